def matmul_kernel(
    a_ptr,
    b_ptr,
    c_ptr,
    M,
    N,
    K,
    stride_am,
    stride_ak,
    stride_bk,
    stride_bn,
    stride_cm,
    stride_cn,
    BLOCK_M: tl.constexpr,
    BLOCK_N: tl.constexpr,
    BLOCK_K: tl.constexpr,
    GROUP_M: tl.constexpr,
):
    pid = tl.program_id(axis=0)
    num_pid_m = tl.cdiv(M, BLOCK_M)
    num_pid_n = tl.cdiv(N, BLOCK_N)
    num_pid_in_group = GROUP_M * num_pid_n
    group_id = pid // num_pid_in_group
    first_pid_m = group_id * GROUP_M
    group_size_m = min(num_pid_m - first_pid_m, GROUP_M)
    pid_m = first_pid_m + ((pid % num_pid_in_group) % group_size_m)
    pid_n = (pid % num_pid_in_group) // group_size_m

    offs_am = (pid_m * BLOCK_M + tl.arange(0, BLOCK_M)) % M
    offs_bn = (pid_n * BLOCK_N + tl.arange(0, BLOCK_N)) % N
    offs_k = tl.arange(0, BLOCK_K)
    a_ptrs = a_ptr + offs_am[:, None] * stride_am + offs_k[None, :] * stride_ak
    b_ptrs = b_ptr + offs_k[:, None] * stride_bk + offs_bn[None, :] * stride_bn

    acc = tl.zeros((BLOCK_M, BLOCK_N), dtype=tl.float32)
    for kk in range(0, tl.cdiv(K, BLOCK_K)):
        a = tl.load(a_ptrs, mask=offs_k[None, :] < K - kk * BLOCK_K, other=0.0)
        b = tl.load(b_ptrs, mask=offs_k[:, None] < K - kk * BLOCK_K, other=0.0)
        acc = tl.dot(a, b, acc)
        a_ptrs += BLOCK_K * stride_ak
        b_ptrs += BLOCK_K * stride_bk

    c = acc.to(c_ptr.dtype.element_ty)
    offs_cm = pid_m * BLOCK_M + tl.arange(0, BLOCK_M)
    offs_cn = pid_n * BLOCK_N + tl.arange(0, BLOCK_N)
    c_ptrs = c_ptr + offs_cm[:, None] * stride_cm + offs_cn[None, :] * stride_cn
    mask = (offs_cm[:, None] < M) & (offs_cn[None, :] < N)
    tl.store(c_ptrs, c, mask=mask)

# config = {"BLOCK_K": 32, "BLOCK_M": 128, "BLOCK_N": 128, "GROUP_M": 8, "arch": "sm_90", "dtype": "fp16", "num_ctas": 1, "num_stages": 3, "num_warps": 1}
# arch = sm_90


// ===== COMPILED SASS (sm_90a) =====

	.target	sm_90a

	.elftype	@"ET_EXEC"


//--------------------- .note.nv.tkinfo           --------------------------
	.section	.note.nv.tkinfo,"",@"SHT_NOTE"
	.sectionflags	@"SHF_NOTE_NV_TKINFO"
	.tkinfo
        /*0018*/ 	.word	0x00000002
        /*0030*/ 	.string	""
        /*0030*/ 	.string	"ptxas"
        /*0030*/ 	.string	"Cuda compilation tools, release 13.0, V13.0.88"
        /*0030*/ 	.string	"Build cuda_13.0.r13.0/compiler.36424714_0"
        /*0030*/ 	.string	"-v  -suppress-debug-info  -lineinfo  -arch sm_90a "



//--------------------- .note.nv.cuinfo           --------------------------
	.section	.note.nv.cuinfo,"",@"SHT_NOTE"
	.sectionflags	@"SHF_NOTE_NV_CUINFO"
        /*0018*/ 	.short	0x0002
        /*001a*/ 	.short	0x005a
        /*001c*/ 	.short	0x0082
	.zero		2


//--------------------- .nv.info                  --------------------------
	.section	.nv.info,"",@"SHT_CUDA_INFO"
	.align	4


	//----- nvinfo : EIATTR_REGCOUNT
	.align		4
        /*0000*/ 	.byte	0x04, 0x2f
        /*0002*/ 	.short	(.L_1 - .L_0)
	.align		4
.L_0:
        /*0004*/ 	.word	index@(matmul_kernel)
        /*0008*/ 	.word	0x00000040


	//----- nvinfo : EIATTR_FRAME_SIZE
	.align		4
.L_1:
        /*000c*/ 	.byte	0x04, 0x11
        /*000e*/ 	.short	(.L_3 - .L_2)
	.align		4
.L_2:
        /*0010*/ 	.word	index@(matmul_kernel)
        /*0014*/ 	.word	0x00001f58


	//----- nvinfo : EIATTR_MIN_STACK_SIZE
	.align		4
.L_3:
        /*0018*/ 	.byte	0x04, 0x12
        /*001a*/ 	.short	(.L_5 - .L_4)
	.align		4
.L_4:
        /*001c*/ 	.word	index@(matmul_kernel)
        /*0020*/ 	.word	0x00001f58
.L_5:


//--------------------- .nv.compat                --------------------------
	.section	.nv.compat,"",@"SHT_CUDA_COMPAT_INFO"
	.align	4
        /*0000*/ 	.byte	0x02, 0x09, 0x01, 0x00, 0x02, 0x02, 0x01, 0x00, 0x02, 0x05, 0x05, 0x00, 0x03, 0x07, 0x01, 0x01
        /*0010*/ 	.byte	0x02, 0x03, 0x00, 0x00, 0x02, 0x06, 0x01, 0x00, 0x04, 0x0b, 0x08, 0x00, 0x00, 0x00, 0x00, 0x00
        /*0020*/ 	.byte	0x00, 0x00, 0x00, 0x00


//--------------------- .nv.info.matmul_kernel    --------------------------
	.section	.nv.info.matmul_kernel,"",@"SHT_CUDA_INFO"
	.sectionflags	@""
	.align	4


	//----- nvinfo : EIATTR_CUDA_API_VERSION
	.align		4
        /*0000*/ 	.byte	0x04, 0x37
        /*0002*/ 	.short	(.L_7 - .L_6)
.L_6:
        /*0004*/ 	.word	0x00000082


	//----- nvinfo : EIATTR_KPARAM_INFO
	.align		4
.L_7:
        /*0008*/ 	.byte	0x04, 0x17
        /*000a*/ 	.short	(.L_9 - .L_8)
.L_8:
        /*000c*/ 	.word	0x00000000
        /*0010*/ 	.short	0x000d
        /*0012*/ 	.short	0x0048
        /*0014*/ 	.byte	0x00, 0xf4, 0x21, 0x00


	//----- nvinfo : EIATTR_KPARAM_INFO
	.align		4
.L_9:
        /*0018*/ 	.byte	0x04, 0x17
        /*001a*/ 	.short	(.L_11 - .L_10)
.L_10:
        /*001c*/ 	.word	0x00000000
        /*0020*/ 	.short	0x000c
        /*0022*/ 	.short	0x0040
        /*0024*/ 	.byte	0x00, 0xf4, 0x21, 0x00


	//----- nvinfo : EIATTR_KPARAM_INFO
	.align		4
.L_11:
        /*0028*/ 	.byte	0x04, 0x17
        /*002a*/ 	.short	(.L_13 - .L_12)
.L_12:
        /*002c*/ 	.word	0x00000000
        /*0030*/ 	.short	0x000b
        /*0032*/ 	.short	0x0038
        /*0034*/ 	.byte	0x00, 0xf0, 0x11, 0x00


	//----- nvinfo : EIATTR_KPARAM_INFO
	.align		4
.L_13:
        /*0038*/ 	.byte	0x04, 0x17
        /*003a*/ 	.short	(.L_15 - .L_14)
.L_14:
        /*003c*/ 	.word	0x00000000
        /*0040*/ 	.short	0x000a
        /*0042*/ 	.short	0x0034
        /*0044*/ 	.byte	0x00, 0xf0, 0x11, 0x00


	//----- nvinfo : EIATTR_KPARAM_INFO
	.align		4
.L_15:
        /*0048*/ 	.byte	0x04, 0x17
        /*004a*/ 	.short	(.L_17 - .L_16)
.L_16:
        /*004c*/ 	.word	0x00000000
        /*0050*/ 	.short	0x0009
        /*0052*/ 	.short	0x0030
        /*0054*/ 	.byte	0x00, 0xf0, 0x11, 0x00


	//----- nvinfo : EIATTR_KPARAM_INFO
	.align		4
.L_17:
        /*0058*/ 	.byte	0x04, 0x17
        /*005a*/ 	.short	(.L_19 - .L_18)
.L_18:
        /*005c*/ 	.word	0x00000000
        /*0060*/ 	.short	0x0008
        /*0062*/ 	.short	0x002c
        /*0064*/ 	.byte	0x00, 0xf0, 0x11, 0x00


	//----- nvinfo : EIATTR_KPARAM_INFO
	.align		4
.L_19:
        /*0068*/ 	.byte	0x04, 0x17
        /*006a*/ 	.short	(.L_21 - .L_20)
.L_20:
        /*006c*/ 	.word	0x00000000
        /*0070*/ 	.short	0x0007
        /*0072*/ 	.short	0x0028
        /*0074*/ 	.byte	0x00, 0xf0, 0x11, 0x00


	//----- nvinfo : EIATTR_KPARAM_INFO
	.align		4
.L_21:
        /*0078*/ 	.byte	0x04, 0x17
        /*007a*/ 	.short	(.L_23 - .L_22)
.L_22:
        /*007c*/ 	.word	0x00000000
        /*0080*/ 	.short	0x0006
        /*0082*/ 	.short	0x0024
        /*0084*/ 	.byte	0x00, 0xf0, 0x11, 0x00


	//----- nvinfo : EIATTR_KPARAM_INFO
	.align		4
.L_23:
        /*0088*/ 	.byte	0x04, 0x17
        /*008a*/ 	.short	(.L_25 - .L_24)
.L_24:
        /*008c*/ 	.word	0x00000000
        /*0090*/ 	.short	0x0005
        /*0092*/ 	.short	0x0020
        /*0094*/ 	.byte	0x00, 0xf0, 0x11, 0x00


	//----- nvinfo : EIATTR_KPARAM_INFO
	.align		4
.L_25:
        /*0098*/ 	.byte	0x04, 0x17
        /*009a*/ 	.short	(.L_27 - .L_26)
.L_26:
        /*009c*/ 	.word	0x00000000
        /*00a0*/ 	.short	0x0004
        /*00a2*/ 	.short	0x001c
        /*00a4*/ 	.byte	0x00, 0xf0, 0x11, 0x00


	//----- nvinfo : EIATTR_KPARAM_INFO
	.align		4
.L_27:
        /*00a8*/ 	.byte	0x04, 0x17
        /*00aa*/ 	.short	(.L_29 - .L_28)
.L_28:
        /*00ac*/ 	.word	0x00000000
        /*00b0*/ 	.short	0x0003
        /*00b2*/ 	.short	0x0018
        /*00b4*/ 	.byte	0x00, 0xf0, 0x11, 0x00


	//----- nvinfo : EIATTR_KPARAM_INFO
	.align		4
.L_29:
        /*00b8*/ 	.byte	0x04, 0x17
        /*00ba*/ 	.short	(.L_31 - .L_30)
.L_30:
        /*00bc*/ 	.word	0x00000000
        /*00c0*/ 	.short	0x0002
        /*00c2*/ 	.short	0x0010
        /*00c4*/ 	.byte	0x00, 0xf4, 0x21, 0x00


	//----- nvinfo : EIATTR_KPARAM_INFO
	.align		4
.L_31:
        /*00c8*/ 	.byte	0x04, 0x17
        /*00ca*/ 	.short	(.L_33 - .L_32)
.L_32:
        /*00cc*/ 	.word	0x00000000
        /*00d0*/ 	.short	0x0001
        /*00d2*/ 	.short	0x0008
        /*00d4*/ 	.byte	0x00, 0xf4, 0x21, 0x00


	//----- nvinfo : EIATTR_KPARAM_INFO
	.align		4
.L_33:
        /*00d8*/ 	.byte	0x04, 0x17
        /*00da*/ 	.short	(.L_35 - .L_34)
.L_34:
        /*00dc*/ 	.word	0x00000000
        /*00e0*/ 	.short	0x0000
        /*00e2*/ 	.short	0x0000
        /*00e4*/ 	.byte	0x00, 0xf4, 0x21, 0x00


	//----- nvinfo : EIATTR_SPARSE_MMA_MASK
	.align		4
.L_35:
        /*00e8*/ 	.byte	0x03, 0x50
        /*00ea*/ 	.short	0x0000


	//----- nvinfo : EIATTR_MAXREG_COUNT
	.align		4
        /*00ec*/ 	.byte	0x03, 0x1b
        /*00ee*/ 	.short	0x00ff


	//----- nvinfo : EIATTR_NUM_BARRIERS
	.align		4
        /*00f0*/ 	.byte	0x02, 0x4c
        /*00f2*/ 	.byte	0x01
	.zero		1


	//----- nvinfo : EIATTR_ANNOTATIONS
	.align		4
        /*00f4*/ 	.byte	0x04, 0x55
        /*00f6*/ 	.short	(.L_37 - .L_36)


	//   ....[0]....
.L_36:
        /*00f8*/ 	.word	0x00000001
        /*00fc*/ 	.byte	0xa0, 0x01, 0x00, 0x00, 0x01, 0x00, 0x00, 0x00, 0xf0, 0x01, 0x00, 0x00, 0x01, 0x00, 0x00, 0x00
        /* <DEDUP_REMOVED lines=3852> */
        /*f1cc*/ 	.byte	0x30, 0xee, 0x03, 0x00


	//----- nvinfo : EIATTR_MERCURY_ISA_VERSION
	.align		4
.L_37:
        /*f1d0*/ 	.byte	0x03, 0x5f
        /*f1d2*/ 	.short	0x0101


	//----- nvinfo : EIATTR_COOP_GROUP_MASK_REGIDS
	.align		4
        /*f1d4*/ 	.byte	0x04, 0x29
        /*f1d6*/ 	.short	(.L_39 - .L_38)


	//   ....[0]....
.L_38:
        /*f1d8*/ 	.word	0xffffffff


	//   ....[1]....
        /*f1dc*/ 	.word	0xffffffff


	//   ....[2]....
        /*f1e0*/ 	.word	0xffffffff


	//   ....[3]....
        /*f1e4*/ 	.word	0xffffffff


	//   ....[4]....
        /*f1e8*/ 	.word	0xffffffff


	//   ....[5]....
        /*f1ec*/ 	.word	0xffffffff


	//   ....[6]....
        /*f1f0*/ 	.word	0xffffffff


	//   ....[7]....
        /*f1f4*/ 	.word	0xffffffff


	//   ....[8]....
        /*f1f8*/ 	.word	0xffffffff


	//   ....[9]....
        /*f1fc*/ 	.word	0xffffffff


	//   ....[10]....
        /*f200*/ 	.word	0xffffffff


	//   ....[11]....
        /*f204*/ 	.word	0xffffffff


	//   ....[12]....
        /*f208*/ 	.word	0xffffffff


	//   ....[13]....
        /*f20c*/ 	.word	0xffffffff


	//   ....[14]....
        /*f210*/ 	.word	0xffffffff


	//   ....[15]....
        /*f214*/ 	.word	0xffffffff


	//   ....[16]....
        /*f218*/ 	.word	0xffffffff


	//   ....[17]....
        /*f21c*/ 	.word	0xffffffff


	//   ....[18]....
        /*f220*/ 	.word	0xffffffff


	//   ....[19]....
        /*f224*/ 	.word	0xffffffff


	//   ....[20]....
        /*f228*/ 	.word	0xffffffff


	//   ....[21]....
        /*f22c*/ 	.word	0xffffffff


	//   ....[22]....
        /*f230*/ 	.word	0xffffffff


	//   ....[23]....
        /*f234*/ 	.word	0xffffffff


	//   ....[24]....
        /*f238*/ 	.word	0xffffffff


	//   ....[25]....
        /*f23c*/ 	.word	0xffffffff


	//   ....[26]....
        /*f240*/ 	.word	0xffffffff


	//   ....[27]....
        /*f244*/ 	.word	0xffffffff


	//   ....[28]....
        /*f248*/ 	.word	0xffffffff


	//   ....[29]....
        /*f24c*/ 	.word	0xffffffff


	//   ....[30]....
        /*f250*/ 	.word	0xffffffff


	//   ....[31]....
        /*f254*/ 	.word	0xffffffff


	//   ....[32]....
        /*f258*/ 	.word	0xffffffff


	//   ....[33]....
        /*f25c*/ 	.word	0xffffffff


	//   ....[34]....
        /*f260*/ 	.word	0xffffffff


	//   ....[35]....
        /*f264*/ 	.word	0xffffffff


	//   ....[36]....
        /*f268*/ 	.word	0xffffffff


	//   ....[37]....
        /*f26c*/ 	.word	0xffffffff


	//   ....[38]....
        /*f270*/ 	.word	0xffffffff


	//   ....[39]....
        /*f274*/ 	.word	0xffffffff


	//   ....[40]....
        /*f278*/ 	.word	0xffffffff


	//   ....[41]....
        /*f27c*/ 	.word	0xffffffff


	//   ....[42]....
        /*f280*/ 	.word	0xffffffff


	//   ....[43]....
        /*f284*/ 	.word	0xffffffff


	//   ....[44]....
        /*f288*/ 	.word	0xffffffff


	//   ....[45]....
        /*f28c*/ 	.word	0xffffffff


	//   ....[46]....
        /*f290*/ 	.word	0xffffffff


	//   ....[47]....
        /*f294*/ 	.word	0xffffffff


	//   ....[48]....
        /*f298*/ 	.word	0xffffffff


	//   ....[49]....
        /*f29c*/ 	.word	0xffffffff


	//   ....[50]....
        /*f2a0*/ 	.word	0xffffffff


	//   ....[51]....
        /*f2a4*/ 	.word	0xffffffff


	//   ....[52]....
        /*f2a8*/ 	.word	0xffffffff


	//   ....[53]....
        /*f2ac*/ 	.word	0xffffffff


	//   ....[54]....
        /*f2b0*/ 	.word	0xffffffff


	//   ....[55]....
        /*f2b4*/ 	.word	0xffffffff


	//   ....[56]....
        /*f2b8*/ 	.word	0xffffffff


	//   ....[57]....
        /*f2bc*/ 	.word	0xffffffff


	//   ....[58]....
        /*f2c0*/ 	.word	0xffffffff


	//   ....[59]....
        /*f2c4*/ 	.word	0xffffffff


	//   ....[60]....
        /*f2c8*/ 	.word	0xffffffff


	//   ....[61]....
        /*f2cc*/ 	.word	0xffffffff


	//   ....[62]....
        /*f2d0*/ 	.word	0xffffffff


	//   ....[63]....
        /*f2d4*/ 	.word	0xffffffff


	//   ....[64]....
        /*f2d8*/ 	.word	0xffffffff


	//   ....[65]....
        /*f2dc*/ 	.word	0xffffffff


	//   ....[66]....
        /*f2e0*/ 	.word	0xffffffff


	//   ....[67]....
        /*f2e4*/ 	.word	0xffffffff


	//   ....[68]....
        /*f2e8*/ 	.word	0xffffffff


	//   ....[69]....
        /*f2ec*/ 	.word	0xffffffff


	//   ....[70]....
        /*f2f0*/ 	.word	0xffffffff


	//   ....[71]....
        /*f2f4*/ 	.word	0xffffffff


	//   ....[72]....
        /*f2f8*/ 	.word	0xffffffff


	//   ....[73]....
        /*f2fc*/ 	.word	0xffffffff


	//   ....[74]....
        /*f300*/ 	.word	0xffffffff


	//   ....[75]....
        /*f304*/ 	.word	0xffffffff


	//   ....[76]....
        /*f308*/ 	.word	0xffffffff


	//   ....[77]....
        /*f30c*/ 	.word	0xffffffff


	//   ....[78]....
        /*f310*/ 	.word	0xffffffff


	//   ....[79]....
        /*f314*/ 	.word	0xffffffff


	//   ....[80]....
        /*f318*/ 	.word	0xffffffff


	//   ....[81]....
        /*f31c*/ 	.word	0xffffffff


	//   ....[82]....
        /*f320*/ 	.word	0xffffffff


	//   ....[83]....
        /*f324*/ 	.word	0xffffffff


	//   ....[84]....
        /*f328*/ 	.word	0xffffffff


	//   ....[85]....
        /*f32c*/ 	.word	0xffffffff


	//   ....[86]....
        /*f330*/ 	.word	0xffffffff


	//   ....[87]....
        /*f334*/ 	.word	0xffffffff


	//   ....[88]....
        /*f338*/ 	.word	0xffffffff


	//   ....[89]....
        /*f33c*/ 	.word	0xffffffff


	//   ....[90]....
        /*f340*/ 	.word	0xffffffff


	//   ....[91]....
        /*f344*/ 	.word	0xffffffff


	//   ....[92]....
        /*f348*/ 	.word	0xffffffff


	//   ....[93]....
        /*f34c*/ 	.word	0xffffffff


	//   ....[94]....
        /*f350*/ 	.word	0xffffffff


	//   ....[95]....
        /*f354*/ 	.word	0xffffffff


	//   ....[96]....
        /*f358*/ 	.word	0xffffffff


	//   ....[97]....
        /*f35c*/ 	.word	0xffffffff


	//   ....[98]....
        /*f360*/ 	.word	0xffffffff


	//   ....[99]....
        /*f364*/ 	.word	0xffffffff


	//   ....[100]....
        /*f368*/ 	.word	0xffffffff


	//   ....[101]....
        /*f36c*/ 	.word	0xffffffff


	//   ....[102]....
        /*f370*/ 	.word	0xffffffff


	//   ....[103]....
        /*f374*/ 	.word	0xffffffff


	//   ....[104]....
        /*f378*/ 	.word	0xffffffff


	//   ....[105]....
        /*f37c*/ 	.word	0xffffffff


	//   ....[106]....
        /*f380*/ 	.word	0xffffffff


	//   ....[107]....
        /*f384*/ 	.word	0xffffffff


	//   ....[108]....
        /*f388*/ 	.word	0xffffffff


	//   ....[109]....
        /*f38c*/ 	.word	0xffffffff


	//   ....[110]....
        /*f390*/ 	.word	0xffffffff


	//   ....[111]....
        /*f394*/ 	.word	0xffffffff


	//   ....[112]....
        /*f398*/ 	.word	0xffffffff


	//   ....[113]....
        /*f39c*/ 	.word	0xffffffff


	//   ....[114]....
        /*f3a0*/ 	.word	0xffffffff


	//   ....[115]....
        /*f3a4*/ 	.word	0xffffffff


	//   ....[116]....
        /*f3a8*/ 	.word	0xffffffff


	//   ....[117]....
        /*f3ac*/ 	.word	0xffffffff


	//   ....[118]....
        /*f3b0*/ 	.word	0xffffffff


	//   ....[119]....
        /*f3b4*/ 	.word	0xffffffff


	//   ....[120]....
        /*f3b8*/ 	.word	0xffffffff


	//   ....[121]....
        /*f3bc*/ 	.word	0xffffffff


	//   ....[122]....
        /*f3c0*/ 	.word	0xffffffff


	//   ....[123]....
        /*f3c4*/ 	.word	0xffffffff


	//   ....[124]....
        /*f3c8*/ 	.word	0xffffffff


	//   ....[125]....
        /*f3cc*/ 	.word	0xffffffff


	//   ....[126]....
        /*f3d0*/ 	.word	0xffffffff


	//----- nvinfo : EIATTR_COOP_GROUP_INSTR_OFFSETS
	.align		4
.L_39:
        /*f3d4*/ 	.byte	0x04, 0x28
        /*f3d6*/ 	.short	(.L_41 - .L_40)


	//   ....[0]....
.L_40:
        /*f3d8*/ 	.word	0x00030e20


	//   ....[1]....
        /*f3dc*/ 	.word	0x00030e40


	//   ....[2]....
        /*f3e0*/ 	.word	0x00030e60


	//   ....[3]....
        /*f3e4*/ 	.word	0x00030e80


	//   ....[4]....
        /*f3e8*/ 	.word	0x00030ea0


	//   ....[5]....
        /*f3ec*/ 	.word	0x00030ec0


	//   ....[6]....
        /*f3f0*/ 	.word	0x00030f20


	//   ....[7]....
        /*f3f4*/ 	.word	0x00030fe0


	//   ....[8]....
        /*f3f8*/ 	.word	0x00031030


	//   ....[9]....
        /*f3fc*/ 	.word	0x00031050


	//   ....[10]....
        /*f400*/ 	.word	0x00031090


	//   ....[11]....
        /*f404*/ 	.word	0x000310b0


	//   ....[12]....
        /*f408*/ 	.word	0x000310f0


	//   ....[13]....
        /*f40c*/ 	.word	0x00031110


	//   ....[14]....
        /*f410*/ 	.word	0x00031150


	//   ....[15]....
        /*f414*/ 	.word	0x00031170


	//   ....[16]....
        /*f418*/ 	.word	0x000311b0


	//   ....[17]....
        /*f41c*/ 	.word	0x000311d0


	//   ....[18]....
        /*f420*/ 	.word	0x00031210


	//   ....[19]....
        /*f424*/ 	.word	0x00031230


	//   ....[20]....
        /*f428*/ 	.word	0x00031250


	//   ....[21]....
        /*f42c*/ 	.word	0x00031290


	//   ....[22]....
        /*f430*/ 	.word	0x000312b0


	//   ....[23]....
        /*f434*/ 	.word	0x000312f0


	//   ....[24]....
        /*f438*/ 	.word	0x00031310


	//   ....[25]....
        /*f43c*/ 	.word	0x00031350


	//   ....[26]....
        /*f440*/ 	.word	0x00031390


	//   ....[27]....
        /*f444*/ 	.word	0x000313b0


	//   ....[28]....
        /*f448*/ 	.word	0x00031400


	//   ....[29]....
        /*f44c*/ 	.word	0x00031420


	//   ....[30]....
        /*f450*/ 	.word	0x00031450


	//   ....[31]....
        /*f454*/ 	.word	0x00031470


	//   ....[32]....
        /*f458*/ 	.word	0x000315c0


	//   ....[33]....
        /*f45c*/ 	.word	0x000315e0


	//   ....[34]....
        /*f460*/ 	.word	0x000316e0


	//   ....[35]....
        /*f464*/ 	.word	0x00031700


	//   ....[36]....
        /*f468*/ 	.word	0x00031720


	//   ....[37]....
        /*f46c*/ 	.word	0x00031740


	//   ....[38]....
        /*f470*/ 	.word	0x00031760


	//   ....[39]....
        /*f474*/ 	.word	0x00031780


	//   ....[40]....
        /*f478*/ 	.word	0x000317c0


	//   ....[41]....
        /*f47c*/ 	.word	0x00031800


	//   ....[42]....
        /*f480*/ 	.word	0x00031890


	//   ....[43]....
        /*f484*/ 	.word	0x000318b0


	//   ....[44]....
        /*f488*/ 	.word	0x000318d0


	//   ....[45]....
        /*f48c*/ 	.word	0x000318f0


	//   ....[46]....
        /*f490*/ 	.word	0x00031950


	//   ....[47]....
        /*f494*/ 	.word	0x00031a50


	//   ....[48]....
        /*f498*/ 	.word	0x00031b30


	//   ....[49]....
        /*f49c*/ 	.word	0x00031b50


	//   ....[50]....
        /*f4a0*/ 	.word	0x00031bd0


	//   ....[51]....
        /*f4a4*/ 	.word	0x00031bf0


	//   ....[52]....
        /*f4a8*/ 	.word	0x00031c10


	//   ....[53]....
        /*f4ac*/ 	.word	0x00031c30


	//   ....[54]....
        /*f4b0*/ 	.word	0x00031c50


	//   ....[55]....
        /*f4b4*/ 	.word	0x00031c70


	//   ....[56]....
        /*f4b8*/ 	.word	0x00031cf0


	//   ....[57]....
        /*f4bc*/ 	.word	0x00031d50


	//   ....[58]....
        /*f4c0*/ 	.word	0x00031d70


	//   ....[59]....
        /*f4c4*/ 	.word	0x00031d90


	//   ....[60]....
        /*f4c8*/ 	.word	0x00031db0


	//   ....[61]....
        /*f4cc*/ 	.word	0x00031dd0


	//   ....[62]....
        /*f4d0*/ 	.word	0x00031f10


	//   ....[63]....
        /*f4d4*/ 	.word	0x00031f30


	//   ....[64]....
        /*f4d8*/ 	.word	0x00032030


	//   ....[65]....
        /*f4dc*/ 	.word	0x00032050


	//   ....[66]....
        /*f4e0*/ 	.word	0x000320c0


	//   ....[67]....
        /*f4e4*/ 	.word	0x000320e0


	//   ....[68]....
        /*f4e8*/ 	.word	0x00032100


	//   ....[69]....
        /*f4ec*/ 	.word	0x00032120


	//   ....[70]....
        /*f4f0*/ 	.word	0x00032140


	//   ....[71]....
        /*f4f4*/ 	.word	0x00032160


	//   ....[72]....
        /*f4f8*/ 	.word	0x000321f0


	//   ....[73]....
        /*f4fc*/ 	.word	0x00032250


	//   ....[74]....
        /*f500*/ 	.word	0x00032270


	//   ....[75]....
        /*f504*/ 	.word	0x00032290


	//   ....[76]....
        /*f508*/ 	.word	0x000322b0


	//   ....[77]....
        /*f50c*/ 	.word	0x000322d0


	//   ....[78]....
        /*f510*/ 	.word	0x00032410


	//   ....[79]....
        /*f514*/ 	.word	0x00032430


	//   ....[80]....
        /*f518*/ 	.word	0x00032530


	//   ....[81]....
        /*f51c*/ 	.word	0x00032550


	//   ....[82]....
        /*f520*/ 	.word	0x000325c0


	//   ....[83]....
        /*f524*/ 	.word	0x000325e0


	//   ....[84]....
        /*f528*/ 	.word	0x00032600


	//   ....[85]....
        /*f52c*/ 	.word	0x00032620


	//   ....[86]....
        /*f530*/ 	.word	0x00032640


	//   ....[87]....
        /*f534*/ 	.word	0x00032660


	//   ....[88]....
        /*f538*/ 	.word	0x000326f0


	//   ....[89]....
        /*f53c*/ 	.word	0x00032710


	//   ....[90]....
        /*f540*/ 	.word	0x00032760


	//   ....[91]....
        /*f544*/ 	.word	0x00032780


	//   ....[92]....
        /*f548*/ 	.word	0x000327b0


	//   ....[93]....
        /*f54c*/ 	.word	0x000327d0


	//   ....[94]....
        /*f550*/ 	.word	0x00032910


	//   ....[95]....
        /*f554*/ 	.word	0x00032930


	//   ....[96]....
        /*f558*/ 	.word	0x00032a30


	//   ....[97]....
        /*f55c*/ 	.word	0x00032a50


	//   ....[98]....
        /*f560*/ 	.word	0x00032ab0


	//   ....[99]....
        /*f564*/ 	.word	0x00032ad0


	//   ....[100]....
        /*f568*/ 	.word	0x00032af0


	//   ....[101]....
        /*f56c*/ 	.word	0x00032b10


	//   ....[102]....
        /*f570*/ 	.word	0x00032b30


	//   ....[103]....
        /*f574*/ 	.word	0x00032b50


	//   ....[104]....
        /*f578*/ 	.word	0x00032bf0


	//   ....[105]....
        /*f57c*/ 	.word	0x00032c50


	//   ....[106]....
        /*f580*/ 	.word	0x00032c70


	//   ....[107]....
        /*f584*/ 	.word	0x00032c90


	//   ....[108]....
        /*f588*/ 	.word	0x00032cb0


	//   ....[109]....
        /*f58c*/ 	.word	0x00032cd0


	//   ....[110]....
        /*f590*/ 	.word	0x00032df0


	//   ....[111]....
        /*f594*/ 	.word	0x00032e10


	//   ....[112]....
        /*f598*/ 	.word	0x00032ef0


	//   ....[113]....
        /*f59c*/ 	.word	0x00032f10


	//   ....[114]....
        /*f5a0*/ 	.word	0x00032fa0


	//   ....[115]....
        /*f5a4*/ 	.word	0x00032fc0


	//   ....[116]....
        /*f5a8*/ 	.word	0x00032fe0


	//   ....[117]....
        /*f5ac*/ 	.word	0x00033000


	//   ....[118]....
        /*f5b0*/ 	.word	0x00033020


	//   ....[119]....
        /*f5b4*/ 	.word	0x00033040


	//   ....[120]....
        /*f5b8*/ 	.word	0x00033060


	//   ....[121]....
        /*f5bc*/ 	.word	0x00033080


	//   ....[122]....
        /*f5c0*/ 	.word	0x000330a0


	//   ....[123]....
        /*f5c4*/ 	.word	0x000330c0


	//   ....[124]....
        /*f5c8*/ 	.word	0x000330e0


	//   ....[125]....
        /*f5cc*/ 	.word	0x00033100


	//   ....[126]....
        /*f5d0*/ 	.word	0x00033270


	//----- nvinfo : EIATTR_EXIT_INSTR_OFFSETS
	.align		4
.L_41:
        /*f5d4*/ 	.byte	0x04, 0x1c
        /*f5d6*/ 	.short	(.L_43 - .L_42)


	//   ....[0]....
.L_42:
        /*f5d8*/ 	.word	0x0003f540


	//   ....[1]....
        /*f5dc*/ 	.word	0x0003f570


	//----- nvinfo : EIATTR_REQNTID
	.align		4
.L_43:
        /*f5e0*/ 	.byte	0x04, 0x10
        /*f5e2*/ 	.short	(.L_45 - .L_44)
.L_44:
        /*f5e4*/ 	.word	0x00000020
        /*f5e8*/ 	.word	0x00000001
        /*f5ec*/ 	.word	0x00000001


	//----- nvinfo : EIATTR_CBANK_PARAM_SIZE
	.align		4
.L_45:
        /*f5f0*/ 	.byte	0x03, 0x19
        /*f5f2*/ 	.short	0x0050


	//----- nvinfo : EIATTR_PARAM_CBANK
	.align		4
        /*f5f4*/ 	.byte	0x04, 0x0a
        /*f5f6*/ 	.short	(.L_47 - .L_46)
	.align		4
.L_46:
        /*f5f8*/ 	.word	index@(.nv.constant0.matmul_kernel)
        /*f5fc*/ 	.short	0x0210
        /*f5fe*/ 	.short	0x0050


	//----- nvinfo : EIATTR_SW_WAR
	.align		4
.L_47:
        /*f600*/ 	.byte	0x04, 0x36
        /*f602*/ 	.short	(.L_49 - .L_48)
.L_48:
        /*f604*/ 	.word	0x00000008
.L_49:


//--------------------- .nv.callgraph             --------------------------
	.section	.nv.callgraph,"",@"SHT_CUDA_CALLGRAPH"
	.align	4
	.sectionentsize	8
	.align		4
        /*0000*/ 	.word	0x00000000
	.align		4
        /*0004*/ 	.word	0xffffffff
	.align		4
        /*0008*/ 	.word	0x00000000
	.align		4
        /*000c*/ 	.word	0xfffffffe
	.align		4
        /*0010*/ 	.word	0x00000000
	.align		4
        /*0014*/ 	.word	0xfffffffd
	.align		4
        /*0018*/ 	.word	0x00000000
	.align		4
        /*001c*/ 	.word	0xfffffffc


//--------------------- .text.matmul_kernel       --------------------------
	.section	.text.matmul_kernel,"ax",@progbits
	.align	128
        .global         matmul_kernel
        .type           matmul_kernel,@function
        .size           matmul_kernel,(.L_x_3 - matmul_kernel)
        .other          matmul_kernel,@"STO_CUDA_ENTRY STV_DEFAULT"
matmul_kernel:
.text.matmul_kernel:
[----:B------:R-:W0:Y:S08]  /*0000*/  LDC R1, c[0x0][0x28] ;  /* 0x00000a00ff017b82 */ /* 0x000e300000000800 */
[----:B------:R-:W1:Y:S01]  /*0010*/  LDC.64 R2, c[0x0][0x228] ;  /* 0x00008a00ff027b82 */ /* 0x000e620000000a00 */
[----:B------:R-:W2:Y:S01]  /*0020*/  S2R R7, SR_CTAID.X ;  /* 0x0000000000077919 */ /* 0x000ea20000002500 */
[----:B0-----:R-:W-:Y:S01]  /*0030*/  VIADD R1, R1, 0xffffe0a8 ;  /* 0xffffe0a801017836 */ /* 0x001fe20000000000 */
[----:B------:R-:W-:Y:S01]  /*0040*/  UMOV UR4, 0x400 ;  /* 0x0000040000047882 */ /* 0x000fe20000000000 */
[----:B------:R-:W-:-:S02]  /*0050*/  CS2R R14, SRZ ;  /* 0x00000000000e7805 */ /* 0x000fc4000001ff00 */
[----:B------:R-:W-:Y:S02]  /*0060*/  CS2R R16, SRZ ;  /* 0x0000000000107805 */ /* 0x000fe4000001ff00 */
[----:B------:R-:W-:Y:S02]  /*0070*/  CS2R R18, SRZ ;  /* 0x0000000000127805 */ /* 0x000fe4000001ff00 */
[----:B------:R-:W-:Y:S01]  /*0080*/  CS2R R20, SRZ ;  /* 0x0000000000147805 */ /* 0x000fe2000001ff00 */
[----:B------:R-:W0:Y:S01]  /*0090*/  LDC R61, c[0x0][0x230] ;  /* 0x00008c00ff3d7b82 */ /* 0x000e220000000800 */
[----:B------:R-:W-:Y:S02]  /*00a0*/  CS2R R22, SRZ ;  /* 0x0000000000167805 */ /* 0x000fe4000001ff00 */
[----:B------:R-:W-:Y:S02]  /*00b0*/  CS2R R24, SRZ ;  /* 0x0000000000187805 */ /* 0x000fe4000001ff00 */
[----:B------:R-:W-:-:S02]  /*00c0*/  CS2R R26, SRZ ;  /* 0x00000000001a7805 */ /* 0x000fc4000001ff00 */
[----:B------:R-:W-:Y:S02]  /*00d0*/  CS2R R28, SRZ ;  /* 0x00000000001c7805 */ /* 0x000fe4000001ff00 */
[----:B------:R-:W-:Y:S02]  /*00e0*/  CS2R R30, SRZ ;  /* 0x00000000001e7805 */ /* 0x000fe4000001ff00 */
[----:B------:R-:W-:Y:S02]  /*00f0*/  CS2R R32, SRZ ;  /* 0x0000000000207805 */ /* 0x000fe4000001ff00 */
[----:B------:R-:W-:Y:S01]  /*0100*/  CS2R R34, SRZ ;  /* 0x0000000000227805 */ /* 0x000fe2000001ff00 */
[----:B------:R-:W3:Y:S01]  /*0110*/  S2UR UR5, SR_CgaCtaId ;  /* 0x00000000000579c3 */ /* 0x000ee20000008800 */
[----:B------:R-:W-:Y:S02]  /*0120*/  CS2R R36, SRZ ;  /* 0x0000000000247805 */ /* 0x000fe4000001ff00 */
[----:B------:R-:W-:-:S02]  /*0130*/  CS2R R38, SRZ ;  /* 0x0000000000267805 */ /* 0x000fc4000001ff00 */
[----:B------:R-:W-:Y:S02]  /*0140*/  CS2R R40, SRZ ;  /* 0x0000000000287805 */ /* 0x000fe4000001ff00 */
[----:B------:R-:W-:Y:S02]  /*0150*/  CS2R R42, SRZ ;  /* 0x00000000002a7805 */ /* 0x000fe4000001ff00 */
[----:B------:R-:W-:Y:S02]  /*0160*/  CS2R R44, SRZ ;  /* 0x00000000002c7805 */ /* 0x000fe4000001ff00 */
[----:B------:R-:W-:Y:S02]  /*0170*/  CS2R R46, SRZ ;  /* 0x00000000002e7805 */ /* 0x000fe4000001ff00 */
[----:B------:R-:W-:Y:S01]  /*0180*/  CS2R R48, SRZ ;  /* 0x0000000000307805 */ /* 0x000fe2000001ff00 */
[----:B-1----:R-:W-:Y:S01]  /*0190*/  VIADD R0, R3, 0x7f ;  /* 0x0000007f03007836 */ /* 0x002fe20000000000 */
[----:B------:R1:W-:Y:S01]  /*01a0*/  STL [R1+0x143c], R3 ;  /* 0x00143c0301007387 */ /* 0x0003e20000100800 */
[----:B------:R-:W-:-:S02]  /*01b0*/  CS2R R50, SRZ ;  /* 0x0000000000327805 */ /* 0x000fc4000001ff00 */
[----:B------:R-:W-:Y:S02]  /*01c0*/  CS2R R52, SRZ ;  /* 0x0000000000347805 */ /* 0x000fe4000001ff00 */
[----:B------:R-:W-:Y:S02]  /*01d0*/  CS2R R54, SRZ ;  /* 0x0000000000367805 */ /* 0x000fe4000001ff00 */
[----:B------:R-:W-:Y:S01]  /*01e0*/  SHF.R.S32.HI R5, RZ, 0x1f, R0 ;  /* 0x0000001fff057819 */ /* 0x000fe20000011400 */
[----:B------:R-:W-:Y:S01]  /*01f0*/  STL [R1+0x1440], R2 ;  /* 0x0014400201007387 */ /* 0x000fe20000100800 */
[----:B------:R-:W-:Y:S02]  /*0200*/  CS2R R56, SRZ ;  /* 0x0000000000387805 */ /* 0x000fe4000001ff00 */
[----:B------:R-:W-:Y:S02]  /*0210*/  CS2R R58, SRZ ;  /* 0x00000000003a7805 */ /* 0x000fe4000001ff00 */
[----:B------:R-:W-:Y:S01]  /*0220*/  LEA.HI R5, R5, R0, RZ, 0x7 ;  /* 0x0000000005057211 */ /* 0x000fe200078f38ff */
[----:B------:R-:W-:Y:S01]  /*0230*/  STL [R1+0x10], RZ ;  /* 0x000010ff01007387 */ /* 0x000fe20000100800 */
[----:B--2---:R-:W-:-:S02]  /*0240*/  IABS R10, R7 ;  /* 0x00000007000a7213 */ /* 0x004fc40000000000 */
[----:B------:R-:W-:Y:S01]  /*0250*/  SHF.R.S32.HI R5, RZ, 0x7, R5 ;  /* 0x00000007ff057819 */ /* 0x000fe20000011405 */
[----:B------:R-:W-:Y:S01]  /*0260*/  STL [R1+0x14], RZ ;  /* 0x000014ff01007387 */ /* 0x000fe20000100800 */
[----:B------:R-:W-:Y:S01]  /*0270*/  ULDC.64 UR8, c[0x0][0x208] ;  /* 0x0000820000087ab9 */ /* 0x000fe20000000a00 */
[----:B---3--:R-:W-:Y:S02]  /*0280*/  ULEA UR4, UR5, UR4, 0x18 ;  /* 0x0000000405047291 */ /* 0x008fe4000f8ec03f */
[----:B------:R-:W-:Y:S01]  /*0290*/  IMAD.SHL.U32 R6, R5, 0x8, RZ ;  /* 0x0000000805067824 */ /* 0x000fe200078e00ff */
[----:B------:R-:W-:Y:S04]  /*02a0*/  STL [R1+0x18], RZ ;  /* 0x000018ff01007387 */ /* 0x000fe80000100800 */
[-C--:B------:R-:W-:Y:S01]  /*02b0*/  IABS R9, R6.reuse ;  /* 0x0000000600097213 */ /* 0x080fe20000000000 */
[----:B------:R-:W-:Y:S01]  /*02c0*/  STL [R1+0x1c], RZ ;  /* 0x00001cff01007387 */ /* 0x000fe20000100800 */
[----:B------:R-:W-:-:S02]  /*02d0*/  IABS R12, R6 ;  /* 0x00000006000c7213 */ /* 0x000fc40000000000 */
[----:B------:R-:W2:Y:S01]  /*02e0*/  I2F.RP R0, R9 ;  /* 0x0000000900007306 */ /* 0x000ea20000209400 */
[----:B------:R-:W-:Y:S04]  /*02f0*/  STL [R1], RZ ;  /* 0x000000ff01007387 */ /* 0x000fe80000100800 */
[----:B------:R-:W-:Y:S04]  /*0300*/  STL [R1+0x4], RZ ;  /* 0x000004ff01007387 */ /* 0x000fe80000100800 */
[----:B------:R-:W-:Y:S04]  /*0310*/  STL [R1+0x8], RZ ;  /* 0x000008ff01007387 */ /* 0x000fe80000100800 */
[----:B------:R-:W-:Y:S01]  /*0320*/  STL [R1+0xc], RZ ;  /* 0x00000cff01007387 */ /* 0x000fe20000100800 */
[----:B--2---:R-:W2:Y:S01]  /*0330*/  MUFU.RCP R0, R0 ;  /* 0x0000000000007308 */ /* 0x004ea20000001000 */
[----:B-1----:R-:W1:Y:S01]  /*0340*/  S2R R3, SR_TID.X ;  /* 0x0000000000037919 */ /* 0x002e620000002100 */
[----:B--2---:R-:W-:-:S02]  /*0350*/  VIADD R4, R0, 0xffffffe ;  /* 0x0ffffffe00047836 */ /* 0x004fc40000000000 */
[----:B------:R-:W-:-:S04]  /*0360*/  IMAD.MOV R0, RZ, RZ, -R12 ;  /* 0x000000ffff007224 */ /* 0x000fc800078e0a0c */
[----:B------:R2:W3:Y:S02]  /*0370*/  F2I.FTZ.U32.TRUNC.NTZ R5, R4 ;  /* 0x0000000400057305 */ /* 0x0004e4000021f000 */
[----:B--2---:R-:W-:Y:S01]  /*0380*/  IMAD.MOV.U32 R4, RZ, RZ, RZ ;  /* 0x000000ffff047224 */ /* 0x004fe200078e00ff */
[----:B-1----:R-:W-:Y:S01]  /*0390*/  LOP3.LUT R3, R3, 0x1f, RZ, 0xc0, !PT ;  /* 0x0000001f03037812 */ /* 0x002fe200078ec0ff */
[----:B---3--:R-:W-:-:S04]  /*03a0*/  IMAD.MOV R8, RZ, RZ, -R5 ;  /* 0x000000ffff087224 */ /* 0x008fc800078e0a05 */
[----:B------:R-:W-:Y:S02]  /*03b0*/  IMAD R11, R8, R9, RZ ;  /* 0x00000009080b7224 */ /* 0x000fe400078e02ff */
[----:B------:R-:W-:Y:S02]  /*03c0*/  IMAD.MOV.U32 R8, RZ, RZ, R10 ;  /* 0x000000ffff087224 */ /* 0x000fe400078e000a */
[----:B------:R-:W-:-:S06]  /*03d0*/  IMAD.HI.U32 R5, R5, R11, R4 ;  /* 0x0000000b05057227 */ /* 0x000fcc00078e0004 */
[----:B------:R-:W-:-:S04]  /*03e0*/  IMAD.HI.U32 R5, R5, R8, RZ ;  /* 0x0000000805057227 */ /* 0x000fc800078e00ff */
[----:B------:R-:W-:-:S05]  /*03f0*/  IMAD R0, R5, R0, R8 ;  /* 0x0000000005007224 */ /* 0x000fca00078e0208 */
[----:B------:R-:W-:-:S13]  /*0400*/  ISETP.GT.U32.AND P1, PT, R9, R0, PT ;  /* 0x000000000900720c */ /* 0x000fda0003f24070 */
[----:B------:R-:W-:Y:S02]  /*0410*/  @!P1 IMAD.IADD R0, R0, 0x1, -R9 ;  /* 0x0000000100009824 */ /* 0x000fe400078e0a09 */
[----:B------:R-:W-:Y:S01]  /*0420*/  @!P1 VIADD R5, R5, 0x1 ;  /* 0x0000000105059836 */ /* 0x000fe20000000000 */
[----:B------:R-:W-:Y:S02]  /*0430*/  ISETP.NE.AND P1, PT, R6, RZ, PT ;  /* 0x000000ff0600720c */ /* 0x000fe40003f25270 */
[----:B------:R-:W-:Y:S02]  /*0440*/  ISETP.GE.U32.AND P0, PT, R0, R9, PT ;  /* 0x000000090000720c */ /* 0x000fe40003f06070 */
[----:B------:R-:W-:-:S04]  /*0450*/  LOP3.LUT R0, R7, R6, RZ, 0x3c, !PT ;  /* 0x0000000607007212 */ /* 0x000fc800078e3cff */
[----:B------:R-:W-:Y:S01]  /*0460*/  ISETP.GE.AND P2, PT, R0, RZ, PT ;  /* 0x000000ff0000720c */ /* 0x000fe20003f46270 */
[----:B------:R-:W-:-:S06]  /*0470*/  VIADD R0, R2, 0x7f ;  /* 0x0000007f02007836 */ /* 0x000fcc0000000000 */
[----:B------:R-:W-:-:S04]  /*0480*/  @P0 VIADD R5, R5, 0x1 ;  /* 0x0000000105050836 */ /* 0x000fc80000000000 */
[----:B------:R-:W-:Y:S01]  /*0490*/  IMAD.MOV.U32 R4, RZ, RZ, R5 ;  /* 0x000000ffff047224 */ /* 0x000fe200078e0005 */
[----:B------:R-:W-:-:S03]  /*04a0*/  SHF.R.S32.HI R5, RZ, 0x1f, R0 ;  /* 0x0000001fff057819 */ /* 0x000fc60000011400 */
[----:B------:R-:W-:Y:S01]  /*04b0*/  @!P2 IMAD.MOV R4, RZ, RZ, -R4 ;  /* 0x000000ffff04a224 */ /* 0x000fe200078e0a04 */
[----:B------:R-:W-:Y:S02]  /*04c0*/  @!P1 LOP3.LUT R4, RZ, R6, RZ, 0x33, !PT ;  /* 0x00000006ff049212 */ /* 0x000fe400078e33ff */
[----:B------:R-:W-:-:S03]  /*04d0*/  LEA.HI R5, R5, R0, RZ, 0x7 ;  /* 0x0000000005057211 */ /* 0x000fc600078f38ff */
[----:B------:R-:W-:Y:S02]  /*04e0*/  IMAD.SHL.U32 R8, R4, 0x8, RZ ;  /* 0x0000000804087824 */ /* 0x000fe400078e00ff */
[----:B------:R-:W-:-:S03]  /*04f0*/  IMAD.MOV R4, RZ, RZ, -R4 ;  /* 0x000000ffff047224 */ /* 0x000fc600078e0a04 */
[----:B------:R-:W-:Y:S01]  /*0500*/  LEA.HI.SX32 R5, R5, -R8, 0x19 ;  /* 0x8000000805057211 */ /* 0x000fe200078fcaff */
[----:B------:R-:W-:-:S03]  /*0510*/  IMAD R6, R6, R4, R7 ;  /* 0x0000000406067224 */ /* 0x000fc600078e0207 */
[----:B------:R-:W-:Y:S02]  /*0520*/  VIMNMX R13, R5, 0x8, PT ;  /* 0x00000008050d7848 */ /* 0x000fe40003fe0100 */
[----:B------:R-:W-:Y:S02]  /*0530*/  IABS R11, R6 ;  /* 0x00000006000b7213 */ /* 0x000fe40000000000 */
[----:B------:R-:W-:-:S04]  /*0540*/  IABS R9, R13 ;  /* 0x0000000d00097213 */ /* 0x000fc80000000000 */
[----:B------:R-:W1:Y:S08]  /*0550*/  I2F.RP R0, R9 ;  /* 0x0000000900007306 */ /* 0x000e700000209400 */
[----:B-1----:R-:W1:Y:S02]  /*0560*/  MUFU.RCP R0, R0 ;  /* 0x0000000000007308 */ /* 0x002e640000001000 */
[----:B-1----:R-:W-:-:S06]  /*0570*/  VIADD R5, R0, 0xffffffe ;  /* 0x0ffffffe00057836 */ /* 0x002fcc0000000000 */
[----:B------:R-:W1:Y:S02]  /*0580*/  F2I.FTZ.U32.TRUNC.NTZ R5, R5 ;  /* 0x0000000500057305 */ /* 0x000e64000021f000 */
[----:B-1----:R-:W-:-:S04]  /*0590*/  IMAD.MOV R10, RZ, RZ, -R5 ;  /* 0x000000ffff0a7224 */ /* 0x002fc800078e0a05 */
[----:B------:R-:W-:Y:S01]  /*05a0*/  IMAD.MOV.U32 R4, RZ, RZ, R10 ;  /* 0x000000ffff047224 */ /* 0x000fe200078e000a */
[----:B------:R-:W-:-:S03]  /*05b0*/  IABS R10, R13 ;  /* 0x0000000d000a7213 */ /* 0x000fc60000000000 */
[----:B------:R-:W-:Y:S02]  /*05c0*/  IMAD R7, R4, R9, RZ ;  /* 0x0000000904077224 */ /* 0x000fe400078e02ff */
[----:B------:R-:W-:-:S04]  /*05d0*/  IMAD.MOV.U32 R4, RZ, RZ, RZ ;  /* 0x000000ffff047224 */ /* 0x000fc800078e00ff */
[----:B------:R-:W-:-:S04]  /*05e0*/  IMAD.HI.U32 R4, R5, R7, R4 ;  /* 0x0000000705047227 */ /* 0x000fc800078e0004 */
[----:B------:R-:W-:Y:S02]  /*05f0*/  IMAD.MOV R5, RZ, RZ, -R10 ;  /* 0x000000ffff057224 */ /* 0x000fe400078e0a0a */
[----:B------:R-:W-:-:S04]  /*0600*/  IMAD.HI.U32 R0, R4, R11, RZ ;  /* 0x0000000b04007227 */ /* 0x000fc800078e00ff */
[----:B------:R-:W-:Y:S01]  /*0610*/  IMAD R4, R0, R5, R11 ;  /* 0x0000000500047224 */ /* 0x000fe200078e020b */
[----:B------:R-:W-:-:S04]  /*0620*/  CS2R R10, SRZ ;  /* 0x00000000000a7805 */ /* 0x000fc8000001ff00 */
[----:B------:R-:W-:-:S13]  /*0630*/  ISETP.GT.U32.AND P1, PT, R9, R4, PT ;  /* 0x000000040900720c */ /* 0x000fda0003f24070 */
[----:B------:R-:W-:Y:S02]  /*0640*/  @!P1 IMAD.IADD R4, R4, 0x1, -R9 ;  /* 0x0000000104049824 */ /* 0x000fe400078e0a09 */
[----:B------:R-:W-:Y:S01]  /*0650*/  @!P1 VIADD R0, R0, 0x1 ;  /* 0x0000000100009836 */ /* 0x000fe20000000000 */
[----:B------:R-:W-:Y:S02]  /*0660*/  ISETP.NE.AND P1, PT, R13, RZ, PT ;  /* 0x000000ff0d00720c */ /* 0x000fe40003f25270 */
[----:B------:R-:W-:Y:S02]  /*0670*/  ISETP.GE.U32.AND P0, PT, R4, R9, PT ;  /* 0x000000090400720c */ /* 0x000fe40003f06070 */
[----:B------:R-:W-:-:S04]  /*0680*/  LOP3.LUT R4, R6, R13, RZ, 0x3c, !PT ;  /* 0x0000000d06047212 */ /* 0x000fc800078e3cff */
[----:B------:R-:W-:Y:S02]  /*0690*/  ISETP.GE.AND P2, PT, R4, RZ, PT ;  /* 0x000000ff0400720c */ /* 0x000fe40003f46270 */
[----:B------:R-:W-:-:S05]  /*06a0*/  CS2R R4, SRZ ;  /* 0x0000000000047805 */ /* 0x000fca000001ff00 */
[----:B------:R0:W-:Y:S01]  /*06b0*/  STL [R1+0x1444], R4 ;  /* 0x0014440401007387 */ /* 0x0001e20000100800 */
[----:B------:R-:W-:-:S03]  /*06c0*/  @P0 VIADD R0, R0, 0x1 ;  /* 0x0000000100000836 */ /* 0x000fc60000000000 */
[----:B------:R-:W-:Y:S02]  /*06d0*/  STL [R1+0x20], RZ ;  /* 0x000020ff01007387 */ /* 0x000fe40000100800 */
[----:B------:R-:W-:Y:S02]  /*06e0*/  @!P2 IMAD.MOV R0, RZ, RZ, -R0 ;  /* 0x000000ffff00a224 */ /* 0x000fe400078e0a00 */
[----:B------:R-:W-:Y:S01]  /*06f0*/  STL [R1+0x24], RZ ;  /* 0x000024ff01007387 */ /* 0x000fe20000100800 */
[----:B------:R-:W-:Y:S01]  /*0700*/  @!P1 LOP3.LUT R0, RZ, R13, RZ, 0x33, !PT ;  /* 0x0000000dff009212 */ /* 0x000fe200078e33ff */
[----:B0-----:R-:W-:Y:S02]  /*0710*/  VIADD R4, R61, 0x1f ;  /* 0x0000001f3d047836 */ /* 0x001fe40000000000 */
[----:B------:R-:W-:Y:S02]  /*0720*/  STL [R1+0x28], RZ ;  /* 0x000028ff01007387 */ /* 0x000fe40000100800 */
[----:B------:R-:W-:Y:S01]  /*0730*/  IMAD.SHL.U32 R2, R0, 0x80, RZ ;  /* 0x0000008000027824 */ /* 0x000fe200078e00ff */
[----:B------:R-:W-:Y:S01]  /*0740*/  ISETP.GE.AND P0, PT, R4, 0x20, PT ;  /* 0x000000200400780c */ /* 0x000fe20003f06270 */
[----:B------:R-:W-:Y:S01]  /*0750*/  STL [R1+0x2c], RZ ;  /* 0x00002cff01007387 */ /* 0x000fe20000100800 */
[----:B------:R-:W-:-:S02]  /*0760*/  IMAD.MOV R60, RZ, RZ, -R0 ;  /* 0x000000ffff3c7224 */ /* 0x000fc400078e0a00 */
[C---:B------:R-:W-:Y:S01]  /*0770*/  VIADD R4, R2.reuse, 0x1 ;  /* 0x0000000102047836 */ /* 0x040fe20000000000 */
[----:B------:R-:W-:Y:S01]  /*0780*/  STL [R1+0x50], RZ ;  /* 0x000050ff01007387 */ /* 0x000fe20000100800 */
[C---:B------:R-:W-:Y:S02]  /*0790*/  VIADD R0, R2.reuse, 0x2 ;  /* 0x0000000202007836 */ /* 0x040fe40000000000 */
[----:B------:R-:W-:Y:S01]  /*07a0*/  VIADD R61, R2, 0x3 ;  /* 0x00000003023d7836 */ /* 0x000fe20000000000 */
[----:B------:R-:W-:Y:S01]  /*07b0*/  STL [R1+0x54], RZ ;  /* 0x000054ff01007387 */ /* 0x000fe20000100800 */
[----:B------:R-:W-:Y:S01]  /*07c0*/  IMAD R60, R13, R60, R6 ;  /* 0x0000003c0d3c7224 */ /* 0x000fe200078e0206 */
[----:B------:R-:W-:Y:S02]  /*07d0*/  CS2R R6, SRZ ;  /* 0x0000000000067805 */ /* 0x000fe4000001ff00 */
[----:B------:R-:W-:Y:S01]  /*07e0*/  CS2R R12, SRZ ;  /* 0x00000000000c7805 */ /* 0x000fe2000001ff00 */
[----:B------:R-:W-:Y:S01]  /*07f0*/  STL [R1+0x58], RZ ;  /* 0x000058ff01007387 */ /* 0x000fe20000100800 */
[----:B------:R-:W-:Y:S01]  /*0800*/  IMAD.IADD R60, R8, 0x1, R60 ;  /* 0x00000001083c7824 */ /* 0x000fe200078e023c */
[----:B------:R-:W-:-:S02]  /*0810*/  CS2R R8, SRZ ;  /* 0x0000000000087805 */ /* 0x000fc4000001ff00 */
[----:B------:R-:W-:Y:S01]  /*0820*/  STL [R1+0x5c], RZ ;  /* 0x00005cff01007387 */ /* 0x000fe20000100800 */
[----:B------:R-:W-:Y:S02]  /*0830*/  IMAD R3, R60, 0x80, R3 ;  /* 0x000000803c037824 */ /* 0x000fe400078e0203 */
[C---:B------:R-:W-:Y:S01]  /*0840*/  VIADD R60, R2.reuse, 0x6a ;  /* 0x0000006a023c7836 */ /* 0x040fe20000000000 */
[----:B------:R-:W-:Y:S04]  /*0850*/  STL [R1+0x40], RZ ;  /* 0x000040ff01007387 */ /* 0x000fe80000100800 */
        /* <DEDUP_REMOVED lines=183> */
[----:B------:R-:W-:Y:S04]  /*13d0*/  STL [R1+0xa78], R2 ;  /* 0x000a780201007387 */ /* 0x000fe80000100800 */
[----:B------:R0:W-:Y:S04]  /*13e0*/  STL [R1+0x1cc], R4 ;  /* 0x0001cc0401007387 */ /* 0x0001e80000100800 */
[----:B------:R1:W-:Y:S04]  /*13f0*/  STL [R1+0x1c8], R0 ;  /* 0x0001c80001007387 */ /* 0x0003e80000100800 */
[----:B------:R2:W-:Y:S01]  /*1400*/  STL [R1+0x1c4], R61 ;  /* 0x0001c43d01007387 */ /* 0x0005e20000100800 */
[----:B0-----:R-:W-:-:S02]  /*1410*/  VIADD R4, R2, 0x4 ;  /* 0x0000000402047836 */ /* 0x001fc40000000000 */
[----:B-1----:R-:W-:-:S03]  /*1420*/  VIADD R0, R2, 0x5 ;  /* 0x0000000502007836 */ /* 0x002fc60000000000 */
[----:B------:R0:W-:Y:S01]  /*1430*/  STL [R1+0x1c0], R4 ;  /* 0x0001c00401007387 */ /* 0x0001e20000100800 */
[----:B--2---:R-:W-:-:S03]  /*1440*/  VIADD R61, R2, 0x6 ;  /* 0x00000006023d7836 */ /* 0x004fc60000000000 */
[----:B------:R1:W-:Y:S04]  /*1450*/  STL [R1+0x14c], R0 ;  /* 0x00014c0001007387 */ /* 0x0003e80000100800 */
[----:B------:R2:W-:Y:S01]  /*1460*/  STL [R1+0x148], R61 ;  /* 0x0001483d01007387 */ /* 0x0005e20000100800 */
[C---:B0-----:R-:W-:Y:S02]  /*1470*/  VIADD R4, R2.reuse, 0x7 ;  /* 0x0000000702047836 */ /* 0x041fe40000000000 */
        /* <DEDUP_REMOVED lines=27> */
[----:B------:R1:W-:Y:S01]  /*1630*/  STL [R1+0x60], R0 ;  /* 0x0000600001007387 */ /* 0x0003e20000100800 */
[C---:B0-----:R-:W-:Y:S02]  /*1640*/  VIADD R4, R2.reuse, 0x16 ;  /* 0x0000001602047836 */ /* 0x041fe40000000000 */
[----:B-1----:R-:W-:-:S03]  /*1650*/  VIADD R0, R2, 0x17 ;  /* 0x0000001702007836 */ /* 0x002fc60000000000 */
[----:B------:R0:W-:Y:S04]  /*1660*/  STL [R1+0x12a8], R4 ;  /* 0x0012a80401007387 */ /* 0x0001e80000100800 */
        /* <DEDUP_REMOVED lines=59> */
[----:B------:R0:W-:Y:S02]  /*1a20*/  STL [R1+0x1320], R4 ;  /* 0x0013200401007387 */ /* 0x0001e40000100800 */
[----:B0-----:R-:W-:-:S05]  /*1a30*/  VIADD R4, R2, 0x36 ;  /* 0x0000003602047836 */ /* 0x001fca0000000000 */
[----:B------:R0:W-:Y:S02]  /*1a40*/  STL [R1+0x1328], R4 ;  /* 0x0013280401007387 */ /* 0x0001e40000100800 */
[----:B0-----:R-:W-:-:S05]  /*1a50*/  VIADD R4, R2, 0x37 ;  /* 0x0000003702047836 */ /* 0x001fca0000000000 */
[----:B------:R0:W-:Y:S04]  /*1a60*/  STL [R1+0x132c], R4 ;  /* 0x00132c0401007387 */ /* 0x0001e80000100800 */
[----:B------:R-:W-:Y:S01]  /*1a70*/  STL [R1+0x1324], R0 ;  /* 0x0013240001007387 */ /* 0x000fe20000100800 */
[----:B0-----:R-:W-:-:S05]  /*1a80*/  VIADD R4, R2, 0x38 ;  /* 0x0000003802047836 */ /* 0x001fca0000000000 */
[----:B------:R0:W-:Y:S02]  /*1a90*/  STL [R1+0x1330], R4 ;  /* 0x0013300401007387 */ /* 0x0001e40000100800 */
        /* <DEDUP_REMOVED lines=97> */
[----:B------:R0:W-:Y:S04]  /*20b0*/  STL [R1+0x13f4], R4 ;  /* 0x0013f40401007387 */ /* 0x0001e80000100800 */
[----:B------:R-:W-:Y:S04]  /*20c0*/  STL [R1+0xa80], R3 ;  /* 0x000a800301007387 */ /* 0x000fe80000100800 */
[----:B------:R1:W-:Y:S01]  /*20d0*/  STL [R1+0x13f8], R60 ;  /* 0x0013f83c01007387 */ /* 0x0003e20000100800 */
[----:B0-----:R-:W-:-:S05]  /*20e0*/  VIADD R4, R2, 0x6b ;  /* 0x0000006b02047836 */ /* 0x001fca0000000000 */
[----:B------:R0:W-:Y:S01]  /*20f0*/  STL [R1+0x13fc], R4 ;  /* 0x0013fc0401007387 */ /* 0x0001e20000100800 */
[----:B-1----:R-:W-:-:S05]  /*2100*/  VIADD R60, R2, 0x6c ;  /* 0x0000006c023c7836 */ /* 0x002fca0000000000 */
        /* <DEDUP_REMOVED lines=31> */
[C---:B-1----:R-:W-:Y:S02]  /*2300*/  VIADD R60, R2.reuse, 0x7c ;  /* 0x0000007c023c7836 */ /* 0x042fe40000000000 */
[----:B0-----:R-:W-:-:S05]  /*2310*/  VIADD R4, R2, 0x7d ;  /* 0x0000007d02047836 */ /* 0x001fca0000000000 */
[----:B------:R0:W-:Y:S02]  /*2320*/  STL [R1+0x1430], R4 ;  /* 0x0014300401007387 */ /* 0x0001e40000100800 */
[C---:B0-----:R-:W-:Y:S02]  /*2330*/  VIADD R4, R2.reuse, 0x7e ;  /* 0x0000007e02047836 */ /* 0x041fe40000000000 */
[----:B------:R-:W-:-:S03]  /*2340*/  VIADD R2, R2, 0x7f ;  /* 0x0000007f02027836 */ /* 0x000fc60000000000 */
[----:B------:R0:W-:Y:S04]  /*2350*/  STL [R1+0x142c], R4 ;  /* 0x00142c0401007387 */ /* 0x0001e80000100800 */
[----:B0-----:R0:W5:Y:S04]  /*2360*/  LDL.LU R4, [R1+0x1444] ;  /* 0x0014440001047983 */ /* 0x0011680000300800 */
[----:B------:R1:W-:Y:S02]  /*2370*/  STL [R1+0x1298], R2 ;  /* 0x0012980201007387 */ /* 0x0003e40000100800 */
[----:B-1----:R-:W-:-:S05]  /*2380*/  VIADD R2, R3, 0x20 ;  /* 0x0000002003027836 */ /* 0x002fca0000000000 */
[----:B------:R1:W-:Y:S02]  /*2390*/  STL [R1+0xa8c], R2 ;  /* 0x000a8c0201007387 */ /* 0x0003e40000100800 */
[C---:B-1----:R-:W-:Y:S02]  /*23a0*/  VIADD R2, R3.reuse, 0x40 ;  /* 0x0000004003027836 */ /* 0x042fe40000000000 */
[----:B------:R-:W-:-:S03]  /*23b0*/  VIADD R3, R3, 0x60 ;  /* 0x0000006003037836 */ /* 0x000fc60000000000 */
[----:B------:R1:W-:Y:S04]  /*23c0*/  STL [R1+0xa88], R2 ;  /* 0x000a880201007387 */ /* 0x0003e80000100800 */
[----:B-1----:R0:W5:Y:S04]  /*23d0*/  LDL.LU R2, [R1+0x1440] ;  /* 0x0014400001027983 */ /* 0x0021680000300800 */
[----:B------:R1:W-:Y:S04]  /*23e0*/  STL [R1+0xa84], R3 ;  /* 0x000a840301007387 */ /* 0x0003e80000100800 */
[----:B-1----:R0:W5:Y:S01]  /*23f0*/  LDL.LU R3, [R1+0x143c] ;  /* 0x00143c0001037983 */ /* 0x0021620000300800 */
[----:B------:R-:W-:Y:S05]  /*2400*/  @!P0 BRA `(.L_x_0) ;  /* 0x000002e800008947 */ /* 0x000fea0003800000 */
[----:B------:R-:W2:Y:S04]  /*2410*/  LDL R21, [R1+0xa88] ;  /* 0x000a880001157983 */ /* 0x000ea80000100800 */
[----:B------:R-:W3:Y:S04]  /*2420*/  LDL R22, [R1+0xa8c] ;  /* 0x000a8c0001167983 */ /* 0x000ee80000100800 */
[----:B------:R-:W4:Y:S01]  /*2430*/  LDL R23, [R1+0xa80] ;  /* 0x000a800001177983 */ /* 0x000f220000100800 */
[----:B-----5:R-:W-:Y:S01]  /*2440*/  IABS R9, R2 ;  /* 0x0000000200097213 */ /* 0x020fe20000000000 */
[----:B------:R-:W-:Y:S01]  /*2450*/  IMAD.MOV.U32 R48, RZ, RZ, R0 ;  /* 0x000000ffff307224 */ /* 0x000fe200078e0000 */
[----:B------:R-:W-:Y:S01]  /*2460*/  ULDC UR5, c[0x0][0x23c] ;  /* 0x00008f0000057ab9 */ /* 0x000fe20000000800 */
[----:B------:R-:W4:Y:S01]  /*2470*/  LDL.LU R27, [R1+0x68] ;  /* 0x00006800011b7983 */ /* 0x000f220000300800 */
[----:B------:R-:W-:Y:S01]  /*2480*/  IMAD.MOV.U32 R54, RZ, RZ, RZ ;  /* 0x000000ffff367224 */ /* 0x000fe200078e00ff */
[----:B------:R-:W-:Y:S01]  /*2490*/  ULDC.64 UR6, c[0x0][0x218] ;  /* 0x0000860000067ab9 */ /* 0x000fe20000000a00 */
[----:B------:R-:W-:Y:S01]  /*24a0*/  ULDC.64 UR10, c[0x0][0x210] ;  /* 0x00008400000a7ab9 */ /* 0x000fe20000000a00 */
[----:B------:R-:W4:Y:S04]  /*24b0*/  LDL.LU R26, [R1+0x64] ;  /* 0x00006400011a7983 */ /* 0x000f280000300800 */
[----:B------:R-:W4:Y:S04]  /*24c0*/  LDL.LU R25, [R1+0x60] ;  /* 0x0000600001197983 */ /* 0x000f280000300800 */
[----:B------:R-:W4:Y:S04]  /*24d0*/  LDL R24, [R1+0xa78] ;  /* 0x000a780001187983 */ /* 0x000f280000100800 */
[----:B------:R-:W4:Y:S04]  /*24e0*/  LDL R47, [R1+0x141c] ;  /* 0x00141c00012f7983 */ /* 0x000f280000100800 */
[----:B------:R-:W4:Y:S04]  /*24f0*/  LDL.LU R38, [R1+0x100] ;  /* 0x0001000001267983 */ /* 0x000f280000300800 */
[----:B------:R-:W4:Y:S04]  /*2500*/  LDL R59, [R1+0x108] ;  /* 0x00010800013b7983 */ /* 0x000f280000100800 */
[----:B------:R-:W4:Y:S04]  /*2510*/  LDL.LU R50, [R1+0x78] ;  /* 0x0000780001327983 */ /* 0x000f280000300800 */
[----:B------:R-:W4:Y:S04]  /*2520*/  LDL R51, [R1+0x1320] ;  /* 0x0013200001337983 */ /* 0x000f280000100800 */
[----:B------:R-:W4:Y:S04]  /*2530*/  LDL.LU R53, [R1+0x7c] ;  /* 0x00007c0001357983 */ /* 0x000f280000300800 */
[----:B------:R-:W4:Y:S04]  /*2540*/  LDL R20, [R1+0xa84] ;  /* 0x000a840001147983 */ /* 0x000f280000100800 */
        /* <DEDUP_REMOVED lines=10> */
[----:B------:R-:W4:Y:S04]  /*25f0*/  LDL.LU R28, [R1+0x6c] ;  /* 0x00006c00011c7983 */ /* 0x000f280000300800 */
[----:B------:R-:W4:Y:S04]  /*2600*/  LDL R52, [R1+0x1c8] ;  /* 0x0001c80001347983 */ /* 0x000f280000100800 */
[----:B------:R-:W4:Y:S04]  /*2610*/  LDL.LU R29, [R1+0x70] ;  /* 0x00007000011d7983 */ /* 0x000f280000300800 */
[----:B------:R-:W4:Y:S04]  /*2620*/  LDL R37, [R1+0x1298] ;  /* 0x0012980001257983 */ /* 0x000f280000100800 */
[----:B------:R-:W4:Y:S04]  /*2630*/  LDL R36, [R1+0x129c] ;  /* 0x00129c0001247983 */ /* 0x000f280000100800 */
[----:B------:R-:W4:Y:S04]  /*2640*/  LDL.LU R30, [R1+0x74] ;  /* 0x00007400011e7983 */ /* 0x000f280000300800 */
[----:B------:R-:W4:Y:S04]  /*2650*/  LDL R31, [R1+0x1c0] ;  /* 0x0001c000011f7983 */ /* 0x000f280000100800 */
[----:B------:R-:W4:Y:S01]  /*2660*/  LDL R32, [R1+0x14c] ;  /* 0x00014c0001207983 */ /* 0x000f220000100800 */
[----:B------:R-:W1:Y:S01]  /*2670*/  I2F.RP R5, R9 ;  /* 0x0000000900057306 */ /* 0x000e620000209400 */
[----:B------:R-:W-:-:S02]  /*2680*/  IABS R0, R3 ;  /* 0x0000000300007213 */ /* 0x000fc40000000000 */
[----:B------:R-:W4:Y:S04]  /*2690*/  LDL R45, [R1+0x132c] ;  /* 0x00132c00012d7983 */ /* 0x000f280000100800 */
[----:B------:R-:W4:Y:S01]  /*26a0*/  LDL R46, [R1+0x1328] ;  /* 0x00132800012e7983 */ /* 0x000f220000100800 */
[----:B------:R-:W0:Y:S03]  /*26b0*/  I2F.RP R4, R0 ;  /* 0x0000000000047306 */ /* 0x000e260000209400 */
[----:B------:R-:W4:Y:S04]  /*26c0*/  LDL R39, [R1+0x1424] ;  /* 0x0014240001277983 */ /* 0x000f280000100800 */
[----:B------:R-:W4:Y:S01]  /*26d0*/  LDL R34, [R1+0x1c4] ;  /* 0x0001c40001227983 */ /* 0x000f220000100800 */
[----:B-1----:R-:W1:Y:S03]  /*26e0*/  MUFU.RCP R5, R5 ;  /* 0x0000000500057308 */ /* 0x002e660000001000 */
[----:B------:R-:W4:Y:S05]  /*26f0*/  LDL R56, [R1+0x148] ;  /* 0x0001480001387983 */ /* 0x000f2a0000100800 */
[----:B0-----:R-:W0:Y:S01]  /*2700*/  MUFU.RCP R4, R4 ;  /* 0x0000000400047308 */ /* 0x001e220000001000 */
[----:B-1----:R-:W-:-:S07]  /*2710*/  VIADD R5, R5, 0xffffffe ;  /* 0x0ffffffe05057836 */ /* 0x002fce0000000000 */
[----:B------:R-:W1:Y:S01]  /*2720*/  F2I.FTZ.U32.TRUNC.NTZ R5, R5 ;  /* 0x0000000500057305 */ /* 0x000e62000021f000 */
[----:B0-----:R-:W-:-:S07]  /*2730*/  VIADD R4, R4, 0xffffffe ;  /* 0x0ffffffe04047836 */ /* 0x001fce0000000000 */
[----:B------:R1:W0:Y:S02]  /*2740*/  F2I.FTZ.U32.TRUNC.NTZ R55, R4 ;  /* 0x0000000400377305 */ /* 0x000224000021f000 */
[----:B-1----:R-:W-:-:S04]  /*2750*/  IMAD.MOV R4, RZ, RZ, -R5 ;  /* 0x000000ffff047224 */ /* 0x002fc800078e0a05 */
[----:B------:R-:W-:Y:S02]  /*2760*/  IMAD R7, R4, R9, RZ ;  /* 0x0000000904077224 */ /* 0x000fe400078e02ff */
[----:B------:R-:W-:Y:S02]  /*2770*/  IMAD.MOV.U32 R4, RZ, RZ, RZ ;  /* 0x000000ffff047224 */ /* 0x000fe400078e00ff */
[----:B0-----:R-:W-:Y:S02]  /*2780*/  IMAD.MOV R6, RZ, RZ, -R55 ;  /* 0x000000ffff067224 */ /* 0x001fe400078e0a37 */
[----:B------:R-:W-:-:S04]  /*2790*/  IMAD.HI.U32 R4, R5, R7, R4 ;  /* 0x0000000705047227 */ /* 0x000fc800078e0004 */
[----:B------:R-:W-:-:S04]  /*27a0*/  IMAD.MOV.U32 R5, RZ, RZ, R6 ;  /* 0x000000ffff057224 */ /* 0x000fc800078e0006 */
[----:B------:R-:W-:-:S04]  /*27b0*/  IMAD R5, R5, R0, RZ ;  /* 0x0000000005057224 */ /* 0x000fc800078e02ff */
[----:B------:R-:W-:Y:S01]  /*27c0*/  IMAD.HI.U32 R54, R55, R5, R54 ;  /* 0x0000000537367227 */ /* 0x000fe200078e0036 */
[----:B------:R0:W-:Y:S01]  /*27d0*/  STL [R1+0x1560], R3 ;  /* 0x0015600301007387 */ /* 0x0001e20000100800 */
[----:B--2---:R-:W-:Y:S02]  /*27e0*/  IABS R12, R21 ;  /* 0x00000015000c7213 */ /* 0x004fe40000000000 */
[----:B---3--:R-:W-:Y:S02]  /*27f0*/  IABS R11, R22 ;  /* 0x00000016000b7213 */ /* 0x008fe40000000000 */
[----:B----4-:R-:W-:Y:S01]  /*2800*/  IABS R10, R23 ;  /* 0x00000017000a7213 */ /* 0x010fe20000000000 */
[----:B------:R-:W-:-:S04]  /*2810*/  IMAD.HI.U32 R6, R4, R12, RZ ;  /* 0x0000000c04067227 */ /* 0x000fc800078e00ff */
[----:B------:R-:W-:-:S04]  /*2820*/  IMAD.HI.U32 R5, R4, R11, RZ ;  /* 0x0000000b04057227 */ /* 0x000fc800078e00ff */
[----:B------:R-:W-:Y:S02]  /*2830*/  IMAD.MOV R6, RZ, RZ, -R6 ;  /* 0x000000ffff067224 */ /* 0x000fe400078e0a06 */
[----:B------:R-:W-:Y:S02]  /*2840*/  IMAD.MOV R5, RZ, RZ, -R5 ;  /* 0x000000ffff057224 */ /* 0x000fe400078e0a05 */
[C---:B------:R-:W-:Y:S02]  /*2850*/  IMAD R12, R9.reuse, R6, R12 ;  /* 0x00000006090c7224 */ /* 0x040fe400078e020c */
[C---:B------:R-:W-:Y:S01]  /*2860*/  IMAD R11, R9.reuse, R5, R11 ;  /* 0x00000005090b7224 */ /* 0x040fe200078e020b */
[----:B------:R-:W-:Y:S02]  /*2870*/  IABS R8, R24 ;  /* 0x0000001800087213 */ /* 0x000fe40000000000 */
[----:B------:R-:W-:Y:S02]  /*2880*/  ISETP.GT.U32.AND P1, PT, R9, R12, PT ;  /* 0x0000000c0900720c */ /* 0x000fe40003f24070 */
[----:B------:R-:W-:-:S05]  /*2890*/  IABS R13, R20 ;  /* 0x00000014000d7213 */ /* 0x000fca0000000000 */
[----:B------:R-:W-:-:S04]  /*28a0*/  IMAD.HI.U32 R7, R4, R13, RZ ;  /* 0x0000000d04077227 */ /* 0x000fc800078e00ff */
[----:B------:R-:W-:Y:S02]  /*28b0*/  IMAD.MOV R7, RZ, RZ, -R7 ;  /* 0x000000ffff077224 */ /* 0x000fe400078e0a07 */
[----:B------:R-:W-:-:S04]  /*28c0*/  IMAD.HI.U32 R4, R4, R10, RZ ;  /* 0x0000000a04047227 */ /* 0x000fc800078e00ff */
[----:B------:R-:W-:Y:S02]  /*28d0*/  IMAD R13, R9, R7, R13 ;  /* 0x00000007090d7224 */ /* 0x000fe400078e020d */
[----:B------:R-:W-:-:S03]  /*28e0*/  IMAD.MOV R4, RZ, RZ, -R4 ;  /* 0x000000ffff047224 */ /* 0x000fc600078e0a04 */
[C---:B------:R-:W-:Y:S01]  /*28f0*/  ISETP.GT.U32.AND P0, PT, R9.reuse, R13, PT ;  /* 0x0000000d0900720c */ /* 0x040fe20003f04070 */
[C---:B------:R-:W-:Y:S01]  /*2900*/  IMAD R10, R9.reuse, R4, R10 ;  /* 0x00000004090a7224 */ /* 0x040fe200078e020a */
[----:B------:R-:W-:-:S04]  /*2910*/  ISETP.GT.U32.AND P2, PT, R9, R11, PT ;  /* 0x0000000b0900720c */ /* 0x000fc80003f44070 */
[----:B------:R-:W-:Y:S01]  /*2920*/  ISETP.GT.U32.AND P3, PT, R9, R10, PT ;  /* 0x0000000a0900720c */ /* 0x000fe20003f64070 */
[----:B------:R-:W-:-:S06]  /*2930*/  IMAD.HI.U32 R14, R54, R8, RZ ;  /* 0x00000008360e7227 */ /* 0x000fcc00078e00ff */
[--C-:B------:R-:W-:Y:S02]  /*2940*/  @!P0 IMAD.IADD R13, R13, 0x1, -R9.reuse ;  /* 0x000000010d0d8824 */ /* 0x100fe400078e0a09 */
[----:B------:R-:W-:Y:S01]  /*2950*/  IMAD.MOV R14, RZ, RZ, -R14 ;  /* 0x000000ffff0e7224 */ /* 0x000fe200078e0a0e */
[----:B------:R-:W-:Y:S01]  /*2960*/  IABS R6, R60 ;  /* 0x0000003c00067213 */ /* 0x000fe20000000000 */
[--C-:B------:R-:W-:Y:S01]  /*2970*/  @!P1 IMAD.IADD R12, R12, 0x1, -R9.reuse ;  /* 0x000000010c0c9824 */ /* 0x100fe200078e0a09 */
[----:B------:R-:W-:Y:S01]  /*2980*/  ISETP.GT.U32.AND P0, PT, R9, R13, PT ;  /* 0x0000000d0900720c */ /* 0x000fe20003f04070 */
[--C-:B------:R-:W-:Y:S02]  /*2990*/  @!P2 IMAD.IADD R11, R11, 0x1, -R9.reuse ;  /* 0x000000010b0ba824 */ /* 0x100fe400078e0a09 */
[----:B------:R-:W-:Y:S01]  /*29a0*/  @!P3 IMAD.IADD R10, R10, 0x1, -R9 ;  /* 0x000000010a0ab824 */ /* 0x000fe200078e0a09 */
[----:B------:R-:W-:Y:S01]  /*29b0*/  IABS R7, R61 ;  /* 0x0000003d00077213 */ /* 0x000fe20000000000 */
[----:B------:R-:W-:Y:S01]  /*29c0*/  IMAD R8, R0, R14, R8 ;  /* 0x0000000e00087224 */ /* 0x000fe200078e0208 */
[C---:B------:R-:W-:Y:S01]  /*29d0*/  ISETP.GT.U32.AND P1, PT, R9.reuse, R12, PT ;  /* 0x0000000c0900720c */ /* 0x040fe20003f24070 */
[----:B------:R-:W-:Y:S01]  /*29e0*/  IMAD.HI.U32 R17, R54, R6, RZ ;  /* 0x0000000636117227 */ /* 0x000fe200078e00ff */
[----:B------:R-:W-:-:S02]  /*29f0*/  ISETP.GT.U32.AND P2, PT, R9, R11, PT ;  /* 0x0000000b0900720c */ /* 0x000fc40003f44070 */
[----:B------:R-:W-:Y:S01]  /*2a00*/  ISETP.GT.U32.AND P6, PT, R9, R10, PT ;  /* 0x0000000a0900720c */ /* 0x000fe20003fc4070 */
[----:B------:R-:W-:Y:S01]  /*2a10*/  IMAD.HI.U32 R16, R54, R7, RZ ;  /* 0x0000000736107227 */ /* 0x000fe200078e00ff */
[----:B------:R-:W-:Y:S02]  /*2a20*/  ISETP.GT.U32.AND P3, PT, R0, R8, PT ;  /* 0x000000080000720c */ /* 0x000fe40003f64070 */
[----:B------:R-:W-:Y:S01]  /*2a30*/  ISETP.GE.AND P4, PT, R20, RZ, PT ;  /* 0x000000ff1400720c */ /* 0x000fe20003f86270 */
[----:B------:R-:W-:Y:S02]  /*2a40*/  IMAD.MOV R17, RZ, RZ, -R17 ;  /* 0x000000ffff117224 */ /* 0x000fe400078e0a11 */
[----:B------:R-:W-:Y:S02]  /*2a50*/  IMAD.MOV R16, RZ, RZ, -R16 ;  /* 0x000000ffff107224 */ /* 0x000fe400078e0a10 */
[----:B------:R-:W-:Y:S01]  /*2a60*/  @!P0 IMAD.IADD R13, R13, 0x1, -R9 ;  /* 0x000000010d0d8824 */ /* 0x000fe200078e0a09 */
[----:B------:R-:W-:Y:S01]  /*2a70*/  ISETP.GE.AND P0, PT, R21, RZ, PT ;  /* 0x000000ff1500720c */ /* 0x000fe20003f06270 */
[----:B------:R-:W-:-:S02]  /*2a80*/  IMAD R6, R0, R17, R6 ;  /* 0x0000001100067224 */ /* 0x000fc400078e0206 */
[----:B------:R-:W-:Y:S02]  /*2a90*/  IMAD R7, R0, R16, R7 ;  /* 0x0000001000077224 */ /* 0x000fe400078e0207 */
[--C-:B------:R-:W-:Y:S01]  /*2aa0*/  @!P1 IMAD.IADD R12, R12, 0x1, -R9.reuse ;  /* 0x000000010c0c9824 */ /* 0x100fe200078e0a09 */
[----:B------:R-:W-:Y:S01]  /*2ab0*/  ISETP.GT.U32.AND P5, PT, R0, R6, PT ;  /* 0x000000060000720c */ /* 0x000fe20003fa4070 */
[--C-:B------:R-:W-:Y:S01]  /*2ac0*/  @!P2 IMAD.IADD R11, R11, 0x1, -R9.reuse ;  /* 0x000000010b0ba824 */ /* 0x100fe200078e0a09 */
[----:B------:R-:W-:Y:S01]  /*2ad0*/  ISETP.GE.AND P1, PT, R22, RZ, PT ;  /* 0x000000ff1600720c */ /* 0x000fe20003f26270 */
[----:B------:R-:W-:Y:S01]  /*2ae0*/  @!P6 IMAD.IADD R10, R10, 0x1, -R9 ;  /* 0x000000010a0ae824 */ /* 0x000fe200078e0a09 */
[----:B------:R-:W-:Y:S01]  /*2af0*/  ISETP.GE.AND P2, PT, R23, RZ, PT ;  /* 0x000000ff1700720c */ /* 0x000fe20003f46270 */
[----:B------:R-:W-:Y:S01]  /*2b00*/  @!P3 IMAD.IADD R8, R8, 0x1, -R0 ;  /* 0x000000010808b824 */ /* 0x000fe200078e0a00 */
[----:B------:R-:W-:Y:S01]  /*2b10*/  ISETP.NE.AND P6, PT, R2, RZ, PT ;  /* 0x000000ff0200720c */ /* 0x000fe20003fc5270 */
[----:B------:R-:W-:Y:S01]  /*2b20*/  @!P4 IMAD.MOV R13, RZ, RZ, -R13 ;  /* 0x000000ffff0dc224 */ /* 0x000fe200078e0a0d */
[----:B------:R-:W-:-:S02]  /*2b30*/  LOP3.LUT R2, RZ, R2, RZ, 0x33, !PT ;  /* 0x00000002ff027212 */ /* 0x000fc400078e33ff */
[----:B------:R-:W-:Y:S01]  /*2b40*/  ISETP.GT.U32.AND P3, PT, R0, R7, PT ;  /* 0x000000070000720c */ /* 0x000fe20003f64070 */
[----:B------:R-:W-:Y:S01]  /*2b50*/  @!P0 IMAD.MOV R12, RZ, RZ, -R12 ;  /* 0x000000ffff0c8224 */ /* 0x000fe200078e0a0c */
[----:B0-----:R-:W-:Y:S01]  /*2b60*/  SEL R3, R2, R13, !P6 ;  /* 0x0000000d02037207 */ /* 0x001fe20007000000 */
[----:B------:R-:W-:Y:S01]  /*2b70*/  @!P5 IMAD.IADD R6, R6, 0x1, -R0 ;  /* 0x000000010606d824 */ /* 0x000fe200078e0a00 */
[C---:B------:R-:W-:Y:S01]  /*2b80*/  ISETP.GT.U32.AND P5, PT, R0.reuse, R8, PT ;  /* 0x000000080000720c */ /* 0x040fe20003fa4070 */
[----:B------:R-:W-:Y:S02]  /*2b90*/  @!P1 IMAD.MOV R11, RZ, RZ, -R11 ;  /* 0x000000ffff0b9224 */ /* 0x000fe400078e0a0b */
[----:B------:R0:W-:Y:S01]  /*2ba0*/  STL [R1+0x178], R3 ;  /* 0x0001780301007387 */ /* 0x0001e20000100800 */
[----:B------:R-:W-:Y:S01]  /*2bb0*/  @!P2 IMAD.MOV R10, RZ, RZ, -R10 ;  /* 0x000000ffff0aa224 */ /* 0x000fe200078e0a0a */
[----:B------:R-:W-:-:S04]  /*2bc0*/  ISETP.GT.U32.AND P4, PT, R0, R6, PT ;  /* 0x000000060000720c */ /* 0x000fc80003f84070 */
[----:B------:R-:W-:Y:S01]  /*2bd0*/  @!P3 IMAD.IADD R7, R7, 0x1, -R0 ;  /* 0x000000010707b824 */ /* 0x000fe200078e0a00 */
[----:B0-----:R-:W-:-:S05]  /*2be0*/  SEL R3, R2, R12, !P6 ;  /* 0x0000000c02037207 */ /* 0x001fca0007000000 */
[----:B------:R0:W-:Y:S01]  /*2bf0*/  STL [R1+0x17c], R3 ;  /* 0x00017c0301007387 */ /* 0x0001e20000100800 */
[----:B------:R-:W-:Y:S02]  /*2c00*/  ISETP.GE.AND P0, PT, R24, RZ, PT ;  /* 0x000000ff1800720c */ /* 0x000fe40003f06270 */
[C---:B0-----:R-:W-:Y:S02]  /*2c10*/  SEL R3, R2.reuse, R11, !P6 ;  /* 0x0000000b02037207 */ /* 0x041fe40007000000 */
[----:B------:R-:W-:Y:S02]  /*2c20*/  SEL R2, R2, R10, !P6 ;  /* 0x0000000a02027207 */ /* 0x000fe40007000000 */
[----:B------:R-:W-:Y:S01]  /*2c30*/  ISETP.GT.U32.AND P6, PT, R0, R7, PT ;  /* 0x000000070000720c */ /* 0x000fe20003fc4070 */
[--C-:B------:R-:W-:Y:S01]  /*2c40*/  @!P5 IMAD.IADD R8, R8, 0x1, -R0.reuse ;  /* 0x000000010808d824 */ /* 0x100fe200078e0a00 */
[----:B------:R-:W-:Y:S01]  /*2c50*/  ISETP.GE.AND P3, PT, R60, RZ, PT ;  /* 0x000000ff3c00720c */ /* 0x000fe20003f66270 */
[----:B------:R0:W-:Y:S01]  /*2c60*/  STL [R1+0x180], R3 ;  /* 0x0001800301007387 */ /* 0x0001e20000100800 */
[----:B------:R-:W-:Y:S01]  /*2c70*/  @!P4 IMAD.IADD R6, R6, 0x1, -R0 ;  /* 0x000000010606c824 */ /* 0x000fe200078e0a00 */
[----:B------:R-:W-:-:S02]  /*2c80*/  ISETP.GE.AND P5, PT, R61, RZ, PT ;  /* 0x000000ff3d00720c */ /* 0x000fc40003fa6270 */
[----:B------:R1:W-:Y:S01]  /*2c90*/  STL [R1+0x184], R2 ;  /* 0x0001840201007387 */ /* 0x0003e20000100800 */
[----:B0-----:R-:W-:-:S05]  /*2ca0*/  IMAD.MOV.U32 R3, RZ, RZ, R8 ;  /* 0x000000ffff037224 */ /* 0x001fca00078e0008 */
[----:B------:R-:W-:Y:S01]  /*2cb0*/  @!P6 IMAD.IADD R7, R7, 0x1, -R0 ;  /* 0x000000010707e824 */ /* 0x000fe200078e0a00 */
[----:B-1----:R-:W-:Y:S01]  /*2cc0*/  IABS R2, R27 ;  /* 0x0000001b00027213 */ /* 0x002fe20000000000 */
[----:B------:R-:W-:Y:S01]  /*2cd0*/  @!P0 IMAD.MOV R3, RZ, RZ, -R3 ;  /* 0x000000ffff038224 */ /* 0x000fe200078e0a03 */
[----:B------:R-:W-:Y:S01]  /*2ce0*/  ISETP.GE.AND P6, PT, R27, RZ, PT ;  /* 0x000000ff1b00720c */ /* 0x000fe20003fc6270 */
[----:B------:R-:W-:Y:S02]  /*2cf0*/  IMAD.MOV.U32 R8, RZ, RZ, R6 ;  /* 0x000000ffff087224 */ /* 0x000fe400078e0006 */
[----:B------:R-:W-:Y:S02]  /*2d00*/  IMAD.MOV.U32 R27, RZ, RZ, R28 ;  /* 0x000000ffff1b7224 */ /* 0x000fe400078e001c */
[----:B------:R-:W-:Y:S02]  /*2d10*/  IMAD.MOV.U32 R28, RZ, RZ, R29 ;  /* 0x000000ffff1c7224 */ /* 0x000fe400078e001d */
[----:B------:R-:W-:Y:S01]  /*2d20*/  IMAD.HI.U32 R9, R54, R2, RZ ;  /* 0x0000000236097227 */ /* 0x000fe200078e00ff */
[----:B------:R0:W-:Y:S03]  /*2d30*/  STL [R1+0x134], R3 ;  /* 0x0001340301007387 */ /* 0x0001e60000100800 */
[----:B------:R-:W-:-:S02]  /*2d40*/  IMAD.MOV.U32 R29, RZ, RZ, R30 ;  /* 0x000000ffff1d7224 */ /* 0x000fc400078e001e */
[----:B------:R-:W-:Y:S01]  /*2d50*/  IMAD.MOV.U32 R30, RZ, RZ, R31 ;  /* 0x000000ffff1e7224 */ /* 0x000fe200078e001f */
[----:B------:R-:W-:Y:S01]  /*2d60*/  IABS R10, R27 ;  /* 0x0000001b000a7213 */ /* 0x000fe20000000000 */
[----:B------:R-:W-:Y:S01]  /*2d70*/  @!P3 IMAD.MOV R8, RZ, RZ, -R8 ;  /* 0x000000ffff08b224 */ /* 0x000fe200078e0a08 */
[----:B------:R-:W-:Y:S01]  /*2d80*/  ISETP.GE.AND P3, PT, R27, RZ, PT ;  /* 0x000000ff1b00720c */ /* 0x000fe20003f66270 */
[----:B------:R-:W-:Y:S02]  /*2d90*/  IMAD.MOV.U32 R31, RZ, RZ, R32 ;  /* 0x000000ffff1f7224 */ /* 0x000fe400078e0020 */
[----:B------:R-:W-:Y:S02]  /*2da0*/  IMAD.MOV.U32 R32, RZ, RZ, R33 ;  /* 0x000000ffff207224 */ /* 0x000fe400078e0021 */
[----:B------:R-:W-:Y:S02]  /*2db0*/  IMAD.MOV R9, RZ, RZ, -R9 ;  /* 0x000000ffff097224 */ /* 0x000fe400078e0a09 */
[----:B0-----:R-:W-:-:S02]  /*2dc0*/  IMAD.MOV.U32 R3, RZ, RZ, R7 ;  /* 0x000000ffff037224 */ /* 0x001fc400078e0007 */
[----:B------:R-:W-:Y:S02]  /*2dd0*/  IMAD.MOV.U32 R33, RZ, RZ, R43 ;  /* 0x000000ffff217224 */ /* 0x000fe400078e002b */
[----:B------:R-:W-:Y:S02]  /*2de0*/  IMAD.MOV.U32 R27, RZ, RZ, R28 ;  /* 0x000000ffff1b7224 */ /* 0x000fe400078e001c */
[----:B------:R-:W-:Y:S02]  /*2df0*/  IMAD.MOV.U32 R28, RZ, RZ, R29 ;  /* 0x000000ffff1c7224 */ /* 0x000fe400078e001d */
[----:B------:R-:W-:Y:S02]  /*2e00*/  IMAD.MOV.U32 R29, RZ, RZ, R30 ;  /* 0x000000ffff1d7224 */ /* 0x000fe400078e001e */
[----:B------:R-:W-:Y:S02]  /*2e10*/  IMAD.MOV.U32 R30, RZ, RZ, R31 ;  /* 0x000000ffff1e7224 */ /* 0x000fe400078e001f */
[----:B------:R-:W-:Y:S01]  /*2e20*/  IMAD R6, R0, R9, R2 ;  /* 0x0000000900067224 */ /* 0x000fe200078e0202 */
[----:B------:R-:W-:Y:S01]  /*2e30*/  IABS R9, R27 ;  /* 0x0000001b00097213 */ /* 0x000fe20000000000 */
[----:B------:R-:W-:Y:S01]  /*2e40*/  @!P5 IMAD.MOV R3, RZ, RZ, -R3 ;  /* 0x000000ffff03d224 */ /* 0x000fe200078e0a03 */
[----:B------:R-:W-:Y:S01]  /*2e50*/  ISETP.GE.AND P5, PT, R27, RZ, PT ;  /* 0x000000ff1b00720c */ /* 0x000fe20003fa6270 */
[----:B------:R-:W-:-:S02]  /*2e60*/  IMAD.MOV.U32 R31, RZ, RZ, R33 ;  /* 0x000000ffff1f7224 */ /* 0x000fc400078e0021 */
[----:B------:R-:W-:Y:S02]  /*2e70*/  IMAD.MOV.U32 R33, RZ, RZ, R52 ;  /* 0x000000ffff217224 */ /* 0x000fe400078e0034 */
[----:B------:R-:W-:Y:S01]  /*2e80*/  IMAD.MOV.U32 R27, RZ, RZ, R28 ;  /* 0x000000ffff1b7224 */ /* 0x000fe200078e001c */
[----:B------:R0:W-:Y:S01]  /*2e90*/  STL [R1+0x140], R8 ;  /* 0x0001400801007387 */ /* 0x0001e20000100800 */
[----:B------:R-:W-:Y:S02]  /*2ea0*/  IMAD.MOV.U32 R28, RZ, RZ, R29 ;  /* 0x000000ffff1c7224 */ /* 0x000fe400078e001d */
[----:B------:R-:W-:Y:S01]  /*2eb0*/  IMAD.MOV.U32 R29, RZ, RZ, R30 ;  /* 0x000000ffff1d7224 */ /* 0x000fe200078e001e */
[----:B------:R-:W2:Y:S01]  /*2ec0*/  LDL R43, [R1+0x1338] ;  /* 0x00133800012b7983 */ /* 0x000ea20000100800 */
[----:B------:R-:W-:Y:S02]  /*2ed0*/  IMAD.MOV.U32 R30, RZ, RZ, R33 ;  /* 0x000000ffff1e7224 */ /* 0x000fe400078e0021 */
[----:B------:R-:W-:Y:S01]  /*2ee0*/  IMAD.MOV.U32 R33, RZ, RZ, R37 ;  /* 0x000000ffff217224 */ /* 0x000fe200078e0025 */
[----:B------:R1:W-:Y:S04]  /*2ef0*/  STL [R1+0x13c], R3 ;  /* 0x00013c0301007387 */ /* 0x0003e80000100800 */
[----:B------:R-:W3:Y:S01]  /*2f00*/  LDL R37, [R1+0x142c] ;  /* 0x00142c0001257983 */ /* 0x000ee20000100800 */
[----:B------:R-:W-:-:S02]  /*2f10*/  IABS R5, R25 ;  /* 0x0000001900057213 */ /* 0x000fc40000000000 */
[----:B------:R-:W-:Y:S01]  /*2f20*/  ISETP.GE.AND P4, PT, R25, RZ, PT ;  /* 0x000000ff1900720c */ /* 0x000fe20003f86270 */
[----:B------:R-:W4:Y:S02]  /*2f30*/  LDL R52, [R1+0x131c] ;  /* 0x00131c0001347983 */ /* 0x000f240000100800 */
[----:B------:R-:W-:-:S04]  /*2f40*/  IMAD.HI.U32 R15, R54, R5, RZ ;  /* 0x00000005360f7227 */ /* 0x000fc800078e00ff */
[----:B------:R-:W-:-:S04]  /*2f50*/  IMAD.MOV R15, RZ, RZ, -R15 ;  /* 0x000000ffff0f7224 */ /* 0x000fc800078e0a0f */
[----:B------:R-:W-:-:S05]  /*2f60*/  IMAD R5, R0, R15, R5 ;  /* 0x0000000f00057224 */ /* 0x000fca00078e0205 */
[----:B------:R-:W-:-:S13]  /*2f70*/  ISETP.GT.U32.AND P2, PT, R0, R5, PT ;  /* 0x000000050000720c */ /* 0x000fda0003f44070 */
[----:B------:R-:W-:-:S05]  /*2f80*/  @!P2 IMAD.IADD R5, R5, 0x1, -R0 ;  /* 0x000000010505a824 */ /* 0x000fca00078e0a00 */
[----:B------:R-:W-:Y:S02]  /*2f90*/  ISETP.GT.U32.AND P0, PT, R0, R5, PT ;  /* 0x000000050000720c */ /* 0x000fe40003f04070 */
[----:B0-----:R-:W-:-:S11]  /*2fa0*/  IABS R8, R27 ;  /* 0x0000001b00087213 */ /* 0x001fd60000000000 */
[----:B------:R-:W-:-:S04]  /*2fb0*/  @!P0 IMAD.IADD R5, R5, 0x1, -R0 ;  /* 0x0000000105058824 */ /* 0x000fc800078e0a00 */
[----:B-1----:R-:W-:Y:S01]  /*2fc0*/  IMAD.MOV.U32 R3, RZ, RZ, R5 ;  /* 0x000000ffff037224 */ /* 0x002fe200078e0005 */
[----:B------:R-:W-:-:S03]  /*2fd0*/  ISETP.GE.AND P0, PT, R27, RZ, PT ;  /* 0x000000ff1b00720c */ /* 0x000fc60003f06270 */
[----:B------:R-:W-:Y:S02]  /*2fe0*/  @!P4 IMAD.MOV R3, RZ, RZ, -R3 ;  /* 0x000000ffff03c224 */ /* 0x000fe400078e0a03 */
[----:B------:R-:W-:Y:S02]  /*2ff0*/  IMAD.MOV.U32 R27, RZ, RZ, R28 ;  /* 0x000000ffff1b7224 */ /* 0x000fe400078e001c */
[----:B------:R-:W-:Y:S01]  /*3000*/  IMAD.MOV.U32 R28, RZ, RZ, R30 ;  /* 0x000000ffff1c7224 */ /* 0x000fe200078e001e */
[----:B------:R0:W-:Y:S01]  /*3010*/  STL [R1+0x130], R3 ;  /* 0x0001300301007387 */ /* 0x0001e20000100800 */
[----:B------:R-:W-:Y:S01]  /*3020*/  IABS R4, R26 ;  /* 0x0000001a00047213 */ /* 0x000fe20000000000 */
[----:B---3--:R-:W-:Y:S02]  /*3030*/  IMAD.MOV.U32 R30, RZ, RZ, R37 ;  /* 0x000000ffff1e7224 */ /* 0x008fe400078e0025 */
[----:B------:R-:W3:Y:S02]  /*3040*/  LDL R37, [R1+0x140c] ;  /* 0x00140c0001257983 */ /* 0x000ee40000100800 */
[----:B------:R-:W-:-:S04]  /*3050*/  IMAD.HI.U32 R14, R54, R4, RZ ;  /* 0x00000004360e7227 */ /* 0x000fc800078e00ff */
[----:B------:R-:W-:-:S04]  /*3060*/  IMAD.MOV R14, RZ, RZ, -R14 ;  /* 0x000000ffff0e7224 */ /* 0x000fc800078e0a0e */
[----:B------:R-:W-:-:S05]  /*3070*/  IMAD R4, R0, R14, R4 ;  /* 0x0000000e00047224 */ /* 0x000fca00078e0204 */
[----:B------:R-:W-:-:S13]  /*3080*/  ISETP.GT.U32.AND P1, PT, R0, R4, PT ;  /* 0x000000040000720c */ /* 0x000fda0003f24070 */
[----:B------:R-:W-:-:S05]  /*3090*/  @!P1 IMAD.IADD R4, R4, 0x1, -R0 ;  /* 0x0000000104049824 */ /* 0x000fca00078e0a00 */
[----:B------:R-:W-:Y:S02]  /*30a0*/  ISETP.GT.U32.AND P1, PT, R0, R4, PT ;  /* 0x000000040000720c */ /* 0x000fe40003f24070 */
[----:B------:R-:W-:-:S11]  /*30b0*/  ISETP.GE.AND P2, PT, R26, RZ, PT ;  /* 0x000000ff1a00720c */ /* 0x000fd60003f46270 */
[----:B------:R-:W-:Y:S01]  /*30c0*/  @!P1 IMAD.IADD R4, R4, 0x1, -R0 ;  /* 0x0000000104049824 */ /* 0x000fe200078e0a00 */
[----:B------:R-:W-:Y:S01]  /*30d0*/  ISETP.GT.U32.AND P1, PT, R0, R6, PT ;  /* 0x000000060000720c */ /* 0x000fe20003f24070 */
[----:B------:R-:W-:Y:S02]  /*30e0*/  IMAD.MOV.U32 R26, RZ, RZ, R29 ;  /* 0x000000ffff1a7224 */ /* 0x000fe400078e001d */
[----:B------:R-:W-:Y:S02]  /*30f0*/  IMAD.MOV.U32 R29, RZ, RZ, R33 ;  /* 0x000000ffff1d7224 */ /* 0x000fe400078e0021 */
[----:B------:R-:W-:Y:S02]  /*3100*/  IMAD.MOV.U32 R33, RZ, RZ, R38 ;  /* 0x000000ffff217224 */ /* 0x000fe400078e0026 */
[----:B------:R-:W-:Y:S02]  /*3110*/  IMAD.MOV.U32 R38, RZ, RZ, R47 ;  /* 0x000000ffff267224 */ /* 0x000fe400078e002f */
[----:B------:R-:W2:Y:S04]  /*3120*/  LDL.LU R47, [R1+0x104] ;  /* 0x00010400012f7983 */ /* 0x000ea80000300800 */
[----:B------:R-:W-:-:S05]  /*3130*/  @!P1 IMAD.IADD R6, R6, 0x1, -R0 ;  /* 0x0000000106069824 */ /* 0x000fca00078e0a00 */
[----:B------:R-:W-:Y:S01]  /*3140*/  ISETP.GT.U32.AND P1, PT, R0, R6, PT ;  /* 0x000000060000720c */ /* 0x000fe20003f24070 */
[----:B------:R-:W-:Y:S02]  /*3150*/  IMAD.MOV.U32 R25, RZ, RZ, R33 ;  /* 0x000000ffff197224 */ /* 0x000fe400078e0021 */
[----:B------:R-:W-:Y:S02]  /*3160*/  IMAD.MOV.U32 R2, RZ, RZ, R4 ;  /* 0x000000ffff027224 */ /* 0x000fe400078e0004 */
[----:B------:R-:W-:Y:S02]  /*3170*/  IMAD.MOV.U32 R24, RZ, RZ, R25 ;  /* 0x000000ffff187224 */ /* 0x000fe400078e0019 */
[----:B------:R-:W-:-:S03]  /*3180*/  @!P2 IMAD.MOV R2, RZ, RZ, -R2 ;  /* 0x000000ffff02a224 */ /* 0x000fc600078e0a02 */
[----:B------:R-:W-:-:S03]  /*3190*/  IABS R55, R24 ;  /* 0x0000001800377213 */ /* 0x000fc60000000000 */
[----:B------:R-:W-:Y:S01]  /*31a0*/  @!P1 IMAD.IADD R6, R6, 0x1, -R0 ;  /* 0x0000000106069824 */ /* 0x000fe200078e0a00 */
[----:B------:R-:W-:Y:S01]  /*31b0*/  ISETP.GE.AND P1, PT, R24, RZ, PT ;  /* 0x000000ff1800720c */ /* 0x000fe20003f26270 */
[----:B------:R1:W-:Y:S01]  /*31c0*/  STL [R1+0x12c], R2 ;  /* 0x00012c0201007387 */ /* 0x0003e20000100800 */
[----:B------:R-:W-:-:S04]  /*31d0*/  IMAD.HI.U32 R5, R54, R8, RZ ;  /* 0x0000000836057227 */ /* 0x000fc800078e00ff */
[----:B------:R-:W-:-:S04]  /*31e0*/  IMAD.MOV R5, RZ, RZ, -R5 ;  /* 0x000000ffff057224 */ /* 0x000fc800078e0a05 */
[----:B------:R-:W-:Y:S02]  /*31f0*/  IMAD R8, R0, R5, R8 ;  /* 0x0000000500087224 */ /* 0x000fe400078e0208 */
[----:B---3--:R-:W-:Y:S02]  /*3200*/  IMAD.MOV.U32 R33, RZ, RZ, R37 ;  /* 0x000000ffff217224 */ /* 0x008fe400078e0025 */
[----:B------:R-:W-:Y:S02]  /*3210*/  IMAD.MOV.U32 R37, RZ, RZ, R59 ;  /* 0x000000ffff257224 */ /* 0x000fe400078e003b */
[----:B------:R-:W3:Y:S02]  /*3220*/  LDL R59, [R1+0x10c] ;  /* 0x00010c00013b7983 */ /* 0x000ee40000100800 */
[----:B------:R-:W-:Y:S02]  /*3230*/  IMAD.MOV.U32 R25, RZ, RZ, R37 ;  /* 0x000000ffff197224 */ /* 0x000fe400078e0025 */
[----:B------:R-:W4:Y:S02]  /*3240*/  LDL R37, [R1+0x1418] ;  /* 0x0014180001257983 */ /* 0x000f240000100800 */
[----:B------:R-:W-:-:S02]  /*3250*/  IMAD.MOV.U32 R24, RZ, RZ, R25 ;  /* 0x000000ffff187224 */ /* 0x000fc400078e0019 */
[----:B------:R-:W-:Y:S02]  /*3260*/  IMAD.MOV.U32 R25, RZ, RZ, R26 ;  /* 0x000000ffff197224 */ /* 0x000fe400078e001a */
[----:B------:R-:W-:Y:S02]  /*3270*/  IMAD.MOV.U32 R26, RZ, RZ, R27 ;  /* 0x000000ffff1a7224 */ /* 0x000fe400078e001b */
[----:B------:R-:W-:Y:S02]  /*3280*/  IMAD.MOV.U32 R27, RZ, RZ, R34 ;  /* 0x000000ffff1b7224 */ /* 0x000fe400078e0022 */
[----:B------:R-:W4:Y:S04]  /*3290*/  LDL R34, [R1+0x1410] ;  /* 0x0014100001227983 */ /* 0x000f280000100800 */
[----:B0-----:R-:W4:Y:S01]  /*32a0*/  LDL.LU R3, [R1+0x1cc] ;  /* 0x0001cc0001037983 */ /* 0x001f220000300800 */
[----:B------:R-:W-:-:S05]  /*32b0*/  IABS R60, R24 ;  /* 0x00000018003c7213 */ /* 0x000fca0000000000 */
[----:B------:R-:W-:-:S04]  /*32c0*/  IMAD.HI.U32 R5, R54, R60, RZ ;  /* 0x0000003c36057227 */ /* 0x000fc800078e00ff */
[----:B------:R-:W-:-:S04]  /*32d0*/  IMAD.MOV R5, RZ, RZ, -R5 ;  /* 0x000000ffff057224 */ /* 0x000fc800078e0a05 */
[----:B------:R-:W-:Y:S01]  /*32e0*/  IMAD R60, R0, R5, R60 ;  /* 0x00000005003c7224 */ /* 0x000fe200078e023c */
[----:B------:R-:W-:Y:S01]  /*32f0*/  IABS R5, R27 ;  /* 0x0000001b00057213 */ /* 0x000fe20000000000 */
[----:B------:R-:W-:Y:S02]  /*3300*/  IMAD.MOV.U32 R27, RZ, RZ, R28 ;  /* 0x000000ffff1b7224 */ /* 0x000fe400078e001c */
[----:B------:R-:W-:Y:S02]  /*3310*/  IMAD.MOV.U32 R28, RZ, RZ, R29 ;  /* 0x000000ffff1c7224 */ /* 0x000fe400078e001d */
[----:B------:R-:W-:Y:S02]  /*3320*/  IMAD.MOV.U32 R29, RZ, RZ, R30 ;  /* 0x000000ffff1d7224 */ /* 0x000fe400078e001e */
[----:B------:R-:W4:Y:S01]  /*3330*/  LDL R30, [R1+0x1430] ;  /* 0x00143000011e7983 */ /* 0x000f220000100800 */
[----:B------:R-:W-:-:S04]  /*3340*/  IMAD.HI.U32 R7, R54, R9, RZ ;  /* 0x0000000936077227 */ /* 0x000fc800078e00ff */
[----:B------:R-:W-:Y:S01]  /*3350*/  IMAD.MOV R7, RZ, RZ, -R7 ;  /* 0x000000ffff077224 */ /* 0x000fe200078e0a07 */
[----:B--2---:R-:W-:-:S03]  /*3360*/  IABS R61, R47 ;  /* 0x0000002f003d7213 */ /* 0x004fc60000000000 */
[----:B------:R-:W-:Y:S02]  /*3370*/  IMAD R9, R0, R7, R9 ;  /* 0x0000000700097224 */ /* 0x000fe400078e0209 */
[----:B------:R-:W-:-:S04]  /*3380*/  IMAD.HI.U32 R7, R54, R61, RZ ;  /* 0x0000003d36077227 */ /* 0x000fc800078e00ff */
[----:B------:R-:W-:-:S04]  /*3390*/  IMAD.MOV R7, RZ, RZ, -R7 ;  /* 0x000000ffff077224 */ /* 0x000fc800078e0a07 */
[----:B------:R-:W-:Y:S02]  /*33a0*/  IMAD R61, R0, R7, R61 ;  /* 0x00000007003d7224 */ /* 0x000fe400078e023d */
[----:B------:R-:W-:-:S04]  /*33b0*/  IMAD.HI.U32 R7, R54, R5, RZ ;  /* 0x0000000536077227 */ /* 0x000fc800078e00ff */
[----:B------:R-:W-:-:S04]  /*33c0*/  IMAD.HI.U32 R11, R54, R10, RZ ;  /* 0x0000000a360b7227 */ /* 0x000fc800078e00ff */
[----:B------:R-:W-:Y:S02]  /*33d0*/  IMAD.MOV R7, RZ, RZ, -R7 ;  /* 0x000000ffff077224 */ /* 0x000fe400078e0a07 */
[----:B------:R-:W-:Y:S02]  /*33e0*/  IMAD.MOV R11, RZ, RZ, -R11 ;  /* 0x000000ffff0b7224 */ /* 0x000fe400078e0a0b */
[----:B------:R-:W-:Y:S01]  /*33f0*/  IMAD R5, R0, R7, R5 ;  /* 0x0000000700057224 */ /* 0x000fe200078e0205 */
[----:B------:R-:W-:Y:S01]  /*3400*/  ISETP.GE.AND P4, PT, R50, RZ, PT ;  /* 0x000000ff3200720c */ /* 0x000fe20003f86270 */
[----:B------:R-:W-:Y:S01]  /*3410*/  IMAD R10, R0, R11, R10 ;  /* 0x0000000b000a7224 */ /* 0x000fe200078e020a */
[----:B------:R-:W-:Y:S02]  /*3420*/  IABS R50, R50 ;  /* 0x0000003200327213 */ /* 0x000fe40000000000 */
[----:B------:R-:W-:Y:S02]  /*3430*/  ISETP.GE.AND P2, PT, R53, RZ, PT ;  /* 0x000000ff3500720c */ /* 0x000fe40003f46270 */
[----:B------:R-:W-:Y:S01]  /*3440*/  IABS R53, R53 ;  /* 0x0000003500357213 */ /* 0x000fe20000000000 */
[----:B------:R-:W-:-:S04]  /*3450*/  IMAD.HI.U32 R4, R54, R50, RZ ;  /* 0x0000003236047227 */ /* 0x000fc800078e00ff */
[----:B-1----:R-:W-:-:S04]  /*3460*/  IMAD.HI.U32 R2, R54, R53, RZ ;  /* 0x0000003536027227 */ /* 0x002fc800078e00ff */
[----:B------:R-:W-:Y:S01]  /*3470*/  IMAD.MOV R4, RZ, RZ, -R4 ;  /* 0x000000ffff047224 */ /* 0x000fe200078e0a04 */
[----:B------:R-:W-:Y:S01]  /*3480*/  IABS R58, R58 ;  /* 0x0000003a003a7213 */ /* 0x000fe20000000000 */
[----:B------:R-:W-:Y:S02]  /*3490*/  IMAD.MOV R2, RZ, RZ, -R2 ;  /* 0x000000ffff027224 */ /* 0x000fe400078e0a02 */
[C---:B------:R-:W-:Y:S02]  /*34a0*/  IMAD R50, R0.reuse, R4, R50 ;  /* 0x0000000400327224 */ /* 0x040fe400078e0232 */
[----:B------:R-:W-:Y:S02]  /*34b0*/  IMAD R53, R0, R2, R53 ;  /* 0x0000000200357224 */ /* 0x000fe400078e0235 */
[----:B------:R-:W-:-:S04]  /*34c0*/  IMAD.HI.U32 R2, R54, R58, RZ ;  /* 0x0000003a36027227 */ /* 0x000fc800078e00ff */
[----:B------:R-:W-:-:S04]  /*34d0*/  IMAD.HI.U32 R11, R54, R55, RZ ;  /* 0x00000037360b7227 */ /* 0x000fc800078e00ff */
[----:B------:R-:W-:Y:S02]  /*34e0*/  IMAD.MOV R2, RZ, RZ, -R2 ;  /* 0x000000ffff027224 */ /* 0x000fe400078e0a02 */
[----:B------:R-:W-:Y:S02]  /*34f0*/  IMAD.MOV R11, RZ, RZ, -R11 ;  /* 0x000000ffff0b7224 */ /* 0x000fe400078e0a0b */
[C---:B------:R-:W-:Y:S01]  /*3500*/  IMAD R58, R0.reuse, R2, R58 ;  /* 0x00000002003a7224 */ /* 0x040fe200078e023a */
[----:B------:R-:W-:Y:S01]  /*3510*/  IABS R2, R25 ;  /* 0x0000001900027213 */ /* 0x000fe20000000000 */
[----:B------:R-:W-:Y:S01]  /*3520*/  IMAD R55, R0, R11, R55 ;  /* 0x0000000b00377224 */ /* 0x000fe200078e0237 */
[----:B------:R-:W-:Y:S02]  /*3530*/  IABS R56, R56 ;  /* 0x0000003800387213 */ /* 0x000fe40000000000 */
[----:B------:R-:W-:Y:S01]  /*3540*/  IABS R57, R57 ;  /* 0x0000003900397213 */ /* 0x000fe20000000000 */
[----:B------:R-:W-:-:S04]  /*3550*/  IMAD.HI.U32 R12, R54, R2, RZ ;  /* 0x00000002360c7227 */ /* 0x000fc800078e00ff */
[----:B------:R-:W-:-:S04]  /*3560*/  IMAD.HI.U32 R13, R54, R56, RZ ;  /* 0x00000038360d7227 */ /* 0x000fc800078e00ff */
[----:B------:R-:W-:Y:S02]  /*3570*/  IMAD.MOV R12, RZ, RZ, -R12 ;  /* 0x000000ffff0c7224 */ /* 0x000fe400078e0a0c */
[----:B------:R-:W-:Y:S02]  /*3580*/  IMAD.MOV R13, RZ, RZ, -R13 ;  /* 0x000000ffff0d7224 */ /* 0x000fe400078e0a0d */
[----:B------:R-:W-:-:S04]  /*3590*/  IMAD.HI.U32 R14, R54, R57, RZ ;  /* 0x00000039360e7227 */ /* 0x000fc800078e00ff */
[C---:B------:R-:W-:Y:S01]  /*35a0*/  IMAD R2, R0.reuse, R12, R2 ;  /* 0x0000000c00027224 */ /* 0x040fe200078e0202 */
[----:B------:R-:W-:Y:S01]  /*35b0*/  IABS R12, R29 ;  /* 0x0000001d000c7213 */ /* 0x000fe20000000000 */
[----:B------:R-:W-:Y:S02]  /*35c0*/  IMAD R56, R0, R13, R56 ;  /* 0x0000000d00387224 */ /* 0x000fe400078e0238 */
[----:B------:R-:W-:Y:S02]  /*35d0*/  IMAD.MOV R14, RZ, RZ, -R14 ;  /* 0x000000ffff0e7224 */ /* 0x000fe400078e0a0e */
[----:B------:R-:W-:Y:S02]  /*35e0*/  IMAD.MOV.U32 R29, RZ, RZ, R31 ;  /* 0x000000ffff1d7224 */ /* 0x000fe400078e001f */
[----:B------:R-:W-:Y:S02]  /*35f0*/  IMAD.MOV.U32 R31, RZ, RZ, R32 ;  /* 0x000000ffff1f7224 */ /* 0x000fe400078e0020 */
[----:B------:R-:W-:-:S02]  /*3600*/  IMAD.MOV.U32 R32, RZ, RZ, R33 ;  /* 0x000000ffff207224 */ /* 0x000fc400078e0021 */
[----:B------:R-:W-:Y:S01]  /*3610*/  IMAD R57, R0, R14, R57 ;  /* 0x0000000e00397224 */ /* 0x000fe200078e0239 */
[----:B------:R-:W-:Y:S01]  /*3620*/  IABS R14, R28 ;  /* 0x0000001c000e7213 */ /* 0x000fe20000000000 */
[----:B------:R-:W-:Y:S01]  /*3630*/  IMAD.HI.U32 R15, R54, R12, RZ ;  /* 0x0000000c360f7227 */ /* 0x000fe200078e00ff */
[----:B------:R-:W-:-:S03]  /*3640*/  IABS R18, R27 ;  /* 0x0000001b00127213 */ /* 0x000fc60000000000 */
[----:B------:R-:W-:Y:S02]  /*3650*/  IMAD.MOV R15, RZ, RZ, -R15 ;  /* 0x000000ffff0f7224 */ /* 0x000fe400078e0a0f */
[----:B------:R-:W-:-:S04]  /*3660*/  IMAD.HI.U32 R16, R54, R14, RZ ;  /* 0x0000000e36107227 */ /* 0x000fc800078e00ff */
[----:B------:R-:W-:-:S04]  /*3670*/  IMAD.HI.U32 R19, R54, R18, RZ ;  /* 0x0000001236137227 */ /* 0x000fc800078e00ff */
[----:B------:R-:W-:Y:S02]  /*3680*/  IMAD.MOV R16, RZ, RZ, -R16 ;  /* 0x000000ffff107224 */ /* 0x000fe400078e0a10 */
[----:B------:R-:W-:Y:S01]  /*3690*/  IMAD.MOV R19, RZ, RZ, -R19 ;  /* 0x000000ffff137224 */ /* 0x000fe200078e0a13 */
[----:B---3--:R-:W-:Y:S02]  /*36a0*/  IABS R59, R59 ;  /* 0x0000003b003b7213 */ /* 0x008fe40000000000 */
[----:B----4-:R-:W-:Y:S01]  /*36b0*/  IABS R7, R3 ;  /* 0x0000000300077213 */ /* 0x010fe20000000000 */
[----:B------:R0:W-:Y:S02]  /*36c0*/  STL [R1+0x1564], R3 ;  /* 0x0015640301007387 */ /* 0x0001e40000100800 */
[----:B0-----:R-:W-:-:S04]  /*36d0*/  IMAD.MOV.U32 R3, RZ, RZ, R6 ;  /* 0x000000ffff037224 */ /* 0x001fc800078e0006 */
[----:B------:R-:W-:Y:S01]  /*36e0*/  @!P6 IMAD.MOV R3, RZ, RZ, -R3 ;  /* 0x000000ffff03e224 */ /* 0x000fe200078e0a03 */
[----:B------:R-:W-:Y:S01]  /*36f0*/  ISETP.GT.U32.AND P6, PT, R0, R10, PT ;  /* 0x0000000a0000720c */ /* 0x000fe20003fc4070 */
[----:B------:R-:W-:-:S04]  /*3700*/  IMAD.HI.U32 R4, R54, R59, RZ ;  /* 0x0000003b36047227 */ /* 0x000fc800078e00ff */
[----:B------:R-:W-:-:S08]  /*3710*/  IMAD.MOV R4, RZ, RZ, -R4 ;  /* 0x000000ffff047224 */ /* 0x000fd000078e0a04 */
[----:B------:R-:W-:Y:S02]  /*3720*/  @!P6 IMAD.IADD R10, R10, 0x1, -R0 ;  /* 0x000000010a0ae824 */ /* 0x000fe400078e0a00 */
[C---:B------:R-:W-:Y:S01]  /*3730*/  IMAD R59, R0.reuse, R4, R59 ;  /* 0x00000004003b7224 */ /* 0x040fe200078e023b */
[----:B------:R-:W-:Y:S02]  /*3740*/  IABS R4, R26 ;  /* 0x0000001a00047213 */ /* 0x000fe40000000000 */
[----:B------:R-:W-:-:S03]  /*3750*/  ISETP.GT.U32.AND P6, PT, R0, R10, PT ;  /* 0x0000000a0000720c */ /* 0x000fc60003fc4070 */
[----:B------:R-:W-:-:S04]  /*3760*/  IMAD.HI.U32 R11, R54, R4, RZ ;  /* 0x00000004360b7227 */ /* 0x000fc800078e00ff */
[----:B------:R-:W-:-:S04]  /*3770*/  IMAD.MOV R11, RZ, RZ, -R11 ;  /* 0x000000ffff0b7224 */ /* 0x000fc800078e0a0b */
[----:B------:R-:W-:Y:S02]  /*3780*/  IMAD R4, R0, R11, R4 ;  /* 0x0000000b00047224 */ /* 0x000fe400078e0204 */
[----:B------:R-:W-:Y:S01]  /*3790*/  @!P6 IMAD.IADD R10, R10, 0x1, -R0 ;  /* 0x000000010a0ae824 */ /* 0x000fe200078e0a00 */
[----:B------:R-:W-:Y:S02]  /*37a0*/  ISETP.GT.U32.AND P6, PT, R0, R9, PT ;  /* 0x000000090000720c */ /* 0x000fe40003fc4070 */
[----:B------:R-:W-:Y:S01]  /*37b0*/  IABS R11, R30 ;  /* 0x0000001e000b7213 */ /* 0x000fe20000000000 */
[----:B------:R-:W-:-:S04]  /*37c0*/  IMAD.MOV.U32 R33, RZ, RZ, R34 ;  /* 0x000000ffff217224 */ /* 0x000fc800078e0022 */
[----:B------:R-:W-:-:S04]  /*37d0*/  IMAD.HI.U32 R13, R54, R11, RZ ;  /* 0x0000000b360d7227 */ /* 0x000fc800078e00ff */
[----:B------:R-:W-:Y:S02]  /*37e0*/  IMAD.MOV.U32 R34, RZ, RZ, R40 ;  /* 0x000000ffff227224 */ /* 0x000fe400078e0028 */
[----:B------:R-:W-:Y:S02]  /*37f0*/  IMAD.MOV R13, RZ, RZ, -R13 ;  /* 0x000000ffff0d7224 */ /* 0x000fe400078e0a0d */
[----:B------:R-:W-:Y:S02]  /*3800*/  @!P6 IMAD.IADD R9, R9, 0x1, -R0 ;  /* 0x000000010909e824 */ /* 0x000fe400078e0a00 */
[----:B------:R-:W-:Y:S01]  /*3810*/  IMAD R24, R0, R13, R11 ;  /* 0x0000000d00187224 */ /* 0x000fe200078e020b */
[----:B------:R-:W-:Y:S01]  /*3820*/  IABS R11, R34 ;  /* 0x00000022000b7213 */ /* 0x000fe20000000000 */
[----:B------:R-:W-:Y:S01]  /*3830*/  IMAD.HI.U32 R17, R54, R7, RZ ;  /* 0x0000000736117227 */ /* 0x000fe200078e00ff */
[C---:B------:R-:W-:Y:S01]  /*3840*/  ISETP.GT.U32.AND P6, PT, R0.reuse, R9, PT ;  /* 0x000000090000720c */ /* 0x040fe20003fc4070 */
[----:B------:R0:W-:Y:S01]  /*3850*/  STL [R1+0x120], R3 ;  /* 0x0001200301007387 */ /* 0x0001e20000100800 */
[----:B------:R-:W-:Y:S01]  /*3860*/  IABS R13, R33 ;  /* 0x00000021000d7213 */ /* 0x000fe20000000000 */
[----:B------:R-:W-:-:S02]  /*3870*/  IMAD R30, R0, R15, R12 ;  /* 0x0000000f001e7224 */ /* 0x000fc400078e020c */
[----:B------:R-:W-:-:S04]  /*3880*/  IMAD.HI.U32 R12, R54, R11, RZ ;  /* 0x0000000b360c7227 */ /* 0x000fc800078e00ff */
[----:B------:R-:W-:Y:S02]  /*3890*/  IMAD.MOV R17, RZ, RZ, -R17 ;  /* 0x000000ffff117224 */ /* 0x000fe400078e0a11 */
[----:B0-----:R-:W-:Y:S02]  /*38a0*/  IMAD.MOV.U32 R3, RZ, RZ, R10 ;  /* 0x000000ffff037224 */ /* 0x001fe400078e000a */
[----:B------:R-:W-:Y:S02]  /*38b0*/  IMAD R40, R0, R16, R14 ;  /* 0x0000001000287224 */ /* 0x000fe400078e020e */
[----:B------:R-:W-:Y:S02]  /*38c0*/  IMAD.MOV.U32 R33, RZ, RZ, R38 ;  /* 0x000000ffff217224 */ /* 0x000fe400078e0026 */
[----:B------:R-:W-:Y:S02]  /*38d0*/  IMAD.MOV.U32 R34, RZ, RZ, R39 ;  /* 0x000000ffff227224 */ /* 0x000fe400078e0027 */
[----:B------:R-:W-:-:S02]  /*38e0*/  IMAD.MOV R12, RZ, RZ, -R12 ;  /* 0x000000ffff0c7224 */ /* 0x000fc400078e0a0c */
[----:B------:R-:W-:Y:S02]  /*38f0*/  @!P3 IMAD.MOV R3, RZ, RZ, -R3 ;  /* 0x000000ffff03b224 */ /* 0x000fe400078e0a03 */
[----:B------:R-:W-:Y:S01]  /*3900*/  IMAD R7, R0, R17, R7 ;  /* 0x0000001100077224 */ /* 0x000fe200078e0207 */
[----:B------:R-:W-:Y:S01]  /*3910*/  IABS R17, R31 ;  /* 0x0000001f00117213 */ /* 0x000fe20000000000 */
[----:B------:R-:W-:Y:S01]  /*3920*/  IMAD.HI.U32 R14, R54, R13, RZ ;  /* 0x0000000d360e7227 */ /* 0x000fe200078e00ff */
[----:B------:R-:W-:-:S03]  /*3930*/  IABS R10, R34 ;  /* 0x00000022000a7213 */ /* 0x000fc60000000000 */
[C---:B------:R-:W-:Y:S01]  /*3940*/  IMAD R6, R0.reuse, R19, R18 ;  /* 0x0000001300067224 */ /* 0x040fe200078e0212 */
[----:B------:R-:W-:Y:S01]  /*3950*/  IABS R19, R29 ;  /* 0x0000001d00137213 */ /* 0x000fe20000000000 */
[----:B------:R-:W-:Y:S01]  /*3960*/  IMAD.MOV.U32 R31, RZ, RZ, R36 ;  /* 0x000000ffff1f7224 */ /* 0x000fe200078e0024 */
[----:B------:R-:W2:Y:S01]  /*3970*/  LDL R29, [R1+0x12a0] ;  /* 0x0012a000011d7983 */ /* 0x000ea20000100800 */
[----:B------:R-:W-:Y:S01]  /*3980*/  IMAD R36, R0, R12, R11 ;  /* 0x0000000c00247224 */ /* 0x000fe200078e020b */
[----:B------:R-:W-:Y:S01]  /*3990*/  IABS R12, R33 ;  /* 0x00000021000c7213 */ /* 0x000fe20000000000 */
[----:B------:R-:W-:Y:S01]  /*39a0*/  IMAD.MOV R14, RZ, RZ, -R14 ;  /* 0x000000ffff0e7224 */ /* 0x000fe200078e0a0e */
[----:B------:R0:W-:Y:S01]  /*39b0*/  STL [R1+0x124], R3 ;  /* 0x0001240301007387 */ /* 0x0001e20000100800 */
[----:B------:R-:W-:-:S03]  /*39c0*/  @!P6 IMAD.IADD R9, R9, 0x1, -R0 ;  /* 0x000000010909e824 */ /* 0x000fc600078e0a00 */
[----:B------:R-:W3:Y:S01]  /*39d0*/  LDL R34, [R1+0x1420] ;  /* 0x0014200001227983 */ /* 0x000ee20000100800 */
[----:B------:R-:W-:Y:S02]  /*39e0*/  IMAD R23, R0, R14, R13 ;  /* 0x0000000e00177224 */ /* 0x000fe400078e020d */
[----:B------:R-:W-:-:S04]  /*39f0*/  IMAD.HI.U32 R13, R54, R12, RZ ;  /* 0x0000000c360d7227 */ /* 0x000fc800078e00ff */
[----:B0-----:R-:W-:Y:S02]  /*3a00*/  IMAD.MOV.U32 R3, RZ, RZ, R9 ;  /* 0x000000ffff037224 */ /* 0x001fe400078e0009 */
[----:B------:R-:W-:Y:S02]  /*3a10*/  IMAD.MOV.U32 R33, RZ, RZ, R35 ;  /* 0x000000ffff217224 */ /* 0x000fe400078e0023 */
[----:B------:R-:W-:Y:S02]  /*3a20*/  IMAD.MOV R13, RZ, RZ, -R13 ;  /* 0x000000ffff0d7224 */ /* 0x000fe400078e0a0d */
[----:B------:R-:W-:Y:S01]  /*3a30*/  @!P5 IMAD.MOV R3, RZ, RZ, -R3 ;  /* 0x000000ffff03d224 */ /* 0x000fe200078e0a03 */
[----:B------:R-:W-:Y:S01]  /*3a40*/  IABS R9, R41 ;  /* 0x0000002900097213 */ /* 0x000fe20000000000 */
[C---:B------:R-:W-:Y:S01]  /*3a50*/  IMAD R35, R0.reuse, R13, R12 ;  /* 0x0000000d00237224 */ /* 0x040fe200078e020c */
[----:B------:R-:W-:Y:S01]  /*3a60*/  IABS R12, R33 ;  /* 0x00000021000c7213 */ /* 0x000fe20000000000 */
[----:B------:R-:W-:Y:S01]  /*3a70*/  IMAD.MOV.U32 R33, RZ, RZ, R42 ;  /* 0x000000ffff217224 */ /* 0x000fe200078e002a */
[----:B------:R0:W-:Y:S04]  /*3a80*/  STL [R1+0x128], R3 ;  /* 0x0001280301007387 */ /* 0x0001e80000100800 */
[----:B------:R-:W4:Y:S04]  /*3a90*/  LDL R41, [R1+0x1404] ;  /* 0x0014040001297983 */ /* 0x000f280000100800 */
[----:B------:R-:W2:Y:S01]  /*3aa0*/  LDL R42, [R1+0x1400] ;  /* 0x00140000012a7983 */ /* 0x000ea20000100800 */
[----:B------:R-:W-:-:S13]  /*3ab0*/  ISETP.GT.U32.AND P3, PT, R0, R8, PT ;  /* 0x000000080000720c */ /* 0x000fda0003f64070 */
[----:B------:R-:W-:-:S05]  /*3ac0*/  @!P3 IMAD.IADD R8, R8, 0x1, -R0 ;  /* 0x000000010808b824 */ /* 0x000fca00078e0a00 */
[----:B------:R-:W-:Y:S02]  /*3ad0*/  ISETP.GT.U32.AND P3, PT, R0, R8, PT ;  /* 0x000000080000720c */ /* 0x000fe40003f64070 */
[----:B------:R-:W-:-:S11]  /*3ae0*/  IABS R15, R32 ;  /* 0x00000020000f7213 */ /* 0x000fd60000000000 */
[----:B------:R-:W-:Y:S01]  /*3af0*/  @!P3 IMAD.IADD R8, R8, 0x1, -R0 ;  /* 0x000000010808b824 */ /* 0x000fe200078e0a00 */
[----:B------:R-:W-:Y:S01]  /*3b00*/  ISETP.GT.U32.AND P3, PT, R0, R53, PT ;  /* 0x000000350000720c */ /* 0x000fe20003f64070 */
[----:B------:R-:W-:-:S04]  /*3b10*/  IMAD.HI.U32 R16, R54, R15, RZ ;  /* 0x0000000f36107227 */ /* 0x000fc800078e00ff */
[----:B------:R-:W-:-:S04]  /*3b20*/  IMAD.HI.U32 R11, R54, R10, RZ ;  /* 0x0000000a360b7227 */ /* 0x000fc800078e00ff */
[----:B------:R-:W-:-:S04]  /*3b30*/  IMAD.MOV R16, RZ, RZ, -R16 ;  /* 0x000000ffff107224 */ /* 0x000fc800078e0a10 */
[----:B------:R-:W-:Y:S02]  /*3b40*/  @!P3 IMAD.IADD R53, R53, 0x1, -R0 ;  /* 0x000000013535b824 */ /* 0x000fe400078e0a00 */
[----:B------:R-:W-:-:S03]  /*3b50*/  IMAD.HI.U32 R18, R54, R17, RZ ;  /* 0x0000001136127227 */ /* 0x000fc600078e00ff */
[C---:B------:R-:W-:Y:S01]  /*3b60*/  ISETP.GT.U32.AND P3, PT, R0.reuse, R53, PT ;  /* 0x000000350000720c */ /* 0x040fe20003f64070 */
[----:B------:R-:W-:Y:S02]  /*3b70*/  IMAD.MOV R11, RZ, RZ, -R11 ;  /* 0x000000ffff0b7224 */ /* 0x000fe400078e0a0b */
[----:B------:R-:W-:Y:S02]  /*3b80*/  IMAD.MOV.U32 R32, RZ, RZ, R37 ;  /* 0x000000ffff207224 */ /* 0x000fe400078e0025 */
[C---:B------:R-:W-:Y:S01]  /*3b90*/  IMAD R37, R0.reuse, R16, R15 ;  /* 0x0000001000257224 */ /* 0x040fe200078e020f */
[----:B------:R-:W-:Y:S01]  /*3ba0*/  IABS R16, R31 ;  /* 0x0000001f00107213 */ /* 0x000fe20000000000 */
[----:B------:R-:W-:Y:S02]  /*3bb0*/  IMAD.MOV R18, RZ, RZ, -R18 ;  /* 0x000000ffff127224 */ /* 0x000fe400078e0a12 */
[----:B------:R-:W-:Y:S02]  /*3bc0*/  IMAD R28, R0, R11, R10 ;  /* 0x0000000b001c7224 */ /* 0x000fe400078e020a */
[----:B0-----:R-:W-:-:S02]  /*3bd0*/  IMAD.MOV.U32 R3, RZ, RZ, R8 ;  /* 0x000000ffff037224 */ /* 0x001fc400078e0008 */
[----:B------:R-:W-:Y:S02]  /*3be0*/  IMAD.MOV.U32 R8, RZ, RZ, R9 ;  /* 0x000000ffff087224 */ /* 0x000fe400078e0009 */
[----:B------:R-:W-:Y:S02]  /*3bf0*/  IMAD R38, R0, R18, R17 ;  /* 0x0000001200267224 */ /* 0x000fe400078e0211 */
[----:B------:R-:W-:-:S04]  /*3c00*/  IMAD.HI.U32 R17, R54, R16, RZ ;  /* 0x0000001036117227 */ /* 0x000fc800078e00ff */
[----:B------:R-:W-:-:S04]  /*3c10*/  IMAD.HI.U32 R9, R54, R8, RZ ;  /* 0x0000000836097227 */ /* 0x000fc800078e00ff */
[----:B------:R-:W-:Y:S02]  /*3c20*/  IMAD.MOV R17, RZ, RZ, -R17 ;  /* 0x000000ffff117224 */ /* 0x000fe400078e0a11 */
[----:B------:R-:W-:Y:S02]  /*3c30*/  @!P0 IMAD.MOV R3, RZ, RZ, -R3 ;  /* 0x000000ffff038224 */ /* 0x000fe400078e0a03 */
[----:B------:R-:W-:Y:S02]  /*3c40*/  @!P3 IMAD.IADD R53, R53, 0x1, -R0 ;  /* 0x000000013535b824 */ /* 0x000fe400078e0a00 */
[----:B------:R-:W-:Y:S01]  /*3c50*/  IMAD.MOV R9, RZ, RZ, -R9 ;  /* 0x000000ffff097224 */ /* 0x000fe200078e0a09 */
[----:B------:R-:W-:Y:S01]  /*3c60*/  STL [R1+0x138], R3 ;  /* 0x0001380301007387 */ /* 0x000fe20000100800 */
[----:B------:R-:W-:-:S03]  /*3c70*/  IMAD R22, R0, R17, R16 ;  /* 0x0000001100167224 */ /* 0x000fc600078e0210 */
[----:B------:R-:W-:Y:S01]  /*3c80*/  STL [R1+0x1578], R53 ;  /* 0x0015783501007387 */ /* 0x000fe20000100800 */
[----:B---3--:R-:W-:-:S05]  /*3c90*/  IABS R10, R34 ;  /* 0x00000022000a7213 */ /* 0x008fca0000000000 */
[----:B------:R-:W-:-:S04]  /*3ca0*/  IMAD.HI.U32 R11, R54, R10, RZ ;  /* 0x0000000a360b7227 */ /* 0x000fc800078e00ff */
[----:B------:R-:W-:Y:S02]  /*3cb0*/  IMAD.MOV R11, RZ, RZ, -R11 ;  /* 0x000000ffff0b7224 */ /* 0x000fe400078e0a0b */
[C---:B------:R-:W-:Y:S02]  /*3cc0*/  IMAD R34, R0.reuse, R9, R8 ;  /* 0x0000000900227224 */ /* 0x040fe400078e0208 */
[----:B------:R-:W-:Y:S01]  /*3cd0*/  IMAD R16, R0, R11, R10 ;  /* 0x0000000b00107224 */ /* 0x000fe200078e020a */
[----:B----4-:R-:W-:Y:S02]  /*3ce0*/  IABS R10, R41 ;  /* 0x00000029000a7213 */ /* 0x010fe40000000000 */
[----:B------:R-:W3:Y:S01]  /*3cf0*/  LDL R41, [R1+0x13f8] ;  /* 0x0013f80001297983 */ /* 0x000ee20000100800 */
[----:B--2---:R-:W-:-:S03]  /*3d00*/  IABS R8, R42 ;  /* 0x0000002a00087213 */ /* 0x004fc60000000000 */
[----:B------:R-:W2:Y:S01]  /*3d10*/  LDL R42, [R1+0x13f4] ;  /* 0x0013f400012a7983 */ /* 0x000ea20000100800 */
[----:B------:R-:W-:-:S13]  /*3d20*/  ISETP.GT.U32.AND P6, PT, R0, R50, PT ;  /* 0x000000320000720c */ /* 0x000fda0003fc4070 */
[----:B------:R-:W-:-:S05]  /*3d30*/  @!P6 IMAD.IADD R50, R50, 0x1, -R0 ;  /* 0x000000013232e824 */ /* 0x000fca00078e0a00 */
[----:B------:R-:W-:-:S13]  /*3d40*/  ISETP.GT.U32.AND P6, PT, R0, R50, PT ;  /* 0x000000320000720c */ /* 0x000fda0003fc4070 */
[----:B------:R-:W-:Y:S01]  /*3d50*/  @!P6 IMAD.IADD R50, R50, 0x1, -R0 ;  /* 0x000000013232e824 */ /* 0x000fe200078e0a00 */
[----:B------:R-:W-:Y:S01]  /*3d60*/  ISETP.GT.U32.AND P6, PT, R0, R60, PT ;  /* 0x0000003c0000720c */ /* 0x000fe20003fc4070 */
[----:B------:R-:W-:Y:S01]  /*3d70*/  IMAD.HI.U32 R20, R54, R19, RZ ;  /* 0x0000001336147227 */ /* 0x000fe200078e00ff */
[----:B------:R-:W-:-:S03]  /*3d80*/  IABS R18, R29 ;  /* 0x0000001d00127213 */ /* 0x000fc60000000000 */
[----:B------:R-:W-:-:S08]  /*3d90*/  IMAD.MOV R20, RZ, RZ, -R20 ;  /* 0x000000ffff147224 */ /* 0x000fd000078e0a14 */
[----:B------:R-:W-:-:S05]  /*3da0*/  @!P6 IMAD.IADD R60, R60, 0x1, -R0 ;  /* 0x000000013c3ce824 */ /* 0x000fca00078e0a00 */
[C---:B------:R-:W-:Y:S01]  /*3db0*/  ISETP.GT.U32.AND P6, PT, R0.reuse, R60, PT ;  /* 0x0000003c0000720c */ /* 0x040fe20003fc4070 */
[----:B------:R-:W-:Y:S02]  /*3dc0*/  IMAD R39, R0, R20, R19 ;  /* 0x0000001400277224 */ /* 0x000fe400078e0213 */
[----:B------:R-:W-:-:S04]  /*3dd0*/  IMAD.HI.U32 R13, R54, R12, RZ ;  /* 0x0000000c360d7227 */ /* 0x000fc800078e00ff */
[----:B------:R-:W-:-:S04]  /*3de0*/  IMAD.HI.U32 R19, R54, R18, RZ ;  /* 0x0000001236137227 */ /* 0x000fc800078e00ff */
[----:B------:R-:W-:-:S04]  /*3df0*/  IMAD.HI.U32 R11, R54, R10, RZ ;  /* 0x0000000a360b7227 */ /* 0x000fc800078e00ff */
[----:B------:R-:W-:-:S04]  /*3e00*/  IMAD.HI.U32 R9, R54, R8, RZ ;  /* 0x0000000836097227 */ /* 0x000fc800078e00ff */
[----:B------:R-:W-:Y:S02]  /*3e10*/  IMAD.MOV R13, RZ, RZ, -R13 ;  /* 0x000000ffff0d7224 */ /* 0x000fe400078e0a0d */
[----:B------:R-:W-:Y:S02]  /*3e20*/  IMAD.MOV R19, RZ, RZ, -R19 ;  /* 0x000000ffff137224 */ /* 0x000fe400078e0a13 */
[----:B------:R-:W-:Y:S02]  /*3e30*/  @!P6 IMAD.IADD R60, R60, 0x1, -R0 ;  /* 0x000000013c3ce824 */ /* 0x000fe400078e0a00 */
[----:B------:R-:W-:Y:S02]  /*3e40*/  IMAD.MOV R11, RZ, RZ, -R11 ;  /* 0x000000ffff0b7224 */ /* 0x000fe400078e0a0b */
[----:B------:R-:W-:Y:S02]  /*3e50*/  IMAD.MOV R9, RZ, RZ, -R9 ;  /* 0x000000ffff097224 */ /* 0x000fe400078e0a09 */
[C---:B------:R-:W-:Y:S01]  /*3e60*/  IMAD R21, R0.reuse, R13, R12 ;  /* 0x0000000d00157224 */ /* 0x040fe200078e020c */
[----:B------:R-:W-:Y:S01]  /*3e70*/  IABS R12, R33 ;  /* 0x00000021000c7213 */ /* 0x000fe20000000000 */
[C---:B------:R-:W-:Y:S01]  /*3e80*/  IMAD R29, R0.reuse, R19, R18 ;  /* 0x00000013001d7224 */ /* 0x040fe200078e0212 */
[----:B------:R-:W4:Y:S01]  /*3e90*/  LDL R33, [R1+0x13fc] ;  /* 0x0013fc0001217983 */ /* 0x000f220000100800 */
[----:B------:R-:W-:-:S02]  /*3ea0*/  IMAD R19, R0, R11, R10 ;  /* 0x0000000b00137224 */ /* 0x000fc400078e020a */
[C---:B------:R-:W-:Y:S01]  /*3eb0*/  IMAD R18, R0.reuse, R9, R8 ;  /* 0x0000000900127224 */ /* 0x040fe200078e0208 */
[----:B------:R-:W-:Y:S01]  /*3ec0*/  STL [R1+0x1574], R60 ;  /* 0x0015743c01007387 */ /* 0x000fe20000100800 */
[C---:B------:R-:W-:Y:S02]  /*3ed0*/  ISETP.GT.U32.AND P5, PT, R0.reuse, R55, PT ;  /* 0x000000370000720c */ /* 0x040fe40003fa4070 */
[----:B------:R-:W-:Y:S01]  /*3ee0*/  ISETP.GT.U32.AND P0, PT, R0, R61, PT ;  /* 0x0000003d0000720c */ /* 0x000fe20003f04070 */
[----:B------:R-:W4:Y:S01]  /*3ef0*/  LDL R31, [R1+0x13f0] ;  /* 0x0013f000011f7983 */ /* 0x000f220000100800 */
[----:B---3--:R-:W-:-:S03]  /*3f00*/  IABS R10, R41 ;  /* 0x00000029000a7213 */ /* 0x008fc60000000000 */
[----:B------:R-:W3:Y:S01]  /*3f10*/  LDL R41, [R1+0x13ec] ;  /* 0x0013ec0001297983 */ /* 0x000ee20000100800 */
[----:B--2---:R-:W-:-:S03]  /*3f20*/  IABS R8, R42 ;  /* 0x0000002a00087213 */ /* 0x004fc60000000000 */
[----:B------:R-:W2:Y:S02]  /*3f30*/  LDL R42, [R1+0x13e8] ;  /* 0x0013e800012a7983 */ /* 0x000ea40000100800 */
[--C-:B------:R-:W-:Y:S02]  /*3f40*/  @!P5 IMAD.IADD R55, R55, 0x1, -R0.reuse ;  /* 0x000000013737d824 */ /* 0x100fe400078e0a00 */
[----:B------:R-:W-:-:S03]  /*3f50*/  @!P0 IMAD.IADD R61, R61, 0x1, -R0 ;  /* 0x000000013d3d8824 */ /* 0x000fc600078e0a00 */
[C---:B------:R-:W-:Y:S02]  /*3f60*/  ISETP.GT.U32.AND P5, PT, R0.reuse, R55, PT ;  /* 0x000000370000720c */ /* 0x040fe40003fa4070 */
[C---:B------:R-:W-:Y:S02]  /*3f70*/  ISETP.GT.U32.AND P0, PT, R0.reuse, R61, PT ;  /* 0x0000003d0000720c */ /* 0x040fe40003f04070 */
[----:B------:R-:W-:-:S09]  /*3f80*/  ISETP.GT.U32.AND P6, PT, R0, R56, PT ;  /* 0x000000380000720c */ /* 0x000fd20003fc4070 */
[--C-:B------:R-:W-:Y:S01]  /*3f90*/  @!P5 IMAD.IADD R55, R55, 0x1, -R0.reuse ;  /* 0x000000013737d824 */ /* 0x100fe200078e0a00 */
[C---:B------:R-:W-:Y:S01]  /*3fa0*/  ISETP.GT.U32.AND P5, PT, R0.reuse, R58, PT ;  /* 0x0000003a0000720c */ /* 0x040fe20003fa4070 */
[--C-:B------:R-:W-:Y:S01]  /*3fb0*/  @!P0 IMAD.IADD R61, R61, 0x1, -R0.reuse ;  /* 0x000000013d3d8824 */ /* 0x100fe200078e0a00 */
[----:B------:R-:W-:Y:S01]  /*3fc0*/  ISETP.GT.U32.AND P0, PT, R0, R57, PT ;  /* 0x000000390000720c */ /* 0x000fe20003f04070 */
[----:B------:R-:W-:-:S10]  /*3fd0*/  @!P6 IMAD.IADD R56, R56, 0x1, -R0 ;  /* 0x000000013838e824 */ /* 0x000fd400078e0a00 */
[--C-:B------:R-:W-:Y:S02]  /*3fe0*/  @!P5 IMAD.IADD R58, R58, 0x1, -R0.reuse ;  /* 0x000000013a3ad824 */ /* 0x100fe400078e0a00 */
[----:B------:R-:W-:Y:S01]  /*3ff0*/  @!P0 IMAD.IADD R57, R57, 0x1, -R0 ;  /* 0x0000000139398824 */ /* 0x000fe200078e0a00 */
[C---:B------:R-:W-:Y:S02]  /*4000*/  ISETP.GT.U32.AND P6, PT, R0.reuse, R56, PT ;  /* 0x000000380000720c */ /* 0x040fe40003fc4070 */
[C---:B------:R-:W-:Y:S02]  /*4010*/  ISETP.GT.U32.AND P5, PT, R0.reuse, R58, PT ;  /* 0x0000003a0000720c */ /* 0x040fe40003fa4070 */
[----:B------:R-:W-:Y:S01]  /*4020*/  ISETP.GT.U32.AND P0, PT, R0, R57, PT ;  /* 0x000000390000720c */ /* 0x000fe20003f04070 */
[----:B------:R-:W-:-:S04]  /*4030*/  IMAD.HI.U32 R11, R54, R10, RZ ;  /* 0x0000000a360b7227 */ /* 0x000fc800078e00ff */
[----:B------:R-:W-:Y:S01]  /*4040*/  IMAD.HI.U32 R9, R54, R8, RZ ;  /* 0x0000000836097227 */ /* 0x000fe200078e00ff */
[----:B------:R-:W-:-:S03]  /*4050*/  IABS R14, R32 ;  /* 0x00000020000e7213 */ /* 0x000fc60000000000 */
[--C-:B------:R-:W-:Y:S02]  /*4060*/  @!P6 IMAD.IADD R56, R56, 0x1, -R0.reuse ;  /* 0x000000013838e824 */ /* 0x100fe400078e0a00 */
[--C-:B------:R-:W-:Y:S02]  /*4070*/  @!P5 IMAD.IADD R58, R58, 0x1, -R0.reuse ;  /* 0x000000013a3ad824 */ /* 0x100fe400078e0a00 */
[----:B------:R-:W-:Y:S02]  /*4080*/  @!P0 IMAD.IADD R57, R57, 0x1, -R0 ;  /* 0x0000000139398824 */ /* 0x000fe400078e0a00 */
[----:B------:R-:W-:Y:S02]  /*4090*/  IMAD.MOV R11, RZ, RZ, -R11 ;  /* 0x000000ffff0b7224 */ /* 0x000fe400078e0a0b */
[----:B------:R-:W-:Y:S01]  /*40a0*/  IMAD.MOV R9, RZ, RZ, -R9 ;  /* 0x000000ffff097224 */ /* 0x000fe200078e0a09 */
[----:B------:R-:W-:Y:S01]  /*40b0*/  STL [R1+0x1568], R58 ;  /* 0x0015683a01007387 */ /* 0x000fe20000100800 */
[----:B------:R-:W-:-:S02]  /*40c0*/  IMAD R32, R0, R11, R10 ;  /* 0x0000000b00207224 */ /* 0x000fc400078e020a */
[C---:B------:R-:W-:Y:S01]  /*40d0*/  IMAD R26, R0.reuse, R9, R8 ;  /* 0x00000009001a7224 */ /* 0x040fe200078e0208 */
[----:B------:R-:W-:Y:S04]  /*40e0*/  STL [R1+0x156c], R57 ;  /* 0x00156c3901007387 */ /* 0x000fe80000100800 */
[----:B------:R-:W-:Y:S01]  /*40f0*/  STL [R1+0x1570], R56 ;  /* 0x0015703801007387 */ /* 0x000fe20000100800 */
[C---:B------:R-:W-:Y:S02]  /*4100*/  ISETP.GT.U32.AND P3, PT, R0.reuse, R59, PT ;  /* 0x0000003b0000720c */ /* 0x040fe40003f64070 */
[----:B------:R-:W-:Y:S01]  /*4110*/  ISETP.GT.U32.AND P5, PT, R0, R4, PT ;  /* 0x000000040000720c */ /* 0x000fe20003fa4070 */
[----:B------:R-:W-:Y:S01]  /*4120*/  IMAD.HI.U32 R13, R54, R12, RZ ;  /* 0x0000000c360d7227 */ /* 0x000fe200078e00ff */
[----:B------:R-:W4:Y:S09]  /*4130*/  LDL R17, [R1+0x13e4] ;  /* 0x0013e40001117983 */ /* 0x000f320000100800 */
[----:B------:R-:W-:Y:S01]  /*4140*/  @!P3 IMAD.IADD R59, R59, 0x1, -R0 ;  /* 0x000000013b3bb824 */ /* 0x000fe200078e0a00 */
[----:B---3--:R-:W-:-:S02]  /*4150*/  IABS R10, R41 ;  /* 0x00000029000a7213 */ /* 0x008fc40000000000 */
[----:B------:R-:W3:Y:S01]  /*4160*/  LDL R41, [R1+0x13e0] ;  /* 0x0013e00001297983 */ /* 0x000ee20000100800 */
[----:B--2---:R-:W-:-:S03]  /*4170*/  IABS R8, R42 ;  /* 0x0000002a00087213 */ /* 0x004fc60000000000 */
[----:B------:R-:W2:Y:S01]  /*4180*/  LDL R42, [R1+0x13dc] ;  /* 0x0013dc00012a7983 */ /* 0x000ea20000100800 */
[----:B------:R-:W-:-:S13]  /*4190*/  ISETP.GT.U32.AND P3, PT, R0, R59, PT ;  /* 0x0000003b0000720c */ /* 0x000fda0003f64070 */
[--C-:B------:R-:W-:Y:S01]  /*41a0*/  @!P3 IMAD.IADD R59, R59, 0x1, -R0.reuse ;  /* 0x000000013b3bb824 */ /* 0x100fe200078e0a00 */
[----:B------:R-:W-:Y:S01]  /*41b0*/  ISETP.GT.U32.AND P3, PT, R0, R2, PT ;  /* 0x000000020000720c */ /* 0x000fe20003f64070 */
[----:B------:R-:W-:-:S05]  /*41c0*/  @!P5 IMAD.IADD R4, R4, 0x1, -R0 ;  /* 0x000000010404d824 */ /* 0x000fca00078e0a00 */
[----:B------:R-:W-:-:S07]  /*41d0*/  ISETP.GT.U32.AND P5, PT, R0, R4, PT ;  /* 0x000000040000720c */ /* 0x000fce0003fa4070 */
[----:B------:R-:W-:-:S05]  /*41e0*/  @!P3 IMAD.IADD R2, R2, 0x1, -R0 ;  /* 0x000000010202b824 */ /* 0x000fca00078e0a00 */
[----:B------:R-:W-:Y:S01]  /*41f0*/  ISETP.GT.U32.AND P3, PT, R0, R2, PT ;  /* 0x000000020000720c */ /* 0x000fe20003f64070 */
[----:B------:R-:W-:Y:S01]  /*4200*/  @!P5 IMAD.IADD R4, R4, 0x1, -R0 ;  /* 0x000000010404d824 */ /* 0x000fe200078e0a00 */
[----:B------:R-:W-:-:S11]  /*4210*/  ISETP.GT.U32.AND P5, PT, R0, R40, PT ;  /* 0x000000280000720c */ /* 0x000fd60003fa4070 */
[--C-:B------:R-:W-:Y:S01]  /*4220*/  @!P3 IMAD.IADD R2, R2, 0x1, -R0.reuse ;  /* 0x000000010202b824 */ /* 0x100fe200078e0a00 */
[----:B------:R-:W-:Y:S01]  /*4230*/  ISETP.GT.U32.AND P3, PT, R0, R7, PT ;  /* 0x000000070000720c */ /* 0x000fe20003f64070 */
[----:B------:R-:W-:Y:S02]  /*4240*/  @!P5 IMAD.IADD R40, R40, 0x1, -R0 ;  /* 0x000000012828d824 */ /* 0x000fe400078e0a00 */
[----:B------:R-:W-:-:S03]  /*4250*/  IMAD.MOV R13, RZ, RZ, -R13 ;  /* 0x000000ffff0d7224 */ /* 0x000fc600078e0a0d */
[----:B------:R-:W-:-:S07]  /*4260*/  ISETP.GT.U32.AND P5, PT, R0, R40, PT ;  /* 0x000000280000720c */ /* 0x000fce0003fa4070 */
[----:B------:R-:W-:-:S05]  /*4270*/  @!P3 IMAD.IADD R7, R7, 0x1, -R0 ;  /* 0x000000010707b824 */ /* 0x000fca00078e0a00 */
[C---:B------:R-:W-:Y:S01]  /*4280*/  ISETP.GT.U32.AND P3, PT, R0.reuse, R7, PT ;  /* 0x000000070000720c */ /* 0x040fe20003f64070 */
[----:B------:R-:W-:Y:S01]  /*4290*/  IMAD R27, R0, R13, R12 ;  /* 0x0000000d001b7224 */ /* 0x000fe200078e020c */
[----:B----4-:R-:W-:Y:S01]  /*42a0*/  IABS R12, R33 ;  /* 0x00000021000c7213 */ /* 0x010fe20000000000 */
[----:B------:R-:W-:-:S04]  /*42b0*/  IMAD.HI.U32 R11, R54, R10, RZ ;  /* 0x0000000a360b7227 */ /* 0x000fc800078e00ff */
[----:B------:R-:W-:-:S04]  /*42c0*/  IMAD.HI.U32 R13, R54, R12, RZ ;  /* 0x0000000c360d7227 */ /* 0x000fc800078e00ff */
[----:B------:R-:W-:-:S04]  /*42d0*/  IMAD.HI.U32 R9, R54, R8, RZ ;  /* 0x0000000836097227 */ /* 0x000fc800078e00ff */
[--C-:B------:R-:W-:Y:S02]  /*42e0*/  @!P3 IMAD.IADD R7, R7, 0x1, -R0.reuse ;  /* 0x000000010707b824 */ /* 0x100fe400078e0a00 */
[----:B------:R-:W-:Y:S02]  /*42f0*/  IMAD.MOV R13, RZ, RZ, -R13 ;  /* 0x000000ffff0d7224 */ /* 0x000fe400078e0a0d */
[----:B------:R-:W-:Y:S02]  /*4300*/  @!P5 IMAD.IADD R40, R40, 0x1, -R0 ;  /* 0x000000012828d824 */ /* 0x000fe400078e0a00 */
[----:B------:R-:W-:Y:S01]  /*4310*/  IMAD.MOV R11, RZ, RZ, -R11 ;  /* 0x000000ffff0b7224 */ /* 0x000fe200078e0a0b */
[----:B------:R-:W-:Y:S01]  /*4320*/  STL [R1+0x155c], R7 ;  /* 0x00155c0701007387 */ /* 0x000fe20000100800 */
[----:B------:R-:W-:Y:S02]  /*4330*/  IMAD.MOV R9, RZ, RZ, -R9 ;  /* 0x000000ffff097224 */ /* 0x000fe400078e0a09 */
[C---:B------:R-:W-:Y:S01]  /*4340*/  IMAD R33, R0.reuse, R13, R12 ;  /* 0x0000000d00217224 */ /* 0x040fe200078e020c */
[----:B------:R-:W-:Y:S01]  /*4350*/  IABS R12, R31 ;  /* 0x0000001f000c7213 */ /* 0x000fe20000000000 */
[----:B------:R0:W-:Y:S01]  /*4360*/  STL [R1+0xe0], R40 ;  /* 0x0000e02801007387 */ /* 0x0001e20000100800 */
[----:B------:R-:W-:-:S02]  /*4370*/  IMAD R31, R0, R11, R10 ;  /* 0x0000000b001f7224 */ /* 0x000fc400078e020a */
[----:B------:R-:W-:Y:S01]  /*4380*/  IMAD R25, R0, R9, R8 ;  /* 0x0000000900197224 */ /* 0x000fe200078e0208 */
[----:B0-----:R-:W4:Y:S01]  /*4390*/  LDL R40, [R1+0x13d8] ;  /* 0x0013d80001287983 */ /* 0x001f220000100800 */
[----:B---3--:R-:W-:-:S03]  /*43a0*/  IABS R10, R41 ;  /* 0x00000029000a7213 */ /* 0x008fc60000000000 */
[----:B------:R-:W3:Y:S01]  /*43b0*/  LDL R41, [R1+0x13d4] ;  /* 0x0013d40001297983 */ /* 0x000ee20000100800 */
[----:B--2---:R-:W-:-:S03]  /*43c0*/  IABS R8, R42 ;  /* 0x0000002a00087213 */ /* 0x004fc60000000000 */
[----:B------:R-:W2:Y:S01]  /*43d0*/  LDL R42, [R1+0x13d0] ;  /* 0x0013d000012a7983 */ /* 0x000ea20000100800 */
[C---:B------:R-:W-:Y:S02]  /*43e0*/  ISETP.GT.U32.AND P0, PT, R0.reuse, R5, PT ;  /* 0x000000050000720c */ /* 0x040fe40003f04070 */
[----:B------:R-:W-:-:S11]  /*43f0*/  ISETP.GT.U32.AND P6, PT, R0, R6, PT ;  /* 0x000000060000720c */ /* 0x000fd60003fc4070 */
[--C-:B------:R-:W-:Y:S02]  /*4400*/  @!P0 IMAD.IADD R5, R5, 0x1, -R0.reuse ;  /* 0x0000000105058824 */ /* 0x100fe400078e0a00 */
[----:B------:R-:W-:-:S03]  /*4410*/  @!P6 IMAD.IADD R6, R6, 0x1, -R0 ;  /* 0x000000010606e824 */ /* 0x000fc600078e0a00 */
[C---:B------:R-:W-:Y:S02]  /*4420*/  ISETP.GT.U32.AND P0, PT, R0.reuse, R5, PT ;  /* 0x000000050000720c */ /* 0x040fe40003f04070 */
[C---:B------:R-:W-:Y:S02]  /*4430*/  ISETP.GT.U32.AND P6, PT, R0.reuse, R6, PT ;  /* 0x000000060000720c */ /* 0x040fe40003fc4070 */
[C---:B------:R-:W-:Y:S02]  /*4440*/  ISETP.GT.U32.AND P3, PT, R0.reuse, R39, PT ;  /* 0x000000270000720c */ /* 0x040fe40003f64070 */
[----:B------:R-:W-:-:S07]  /*4450*/  ISETP.GT.U32.AND P5, PT, R0, R38, PT ;  /* 0x000000260000720c */ /* 0x000fce0003fa4070 */
[--C-:B------:R-:W-:Y:S01]  /*4460*/  @!P0 IMAD.IADD R5, R5, 0x1, -R0.reuse ;  /* 0x0000000105058824 */ /* 0x100fe200078e0a00 */
[----:B------:R-:W-:Y:S01]  /*4470*/  ISETP.GT.U32.AND P0, PT, R0, R30, PT ;  /* 0x0000001e0000720c */ /* 0x000fe20003f04070 */
[----:B------:R-:W-:Y:S01]  /*4480*/  @!P6 IMAD.IADD R6, R6, 0x1, -R0 ;  /* 0x000000010606e824 */ /* 0x000fe200078e0a00 */
[----:B------:R-:W-:Y:S01]  /*4490*/  ISETP.GT.U32.AND P6, PT, R0, R24, PT ;  /* 0x000000180000720c */ /* 0x000fe20003fc4070 */
[----:B------:R-:W-:-:S04]  /*44a0*/  IMAD.HI.U32 R13, R54, R12, RZ ;  /* 0x0000000c360d7227 */ /* 0x000fc800078e00ff */
[----:B------:R-:W-:-:S06]  /*44b0*/  @!P3 IMAD.IADD R39, R39, 0x1, -R0 ;  /* 0x000000012727b824 */ /* 0x000fcc00078e0a00 */
[--C-:B------:R-:W-:Y:S02]  /*44c0*/  @!P0 IMAD.IADD R30, R30, 0x1, -R0.reuse ;  /* 0x000000011e1e8824 */ /* 0x100fe400078e0a00 */
[--C-:B------:R-:W-:Y:S02]  /*44d0*/  @!P6 IMAD.IADD R24, R24, 0x1, -R0.reuse ;  /* 0x000000011818e824 */ /* 0x100fe400078e0a00 */
[----:B------:R-:W-:Y:S01]  /*44e0*/  @!P5 IMAD.IADD R38, R38, 0x1, -R0 ;  /* 0x000000012626d824 */ /* 0x000fe200078e0a00 */
[C---:B------:R-:W-:Y:S01]  /*44f0*/  ISETP.GT.U32.AND P0, PT, R0.reuse, R30, PT ;  /* 0x0000001e0000720c */ /* 0x040fe20003f04070 */
[----:B------:R-:W-:Y:S01]  /*4500*/  IMAD.MOV R13, RZ, RZ, -R13 ;  /* 0x000000ffff0d7224 */ /* 0x000fe200078e0a0d */
[C---:B------:R-:W-:Y:S02]  /*4510*/  ISETP.GT.U32.AND P6, PT, R0.reuse, R24, PT ;  /* 0x000000180000720c */ /* 0x040fe40003fc4070 */
[C---:B------:R-:W-:Y:S01]  /*4520*/  ISETP.GT.U32.AND P3, PT, R0.reuse, R39, PT ;  /* 0x000000270000720c */ /* 0x040fe20003f64070 */
[C---:B------:R-:W-:Y:S01]  /*4530*/  IMAD R3, R0.reuse, R13, R12 ;  /* 0x0000000d00037224 */ /* 0x040fe200078e020c */
[----:B------:R-:W-:-:S02]  /*4540*/  ISETP.GT.U32.AND P5, PT, R0, R38, PT ;  /* 0x000000260000720c */ /* 0x000fc40003fa4070 */
[----:B------:R-:W-:Y:S01]  /*4550*/  IABS R12, R17 ;  /* 0x00000011000c7213 */ /* 0x000fe20000000000 */
[----:B------:R-:W-:-:S04]  /*4560*/  IMAD.HI.U32 R15, R54, R14, RZ ;  /* 0x0000000e360f7227 */ /* 0x000fc800078e00ff */
[----:B------:R-:W-:-:S04]  /*4570*/  IMAD.HI.U32 R13, R54, R12, RZ ;  /* 0x0000000c360d7227 */ /* 0x000fc800078e00ff */
[----:B------:R-:W-:Y:S02]  /*4580*/  @!P0 IMAD.IADD R30, R30, 0x1, -R0 ;  /* 0x000000011e1e8824 */ /* 0x000fe400078e0a00 */
[----:B------:R-:W-:-:S04]  /*4590*/  IMAD.HI.U32 R11, R54, R10, RZ ;  /* 0x0000000a360b7227 */ /* 0x000fc800078e00ff */
[--C-:B------:R-:W-:Y:S02]  /*45a0*/  @!P6 IMAD.IADD R24, R24, 0x1, -R0.reuse ;  /* 0x000000011818e824 */ /* 0x100fe400078e0a00 */
[----:B------:R-:W-:Y:S01]  /*45b0*/  IMAD.HI.U32 R9, R54, R8, RZ ;  /* 0x0000000836097227 */ /* 0x000fe200078e00ff */
[----:B------:R-:W-:Y:S03]  /*45c0*/  STL [R1+0xdc], R30 ;  /* 0x0000dc1e01007387 */ /* 0x000fe60000100800 */
[----:B------:R-:W-:Y:S02]  /*45d0*/  IMAD.MOV R13, RZ, RZ, -R13 ;  /* 0x000000ffff0d7224 */ /* 0x000fe400078e0a0d */
[----:B------:R-:W-:Y:S02]  /*45e0*/  @!P3 IMAD.IADD R39, R39, 0x1, -R0 ;  /* 0x000000012727b824 */ /* 0x000fe400078e0a00 */
[----:B------:R-:W-:Y:S01]  /*45f0*/  IMAD.MOV R15, RZ, RZ, -R15 ;  /* 0x000000ffff0f7224 */ /* 0x000fe200078e0a0f */
[----:B------:R0:W-:Y:S01]  /*4600*/  STL [R1+0xd8], R24 ;  /* 0x0000d81801007387 */ /* 0x0001e20000100800 */
[----:B------:R-:W-:-:S02]  /*4610*/  IMAD.MOV R11, RZ, RZ, -R11 ;  /* 0x000000ffff0b7224 */ /* 0x000fc400078e0a0b */
[----:B------:R-:W-:Y:S02]  /*4620*/  @!P5 IMAD.IADD R38, R38, 0x1, -R0 ;  /* 0x000000012626d824 */ /* 0x000fe400078e0a00 */
[----:B------:R-:W-:Y:S01]  /*4630*/  IMAD.MOV R9, RZ, RZ, -R9 ;  /* 0x000000ffff097224 */ /* 0x000fe200078e0a09 */
[----:B------:R-:W-:Y:S01]  /*4640*/  STL [R1+0xd4], R39 ;  /* 0x0000d42701007387 */ /* 0x000fe20000100800 */
[C---:B------:R-:W-:Y:S02]  /*4650*/  IMAD R20, R0.reuse, R15, R14 ;  /* 0x0000000f00147224 */ /* 0x040fe400078e020e */
[C---:B0-----:R-:W-:Y:S02]  /*4660*/  IMAD R24, R0.reuse, R13, R12 ;  /* 0x0000000d00187224 */ /* 0x041fe400078e020c */
[C---:B------:R-:W-:Y:S01]  /*4670*/  IMAD R14, R0.reuse, R11, R10 ;  /* 0x0000000b000e7224 */ /* 0x040fe200078e020a */
[----:B----4-:R-:W-:Y:S01]  /*4680*/  IABS R12, R40 ;  /* 0x00000028000c7213 */ /* 0x010fe20000000000 */
[----:B------:R-:W-:Y:S01]  /*4690*/  IMAD R30, R0, R9, R8 ;  /* 0x00000009001e7224 */ /* 0x000fe200078e0208 */
[----:B------:R-:W4:Y:S04]  /*46a0*/  LDL R40, [R1+0x13cc] ;  /* 0x0013cc0001287983 */ /* 0x000f280000100800 */
[----:B------:R-:W-:Y:S01]  /*46b0*/  STL [R1+0xd0], R38 ;  /* 0x0000d02601007387 */ /* 0x000fe20000100800 */
[----:B---3--:R-:W-:-:S03]  /*46c0*/  IABS R10, R41 ;  /* 0x00000029000a7213 */ /* 0x008fc60000000000 */
[----:B------:R-:W3:Y:S01]  /*46d0*/  LDL R41, [R1+0x13c8] ;  /* 0x0013c80001297983 */ /* 0x000ee20000100800 */
[----:B--2---:R-:W-:-:S03]  /*46e0*/  IABS R8, R42 ;  /* 0x0000002a00087213 */ /* 0x004fc60000000000 */
[----:B------:R-:W2:Y:S01]  /*46f0*/  LDL R42, [R1+0x13c4] ;  /* 0x0013c400012a7983 */ /* 0x000ea20000100800 */
[C---:B------:R-:W-:Y:S02]  /*4700*/  ISETP.GT.U32.AND P0, PT, R0.reuse, R37, PT ;  /* 0x000000250000720c */ /* 0x040fe40003f04070 */
[C---:B------:R-:W-:Y:S02]  /*4710*/  ISETP.GT.U32.AND P6, PT, R0.reuse, R23, PT ;  /* 0x000000170000720c */ /* 0x040fe40003fc4070 */
[C---:B------:R-:W-:Y:S02]  /*4720*/  ISETP.GT.U32.AND P3, PT, R0.reuse, R36, PT ;  /* 0x000000240000720c */ /* 0x040fe40003f64070 */
[----:B------:R-:W-:-:S07]  /*4730*/  ISETP.GT.U32.AND P5, PT, R0, R29, PT ;  /* 0x0000001d0000720c */ /* 0x000fce0003fa4070 */
[--C-:B------:R-:W-:Y:S02]  /*4740*/  @!P0 IMAD.IADD R37, R37, 0x1, -R0.reuse ;  /* 0x0000000125258824 */ /* 0x100fe400078e0a00 */
[--C-:B------:R-:W-:Y:S02]  /*4750*/  @!P6 IMAD.IADD R23, R23, 0x1, -R0.reuse ;  /* 0x000000011717e824 */ /* 0x100fe400078e0a00 */
[--C-:B------:R-:W-:Y:S01]  /*4760*/  @!P3 IMAD.IADD R36, R36, 0x1, -R0.reuse ;  /* 0x000000012424b824 */ /* 0x100fe200078e0a00 */
[C---:B------:R-:W-:Y:S01]  /*4770*/  ISETP.GT.U32.AND P0, PT, R0.reuse, R37, PT ;  /* 0x000000250000720c */ /* 0x040fe20003f04070 */
[----:B------:R-:W-:Y:S01]  /*4780*/  @!P5 IMAD.IADD R29, R29, 0x1, -R0 ;  /* 0x000000011d1dd824 */ /* 0x000fe200078e0a00 */
[C---:B------:R-:W-:Y:S02]  /*4790*/  ISETP.GT.U32.AND P6, PT, R0.reuse, R23, PT ;  /* 0x000000170000720c */ /* 0x040fe40003fc4070 */
[C---:B------:R-:W-:Y:S02]  /*47a0*/  ISETP.GT.U32.AND P3, PT, R0.reuse, R36, PT ;  /* 0x000000240000720c */ /* 0x040fe40003f64070 */
[----:B------:R-:W-:Y:S01]  /*47b0*/  ISETP.GT.U32.AND P5, PT, R0, R29, PT ;  /* 0x0000001d0000720c */ /* 0x000fe20003fa4070 */
[----:B------:R-:W-:-:S04]  /*47c0*/  IMAD.HI.U32 R13, R54, R12, RZ ;  /* 0x0000000c360d7227 */ /* 0x000fc800078e00ff */
[----:B------:R-:W-:-:S04]  /*47d0*/  IMAD.HI.U32 R11, R54, R10, RZ ;  /* 0x0000000a360b7227 */ /* 0x000fc800078e00ff */
[--C-:B------:R-:W-:Y:S02]  /*47e0*/  @!P0 IMAD.IADD R37, R37, 0x1, -R0.reuse ;  /* 0x0000000125258824 */ /* 0x100fe400078e0a00 */
[--C-:B------:R-:W-:Y:S02]  /*47f0*/  @!P6 IMAD.IADD R23, R23, 0x1, -R0.reuse ;  /* 0x000000011717e824 */ /* 0x100fe400078e0a00 */
[----:B------:R-:W-:Y:S01]  /*4800*/  IMAD.HI.U32 R9, R54, R8, RZ ;  /* 0x0000000836097227 */ /* 0x000fe200078e00ff */
[----:B------:R-:W-:Y:S03]  /*4810*/  STL [R1+0xcc], R37 ;  /* 0x0000cc2501007387 */ /* 0x000fe60000100800 */
[----:B------:R-:W-:Y:S02]  /*4820*/  IMAD.MOV R13, RZ, RZ, -R13 ;  /* 0x000000ffff0d7224 */ /* 0x000fe400078e0a0d */
[----:B------:R-:W-:Y:S01]  /*4830*/  @!P3 IMAD.IADD R36, R36, 0x1, -R0 ;  /* 0x000000012424b824 */ /* 0x000fe200078e0a00 */
[----:B------:R0:W-:Y:S01]  /*4840*/  STL [R1+0xc8], R23 ;  /* 0x0000c81701007387 */ /* 0x0001e20000100800 */
[----:B------:R-:W-:-:S02]  /*4850*/  IMAD.MOV R11, RZ, RZ, -R11 ;  /* 0x000000ffff0b7224 */ /* 0x000fc400078e0a0b */
[----:B------:R-:W-:Y:S02]  /*4860*/  @!P5 IMAD.IADD R29, R29, 0x1, -R0 ;  /* 0x000000011d1dd824 */ /* 0x000fe400078e0a00 */
[----:B------:R-:W-:Y:S01]  /*4870*/  IMAD.MOV R9, RZ, RZ, -R9 ;  /* 0x000000ffff097224 */ /* 0x000fe200078e0a09 */
[----:B------:R-:W-:Y:S01]  /*4880*/  STL [R1+0xc4], R36 ;  /* 0x0000c42401007387 */ /* 0x000fe20000100800 */
[C---:B------:R-:W-:Y:S02]  /*4890*/  IMAD R17, R0.reuse, R11, R10 ;  /* 0x0000000b00117224 */ /* 0x040fe400078e020a */
[C---:B0-----:R-:W-:Y:S02]  /*48a0*/  IMAD R23, R0.reuse, R13, R12 ;  /* 0x0000000d00177224 */ /* 0x041fe400078e020c */
[----:B------:R-:W-:Y:S01]  /*48b0*/  IMAD R15, R0, R9, R8 ;  /* 0x00000009000f7224 */ /* 0x000fe200078e0208 */
[----:B----4-:R-:W-:Y:S02]  /*48c0*/  IABS R12, R40 ;  /* 0x00000028000c7213 */ /* 0x010fe40000000000 */
[----:B------:R-:W4:Y:S04]  /*48d0*/  LDL R40, [R1+0x13c0] ;  /* 0x0013c00001287983 */ /* 0x000f280000100800 */
[----:B------:R0:W-:Y:S01]  /*48e0*/  STL [R1+0xc0], R29 ;  /* 0x0000c01d01007387 */ /* 0x0001e20000100800 */
        /* <DEDUP_REMOVED lines=11> */
[----:B------:R-:W-:Y:S01]  /*49a0*/  ISETP.GT.U32.AND P0, PT, R0, R22, PT ;  /* 0x000000160000720c */ /* 0x000fe20003f04070 */
        /* <DEDUP_REMOVED lines=8> */
[----:B------:R-:W-:Y:S02]  /*4a30*/  IMAD.MOV R13, RZ, RZ, -R13 ;  /* 0x000000ffff0d7224 */ /* 0x000fe400078e0a0d */
[--C-:B------:R-:W-:Y:S01]  /*4a40*/  @!P3 IMAD.IADD R35, R35, 0x1, -R0.reuse ;  /* 0x000000012323b824 */ /* 0x100fe200078e0a00 */
[----:B------:R-:W-:Y:S01]  /*4a50*/  STL [R1+0xbc], R22 ;  /* 0x0000bc1601007387 */ /* 0x000fe20000100800 */
[----:B------:R-:W-:Y:S02]  /*4a60*/  IMAD.MOV R9, RZ, RZ, -R9 ;  /* 0x000000ffff097224 */ /* 0x000fe400078e0a09 */
[----:B------:R-:W-:Y:S01]  /*4a70*/  @!P5 IMAD.IADD R28, R28, 0x1, -R0 ;  /* 0x000000011c1cd824 */ /* 0x000fe200078e0a00 */
[----:B------:R1:W-:Y:S01]  /*4a80*/  STL [R1+0xb8], R20 ;  /* 0x0000b81401007387 */ /* 0x0003e20000100800 */
[----:B0-----:R-:W-:-:S03]  /*4a90*/  IMAD R29, R0, R13, R12 ;  /* 0x0000000d001d7224 */ /* 0x001fc600078e020c */
[----:B------:R-:W-:Y:S01]  /*4aa0*/  STL [R1+0xb4], R35 ;  /* 0x0000b42301007387 */ /* 0x000fe20000100800 */
[----:B-1----:R-:W-:Y:S01]  /*4ab0*/  IMAD R20, R0, R9, R8 ;  /* 0x0000000900147224 */ /* 0x002fe200078e0208 */
        /* <DEDUP_REMOVED lines=16> */
[----:B------:R-:W-:Y:S01]  /*4bc0*/  ISETP.GT.U32.AND P6, PT, R0, R16, PT ;  /* 0x000000100000720c */ /* 0x000fe20003fc4070 */
[----:B------:R-:W-:Y:S01]  /*4bd0*/  IMAD.HI.U32 R11, R54, R10, RZ ;  /* 0x0000000a360b7227 */ /* 0x000fe200078e00ff */
[C---:B------:R-:W-:Y:S02]  /*4be0*/  ISETP.GT.U32.AND P3, PT, R0.reuse, R34, PT ;  /* 0x000000220000720c */ /* 0x040fe40003f64070 */
[----:B------:R-:W-:Y:S01]  /*4bf0*/  ISETP.GT.U32.AND P5, PT, R0, R27, PT ;  /* 0x0000001b0000720c */ /* 0x000fe20003fa4070 */
[----:B------:R-:W-:-:S04]  /*4c00*/  IMAD.MOV R11, RZ, RZ, -R11 ;  /* 0x000000ffff0b7224 */ /* 0x000fc800078e0a0b */
[----:B------:R-:W-:Y:S02]  /*4c10*/  IMAD R22, R0, R11, R10 ;  /* 0x0000000b00167224 */ /* 0x000fe400078e020a */
[----:B------:R-:W-:-:S04]  /*4c20*/  IMAD.HI.U32 R10, R54, R9, RZ ;  /* 0x00000009360a7227 */ /* 0x000fc800078e00ff */
[----:B------:R-:W-:Y:S02]  /*4c30*/  @!P0 IMAD.IADD R21, R21, 0x1, -R0 ;  /* 0x0000000115158824 */ /* 0x000fe400078e0a00 */
[----:B------:R-:W-:-:S04]  /*4c40*/  IMAD.HI.U32 R13, R54, R8, RZ ;  /* 0x00000008360d7227 */ /* 0x000fc800078e00ff */
[----:B------:R-:W-:Y:S02]  /*4c50*/  @!P6 IMAD.IADD R16, R16, 0x1, -R0 ;  /* 0x000000011010e824 */ /* 0x000fe400078e0a00 */
[----:B------:R-:W-:Y:S02]  /*4c60*/  IMAD.MOV R10, RZ, RZ, -R10 ;  /* 0x000000ffff0a7224 */ /* 0x000fe400078e0a0a */
[--C-:B------:R-:W-:Y:S01]  /*4c70*/  @!P3 IMAD.IADD R34, R34, 0x1, -R0.reuse ;  /* 0x000000012222b824 */ /* 0x100fe200078e0a00 */
[----:B------:R1:W-:Y:S01]  /*4c80*/  STL [R1+0xac], R21 ;  /* 0x0000ac1501007387 */ /* 0x0003e20000100800 */
        /* <DEDUP_REMOVED lines=32> */
[----:B------:R-:W-:Y:S01]  /*4e90*/  IMAD.HI.U32 R13, R54, R10, RZ ;  /* 0x0000000a360d7227 */ /* 0x000fe200078e00ff */
[----:B------:R0:W-:Y:S03]  /*4ea0*/  STL [R1+0x9c], R19 ;  /* 0x00009c1301007387 */ /* 0x0001e60000100800 */
[----:B------:R-:W-:Y:S02]  /*4eb0*/  IMAD.MOV R12, RZ, RZ, -R12 ;  /* 0x000000ffff0c7224 */ /* 0x000fe400078e0a0c */
[----:B------:R-:W-:Y:S01]  /*4ec0*/  @!P3 IMAD.IADD R33, R33, 0x1, -R0 ;  /* 0x000000012121b824 */ /* 0x000fe200078e0a00 */
[----:B------:R1:W-:Y:S01]  /*4ed0*/  STL [R1+0x98], R18 ;  /* 0x0000981201007387 */ /* 0x0003e20000100800 */
[----:B------:R-:W-:-:S02]  /*4ee0*/  IMAD.MOV R11, RZ, RZ, -R11 ;  /* 0x000000ffff0b7224 */ /* 0x000fc400078e0a0b */
[----:B------:R-:W-:Y:S02]  /*4ef0*/  @!P5 IMAD.IADD R32, R32, 0x1, -R0 ;  /* 0x000000012020d824 */ /* 0x000fe400078e0a00 */
[----:B------:R-:W-:Y:S01]  /*4f00*/  IMAD.MOV R13, RZ, RZ, -R13 ;  /* 0x000000ffff0d7224 */ /* 0x000fe200078e0a0d */
[----:B------:R-:W-:Y:S01]  /*4f10*/  STL [R1+0x94], R33 ;  /* 0x0000942101007387 */ /* 0x000fe20000100800 */
[C---:B0-----:R-:W-:Y:S02]  /*4f20*/  IMAD R19, R0.reuse, R11, R9 ;  /* 0x0000000b00137224 */ /* 0x041fe400078e0209 */
[C---:B-1----:R-:W-:Y:S02]  /*4f30*/  IMAD R18, R0.reuse, R12, R8 ;  /* 0x0000000c00127224 */ /* 0x042fe400078e0208 */
[----:B------:R-:W-:Y:S01]  /*4f40*/  IMAD R27, R0, R13, R10 ;  /* 0x0000000d001b7224 */ /* 0x000fe200078e020a */
        /* <DEDUP_REMOVED lines=21> */
[----:B------:R-:W-:Y:S02]  /*50a0*/  @!P0 IMAD.IADD R26, R26, 0x1, -R0 ;  /* 0x000000011a1a8824 */ /* 0x000fe400078e0a00 */
[----:B------:R-:W-:-:S04]  /*50b0*/  IMAD.HI.U32 R13, R54, R10, RZ ;  /* 0x0000000a360d7227 */ /* 0x000fc800078e00ff */
[--C-:B------:R-:W-:Y:S02]  /*50c0*/  @!P6 IMAD.IADD R3, R3, 0x1, -R0.reuse ;  /* 0x000000010303e824 */ /* 0x100fe400078e0a00 */
[----:B------:R-:W-:Y:S02]  /*50d0*/  IMAD.MOV R11, RZ, RZ, -R11 ;  /* 0x000000ffff0b7224 */ /* 0x000fe400078e0a0b */
[----:B------:R-:W-:Y:S01]  /*50e0*/  @!P3 IMAD.IADD R31, R31, 0x1, -R0 ;  /* 0x000000011f1fb824 */ /* 0x000fe200078e0a00 */
[----:B------:R0:W-:Y:S01]  /*50f0*/  STL [R1+0x8c], R26 ;  /* 0x00008c1a01007387 */ /* 0x0001e20000100800 */
[----:B------:R-:W-:Y:S02]  /*5100*/  IMAD.MOV R12, RZ, RZ, -R12 ;  /* 0x000000ffff0c7224 */ /* 0x000fe400078e0a0c */
[----:B------:R-:W-:Y:S01]  /*5110*/  @!P5 IMAD.IADD R25, R25, 0x1, -R0 ;  /* 0x000000011919d824 */ /* 0x000fe200078e0a00 */
[----:B------:R1:W-:Y:S01]  /*5120*/  STL [R1+0x88], R3 ;  /* 0x0000880301007387 */ /* 0x0003e20000100800 */
[----:B------:R-:W-:-:S02]  /*5130*/  IMAD.MOV R13, RZ, RZ, -R13 ;  /* 0x000000ffff0d7224 */ /* 0x000fc400078e0a0d */
[C---:B------:R-:W-:Y:S01]  /*5140*/  IMAD R7, R0.reuse, R12, R9 ;  /* 0x0000000c00077224 */ /* 0x040fe200078e0209 */
[----:B------:R-:W-:Y:S01]  /*5150*/  STL [R1+0x84], R31 ;  /* 0x0000841f01007387 */ /* 0x000fe20000100800 */
[C---:B0-----:R-:W-:Y:S02]  /*5160*/  IMAD R26, R0.reuse, R11, R8 ;  /* 0x0000000b001a7224 */ /* 0x041fe400078e0208 */
        /* <DEDUP_REMOVED lines=32> */
[C---:B0-----:R-:W-:Y:S01]  /*5370*/  IMAD R25, R0.reuse, R11, R8 ;  /* 0x0000000b00197224 */ /* 0x041fe200078e0208 */
[----:B------:R-:W-:Y:S01]  /*5380*/  STL [R1+0x74], R30 ;  /* 0x0000741e01007387 */ /* 0x000fe20000100800 */
[C---:B-1----:R-:W-:Y:S02]  /*5390*/  IMAD R24, R0.reuse, R12, R9 ;  /* 0x0000000c00187224 */ /* 0x042fe400078e0209 */
        /* <DEDUP_REMOVED lines=134> */
[----:B------:R-:W-:Y:S01]  /*5c00*/  IMAD.MOV R13, RZ, RZ, -R13 ;  /* 0x000000ffff0d7224 */ /* 0x000fe200078e0a0d */
[----:B------:R1:W-:Y:S01]  /*5c10*/  STL [R1+0x38], R3 ;  /* 0x0000380301007387 */ /* 0x0003e20000100800 */
[----:B------:R-:W-:-:S03]  /*5c20*/  @!P5 IMAD.IADD R24, R24, 0x1, -R0 ;  /* 0x000000011818d824 */ /* 0x000fc600078e0a00 */
[----:B------:R-:W-:Y:S01]  /*5c30*/  STL [R1+0x34], R25 ;  /* 0x0000341901007387 */ /* 0x000fe20000100800 */
[C---:B0-----:R-:W-:Y:S02]  /*5c40*/  IMAD R7, R0.reuse, R11, R8 ;  /* 0x0000000b00077224 */ /* 0x041fe400078e0208 */
[C---:B------:R-:W-:Y:S02]  /*5c50*/  IMAD R8, R0.reuse, R13, R10 ;  /* 0x0000000d00087224 */ /* 0x040fe400078e020a */
        /* <DEDUP_REMOVED lines=13> */
[----:B------:R-:W-:-:S03]  /*5d30*/  @!P6 IMAD.IADD R23, R23, 0x1, -R0 ;  /* 0x000000011717e824 */ /* 0x000fc600078e0a00 */
[C---:B------:R-:W-:Y:S01]  /*5d40*/  ISETP.GT.U32.AND P0, PT, R0.reuse, R14, PT ;  /* 0x0000000e0000720c */ /* 0x040fe20003f04070 */
[--C-:B------:R-:W-:Y:S02]  /*5d50*/  @!P3 IMAD.IADD R17, R17, 0x1, -R0.reuse ;  /* 0x000000011111b824 */ /* 0x100fe400078e0a00 */
[----:B------:R-:W-:Y:S01]  /*5d60*/  @!P5 IMAD.IADD R15, R15, 0x1, -R0 ;  /* 0x000000010f0fd824 */ /* 0x000fe200078e0a00 */
[C---:B------:R-:W-:Y:S02]  /*5d70*/  ISETP.GT.U32.AND P6, PT, R0.reuse, R23, PT ;  /* 0x000000170000720c */ /* 0x040fe40003fc4070 */
[C---:B------:R-:W-:Y:S02]  /*5d80*/  ISETP.GT.U32.AND P3, PT, R0.reuse, R17, PT ;  /* 0x000000110000720c */ /* 0x040fe40003f64070 */
[----:B------:R-:W-:Y:S01]  /*5d90*/  ISETP.GT.U32.AND P5, PT, R0, R15, PT ;  /* 0x0000000f0000720c */ /* 0x000fe20003fa4070 */
[----:B------:R-:W-:-:S04]  /*5da0*/  IMAD.HI.U32 R12, R54, R9, RZ ;  /* 0x00000009360c7227 */ /* 0x000fc800078e00ff */
[----:B------:R-:W-:Y:S02]  /*5db0*/  @!P0 IMAD.IADD R14, R14, 0x1, -R0 ;  /* 0x000000010e0e8824 */ /* 0x000fe400078e0a00 */
[----:B------:R-:W-:-:S03]  /*5dc0*/  IMAD.HI.U32 R13, R54, R10, RZ ;  /* 0x0000000a360d7227 */ /* 0x000fc600078e00ff */
[----:B------:R0:W-:Y:S01]  /*5dd0*/  STL [R1+0x2c], R14 ;  /* 0x00002c0e01007387 */ /* 0x0001e20000100800 */
[----:B------:R-:W-:Y:S02]  /*5de0*/  @!P6 IMAD.IADD R23, R23, 0x1, -R0 ;  /* 0x000000011717e824 */ /* 0x000fe400078e0a00 */
[----:B------:R-:W-:Y:S02]  /*5df0*/  IMAD.MOV R12, RZ, RZ, -R12 ;  /* 0x000000ffff0c7224 */ /* 0x000fe400078e0a0c */
[--C-:B------:R-:W-:Y:S02]  /*5e00*/  @!P3 IMAD.IADD R17, R17, 0x1, -R0.reuse ;  /* 0x000000011111b824 */ /* 0x100fe400078e0a00 */
[----:B------:R-:W-:Y:S02]  /*5e10*/  IMAD.MOV R13, RZ, RZ, -R13 ;  /* 0x000000ffff0d7224 */ /* 0x000fe400078e0a0d */
[----:B0-----:R-:W-:Y:S01]  /*5e20*/  IMAD.HI.U32 R14, R54, R11, RZ ;  /* 0x0000000b360e7227 */ /* 0x001fe200078e00ff */
[----:B------:R-:W-:Y:S03]  /*5e30*/  STL [R1+0x28], R23 ;  /* 0x0000281701007387 */ /* 0x000fe60000100800 */
[----:B------:R-:W-:-:S02]  /*5e40*/  @!P5 IMAD.IADD R15, R15, 0x1, -R0 ;  /* 0x000000010f0fd824 */ /* 0x000fc400078e0a00 */
[----:B------:R-:W-:Y:S01]  /*5e50*/  IMAD.MOV R14, RZ, RZ, -R14 ;  /* 0x000000ffff0e7224 */ /* 0x000fe200078e0a0e */
[----:B------:R0:W-:Y:S01]  /*5e60*/  STL [R1+0x24], R17 ;  /* 0x0000241101007387 */ /* 0x0001e20000100800 */
[C---:B------:R-:W-:Y:S02]  /*5e70*/  IMAD R9, R0.reuse, R12, R9 ;  /* 0x0000000c00097224 */ /* 0x040fe400078e0209 */
[C---:B------:R-:W-:Y:S02]  /*5e80*/  IMAD R10, R0.reuse, R13, R10 ;  /* 0x0000000d000a7224 */ /* 0x040fe400078e020a */
        /* <DEDUP_REMOVED lines=10> */
[----:B------:R-:W-:-:S09]  /*5f30*/  ISETP.GT.U32.AND P3, PT, R0, R20, PT ;  /* 0x000000140000720c */ /* 0x000fd20003f64070 */
[----:B------:R-:W-:-:S05]  /*5f40*/  @!P0 IMAD.IADD R16, R16, 0x1, -R0 ;  /* 0x0000000110108824 */ /* 0x000fca00078e0a00 */
[C---:B------:R-:W-:Y:S02]  /*5f50*/  ISETP.GT.U32.AND P0, PT, R0.reuse, R16, PT ;  /* 0x000000100000720c */ /* 0x040fe40003f04070 */
[----:B------:R-:W-:Y:S01]  /*5f60*/  ISETP.GT.U32.AND P5, PT, R0, R18, PT ;  /* 0x000000120000720c */ /* 0x000fe20003fa4070 */
[--C-:B------:R-:W-:Y:S02]  /*5f70*/  @!P6 IMAD.IADD R22, R22, 0x1, -R0.reuse ;  /* 0x000000011616e824 */ /* 0x100fe400078e0a00 */
[----:B------:R-:W-:-:S08]  /*5f80*/  @!P3 IMAD.IADD R20, R20, 0x1, -R0 ;  /* 0x000000011414b824 */ /* 0x000fd000078e0a00 */
[--C-:B------:R-:W-:Y:S01]  /*5f90*/  @!P0 IMAD.IADD R16, R16, 0x1, -R0.reuse ;  /* 0x0000000110108824 */ /* 0x100fe200078e0a00 */
[----:B------:R-:W-:Y:S01]  /*5fa0*/  ISETP.GT.U32.AND P0, PT, R0, R19, PT ;  /* 0x000000130000720c */ /* 0x000fe20003f04070 */
[----:B------:R-:W-:Y:S01]  /*5fb0*/  @!P5 IMAD.IADD R18, R18, 0x1, -R0 ;  /* 0x000000011212d824 */ /* 0x000fe200078e0a00 */
[C---:B------:R-:W-:Y:S02]  /*5fc0*/  ISETP.GT.U32.AND P6, PT, R0.reuse, R22, PT ;  /* 0x000000160000720c */ /* 0x040fe40003fc4070 */
[C---:B------:R-:W-:Y:S02]  /*5fd0*/  ISETP.GT.U32.AND P3, PT, R0.reuse, R20, PT ;  /* 0x000000140000720c */ /* 0x040fe40003f64070 */
[----:B------:R-:W-:Y:S01]  /*5fe0*/  ISETP.GT.U32.AND P5, PT, R0, R18, PT ;  /* 0x000000120000720c */ /* 0x000fe20003fa4070 */
[----:B------:R1:W-:Y:S01]  /*5ff0*/  STL [R1+0x1c], R16 ;  /* 0x00001c1001007387 */ /* 0x0003e20000100800 */
[----:B0-----:R-:W-:-:S05]  /*6000*/  IMAD.HI.U32 R17, R54, R14, RZ ;  /* 0x0000000e36117227 */ /* 0x001fca00078e00ff */
[----:B------:R-:W-:Y:S02]  /*6010*/  @!P0 IMAD.IADD R19, R19, 0x1, -R0 ;  /* 0x0000000113138824 */ /* 0x000fe400078e0a00 */
[----:B-1----:R-:W-:-:S03]  /*6020*/  IMAD.HI.U32 R16, R54, R13, RZ ;  /* 0x0000000d36107227 */ /* 0x002fc600078e00ff */
[----:B------:R-:W-:Y:S01]  /*6030*/  ISETP.GT.U32.AND P0, PT, R0, R19, PT ;  /* 0x000000130000720c */ /* 0x000fe20003f04070 */
[----:B------:R-:W-:Y:S02]  /*6040*/  @!P6 IMAD.IADD R22, R22, 0x1, -R0 ;  /* 0x000000011616e824 */ /* 0x000fe400078e0a00 */
[----:B------:R-:W-:Y:S02]  /*6050*/  IMAD.MOV R16, RZ, RZ, -R16 ;  /* 0x000000ffff107224 */ /* 0x000fe400078e0a10 */
[--C-:B------:R-:W-:Y:S02]  /*6060*/  @!P3 IMAD.IADD R20, R20, 0x1, -R0.reuse ;  /* 0x000000011414b824 */ /* 0x100fe400078e0a00 */
[----:B------:R-:W-:Y:S02]  /*6070*/  IMAD.MOV R17, RZ, RZ, -R17 ;  /* 0x000000ffff117224 */ /* 0x000fe400078e0a11 */
[----:B------:R-:W-:Y:S01]  /*6080*/  @!P5 IMAD.IADD R18, R18, 0x1, -R0 ;  /* 0x000000011212d824 */ /* 0x000fe200078e0a00 */
[----:B------:R-:W-:Y:S01]  /*6090*/  STL [R1+0x18], R22 ;  /* 0x0000181601007387 */ /* 0x000fe20000100800 */
[----:B------:R-:W-:-:S02]  /*60a0*/  IMAD R13, R0, R16, R13 ;  /* 0x00000010000d7224 */ /* 0x000fc400078e020d */
[C---:B------:R-:W-:Y:S01]  /*60b0*/  IMAD R14, R0.reuse, R17, R14 ;  /* 0x00000011000e7224 */ /* 0x040fe200078e020e */
[----:B------:R-:W-:Y:S01]  /*60c0*/  STL [R1+0x14], R20 ;  /* 0x0000141401007387 */ /* 0x000fe20000100800 */
[----:B------:R-:W-:Y:S01]  /*60d0*/  @!P0 IMAD.IADD R19, R19, 0x1, -R0 ;  /* 0x0000000113138824 */ /* 0x000fe200078e0a00 */
[C---:B------:R-:W-:Y:S02]  /*60e0*/  ISETP.GT.U32.AND P6, PT, R0.reuse, R21, PT ;  /* 0x000000150000720c */ /* 0x040fe40003fc4070 */
[C---:B------:R-:W-:Y:S02]  /*60f0*/  ISETP.GT.U32.AND P3, PT, R0.reuse, R7, PT ;  /* 0x000000070000720c */ /* 0x040fe40003f64070 */
[----:B------:R-:W-:-:S09]  /*6100*/  ISETP.GT.U32.AND P5, PT, R0, R3, PT ;  /* 0x000000030000720c */ /* 0x000fd20003fa4070 */
[--C-:B------:R-:W-:Y:S02]  /*6110*/  @!P6 IMAD.IADD R21, R21, 0x1, -R0.reuse ;  /* 0x000000011515e824 */ /* 0x100fe400078e0a00 */
[--C-:B------:R-:W-:Y:S02]  /*6120*/  @!P3 IMAD.IADD R7, R7, 0x1, -R0.reuse ;  /* 0x000000010707b824 */ /* 0x100fe400078e0a00 */
[----:B------:R-:W-:Y:S01]  /*6130*/  @!P5 IMAD.IADD R3, R3, 0x1, -R0 ;  /* 0x000000010303d824 */ /* 0x000fe200078e0a00 */
[C---:B------:R-:W-:Y:S02]  /*6140*/  ISETP.GT.U32.AND P6, PT, R0.reuse, R21, PT ;  /* 0x000000150000720c */ /* 0x040fe40003fc4070 */
[C---:B------:R-:W-:Y:S02]  /*6150*/  ISETP.GT.U32.AND P3, PT, R0.reuse, R7, PT ;  /* 0x000000070000720c */ /* 0x040fe40003f64070 */
[----:B------:R-:W-:-:S09]  /*6160*/  ISETP.GT.U32.AND P5, PT, R0, R3, PT ;  /* 0x000000030000720c */ /* 0x000fd20003fa4070 */
[--C-:B------:R-:W-:Y:S02]  /*6170*/  @!P6 IMAD.IADD R21, R21, 0x1, -R0.reuse ;  /* 0x000000011515e824 */ /* 0x100fe400078e0a00 */
[--C-:B------:R-:W-:Y:S02]  /*6180*/  @!P3 IMAD.IADD R7, R7, 0x1, -R0.reuse ;  /* 0x000000010707b824 */ /* 0x100fe400078e0a00 */
[----:B------:R-:W-:Y:S01]  /*6190*/  @!P5 IMAD.IADD R3, R3, 0x1, -R0 ;  /* 0x000000010303d824 */ /* 0x000fe200078e0a00 */
[----:B---3--:R-:W-:Y:S02]  /*61a0*/  IABS R16, R41 ;  /* 0x0000002900107213 */ /* 0x008fe40000000000 */
[----:B------:R-:W3:Y:S01]  /*61b0*/  LDL R41, [R1+0x133c] ;  /* 0x00133c0001297983 */ /* 0x000ee20000100800 */
[----:B--2---:R-:W-:Y:S01]  /*61c0*/  IABS R17, R42 ;  /* 0x0000002a00117213 */ /* 0x004fe20000000000 */
[----:B------:R-:W-:Y:S02]  /*61d0*/  IMAD.MOV.U32 R42, RZ, RZ, R43 ;  /* 0x000000ffff2a7224 */ /* 0x000fe400078e002b */
[----:B------:R-:W-:Y:S04]  /*61e0*/  STL [R1+0x10], R18 ;  /* 0x0000101201007387 */ /* 0x000fe80000100800 */
[----:B------:R-:W2:Y:S04]  /*61f0*/  LDL R43, [R1+0x1334] ;  /* 0x00133400012b7983 */ /* 0x000ea80000100800 */
[----:B------:R0:W-:Y:S02]  /*6200*/  STL [R1+0xc], R19 ;  /* 0x00000c1301007387 */ /* 0x0001e40000100800 */
[----:B0-----:R-:W-:-:S04]  /*6210*/  IMAD.HI.U32 R19, R54, R16, RZ ;  /* 0x0000001036137227 */ /* 0x001fc800078e00ff */
[----:B------:R-:W-:-:S04]  /*6220*/  IMAD.MOV R19, RZ, RZ, -R19 ;  /* 0x000000ffff137224 */ /* 0x000fc800078e0a13 */
[----:B------:R-:W-:Y:S01]  /*6230*/  IMAD R16, R0, R19, R16 ;  /* 0x0000001300107224 */ /* 0x000fe200078e0210 */
[----:B------:R-:W-:-:S05]  /*6240*/  IABS R19, R42 ;  /* 0x0000002a00137213 */ /* 0x000fca0000000000 */
[----:B------:R-:W-:-:S04]  /*6250*/  IMAD.HI.U32 R22, R54, R19, RZ ;  /* 0x0000001336167227 */ /* 0x000fc800078e00ff */
[----:B------:R-:W-:-:S04]  /*6260*/  IMAD.MOV R22, RZ, RZ, -R22 ;  /* 0x000000ffff167224 */ /* 0x000fc800078e0a16 */
[----:B------:R-:W-:Y:S01]  /*6270*/  IMAD R19, R0, R22, R19 ;  /* 0x0000001600137224 */ /* 0x000fe200078e0213 */
[----:B------:R-:W-:-:S05]  /*6280*/  IABS R22, R45 ;  /* 0x0000002d00167213 */ /* 0x000fca0000000000 */
[----:B------:R-:W-:Y:S01]  /*6290*/  IMAD.HI.U32 R25, R54, R22, RZ ;  /* 0x0000001636197227 */ /* 0x000fe200078e00ff */
[----:B------:R-:W-:Y:S03]  /*62a0*/  STL [R1+0x8], R21 ;  /* 0x0000081501007387 */ /* 0x000fe60000100800 */
[----:B------:R-:W-:Y:S01]  /*62b0*/  IMAD.MOV R25, RZ, RZ, -R25 ;  /* 0x000000ffff197224 */ /* 0x000fe200078e0a19 */
[----:B------:R-:W-:Y:S03]  /*62c0*/  STL [R1+0x4], R7 ;  /* 0x0000040701007387 */ /* 0x000fe60000100800 */
[----:B------:R-:W-:Y:S01]  /*62d0*/  IMAD R22, R0, R25, R22 ;  /* 0x0000001900167224 */ /* 0x000fe200078e0216 */
[----:B------:R0:W-:Y:S01]  /*62e0*/  STL [R1], R3 ;  /* 0x0000000301007387 */ /* 0x0001e20000100800 */
[----:B------:R-:W-:-:S03]  /*62f0*/  IABS R25, R51 ;  /* 0x0000003300197213 */ /* 0x000fc60000000000 */
[----:B------:R-:W4:Y:S01]  /*6300*/  LDL R51, [R1+0x1314] ;  /* 0x0013140001337983 */ /* 0x000f220000100800 */
[----:B------:R-:W-:-:S03]  /*6310*/  IMAD.HI.U32 R20, R54, R17, RZ ;  /* 0x0000001136147227 */ /* 0x000fc600078e00ff */
[----:B------:R-:W3:Y:S01]  /*6320*/  LDL R53, [R1+0x12cc] ;  /* 0x0012cc0001357983 */ /* 0x000ee20000100800 */
[----:B------:R-:W-:Y:S02]  /*6330*/  IMAD.MOV R20, RZ, RZ, -R20 ;  /* 0x000000ffff147224 */ /* 0x000fe400078e0a14 */
[----:B------:R-:W-:Y:S01]  /*6340*/  IMAD.HI.U32 R15, R54, R12, RZ ;  /* 0x0000000c360f7227 */ /* 0x000fe200078e00ff */
[C---:B------:R-:W-:Y:S01]  /*6350*/  ISETP.GT.U32.AND P6, PT, R0.reuse, R9, PT ;  /* 0x000000090000720c */ /* 0x040fe20003fc4070 */
[----:B------:R-:W3:Y:S02]  /*6360*/  LDL R60, [R1+0x12d0] ;  /* 0x0012d000013c7983 */ /* 0x000ee40000100800 */
[----:B------:R-:W-:Y:S02]  /*6370*/  IMAD R17, R0, R20, R17 ;  /* 0x0000001400117224 */ /* 0x000fe400078e0211 */
[----:B------:R-:W-:Y:S01]  /*6380*/  IMAD.HI.U32 R28, R54, R25, RZ ;  /* 0x00000019361c7227 */ /* 0x000fe200078e00ff */
[----:B0-----:R-:W3:Y:S03]  /*6390*/  LDL R3, [R1+0x12c8] ;  /* 0x0012c80001037983 */ /* 0x001ee60000100800 */
[----:B------:R-:W-:-:S04]  /*63a0*/  IMAD.MOV R28, RZ, RZ, -R28 ;  /* 0x000000ffff1c7224 */ /* 0x000fc800078e0a1c */
[----:B------:R-:W-:Y:S01]  /*63b0*/  IMAD R25, R0, R28, R25 ;  /* 0x0000001c00197224 */ /* 0x000fe200078e0219 */
[----:B--2---:R-:W-:-:S05]  /*63c0*/  IABS R20, R43 ;  /* 0x0000002b00147213 */ /* 0x004fca0000000000 */
[----:B------:R-:W-:-:S04]  /*63d0*/  IMAD.HI.U32 R23, R54, R20, RZ ;  /* 0x0000001436177227 */ /* 0x000fc800078e00ff */
[----:B------:R-:W-:-:S04]  /*63e0*/  IMAD.MOV R23, RZ, RZ, -R23 ;  /* 0x000000ffff177224 */ /* 0x000fc800078e0a17 */
[----:B------:R-:W-:Y:S01]  /*63f0*/  IMAD R20, R0, R23, R20 ;  /* 0x0000001700147224 */ /* 0x000fe200078e0214 */
[----:B------:R-:W-:-:S05]  /*6400*/  IABS R23, R46 ;  /* 0x0000002e00177213 */ /* 0x000fca0000000000 */
[----:B------:R-:W-:-:S04]  /*6410*/  IMAD.HI.U32 R26, R54, R23, RZ ;  /* 0x00000017361a7227 */ /* 0x000fc800078e00ff */
[----:B------:R-:W-:-:S04]  /*6420*/  IMAD.MOV R26, RZ, RZ, -R26 ;  /* 0x000000ffff1a7224 */ /* 0x000fc800078e0a1a */
[----:B------:R-:W-:Y:S01]  /*6430*/  IMAD R23, R0, R26, R23 ;  /* 0x0000001a00177224 */ /* 0x000fe200078e0217 */
[----:B------:R-:W-:Y:S02]  /*6440*/  IABS R26, R52 ;  /* 0x00000034001a7213 */ /* 0x000fe40000000000 */
[----:B------:R-:W2:Y:S01]  /*6450*/  LDL R52, [R1+0x1310] ;  /* 0x0013100001347983 */ /* 0x000ea20000100800 */
[----:B----4-:R-:W-:-:S03]  /*6460*/  IABS R28, R51 ;  /* 0x00000033001c7213 */ /* 0x010fc60000000000 */
[----:B------:R-:W4:Y:S01]  /*6470*/  LDL R51, [R1+0x1308] ;  /* 0x0013080001337983 */ /* 0x000f220000100800 */
[----:B------:R-:W-:-:S04]  /*6480*/  IMAD.MOV R15, RZ, RZ, -R15 ;  /* 0x000000ffff0f7224 */ /* 0x000fc800078e0a0f */
[----:B------:R-:W-:Y:S01]  /*6490*/  IMAD R12, R0, R15, R12 ;  /* 0x0000000f000c7224 */ /* 0x000fe200078e020c */
[----:B------:R-:W-:-:S05]  /*64a0*/  IABS R15, R40 ;  /* 0x00000028000f7213 */ /* 0x000fca0000000000 */
[----:B------:R-:W-:-:S04]  /*64b0*/  IMAD.HI.U32 R18, R54, R15, RZ ;  /* 0x0000000f36127227 */ /* 0x000fc800078e00ff */
[----:B------:R-:W-:-:S04]  /*64c0*/  IMAD.MOV R18, RZ, RZ, -R18 ;  /* 0x000000ffff127224 */ /* 0x000fc800078e0a12 */
[----:B------:R-:W-:Y:S01]  /*64d0*/  IMAD R15, R0, R18, R15 ;  /* 0x00000012000f7224 */ /* 0x000fe200078e020f */
[----:B---3--:R-:W-:-:S05]  /*64e0*/  IABS R18, R41 ;  /* 0x0000002900127213 */ /* 0x008fca0000000000 */
[----:B------:R-:W-:-:S04]  /*64f0*/  IMAD.HI.U32 R21, R54, R18, RZ ;  /* 0x0000001236157227 */ /* 0x000fc800078e00ff */
[----:B------:R-:W-:-:S04]  /*6500*/  IMAD.MOV R21, RZ, RZ, -R21 ;  /* 0x000000ffff157224 */ /* 0x000fc800078e0a15 */
[----:B------:R-:W-:Y:S01]  /*6510*/  IMAD R18, R0, R21, R18 ;  /* 0x0000001500127224 */ /* 0x000fe200078e0212 */
[----:B------:R-:W-:-:S05]  /*6520*/  IABS R21, R44 ;  /* 0x0000002c00157213 */ /* 0x000fca0000000000 */
[----:B------:R-:W-:-:S04]  /*6530*/  IMAD.HI.U32 R24, R54, R21, RZ ;  /* 0x0000001536187227 */ /* 0x000fc800078e00ff */
[----:B------:R-:W-:Y:S02]  /*6540*/  IMAD.MOV R24, RZ, RZ, -R24 ;  /* 0x000000ffff187224 */ /* 0x000fe400078e0a18 */
[----:B------:R-:W-:-:S04]  /*6550*/  IMAD.HI.U32 R29, R54, R26, RZ ;  /* 0x0000001a361d7227 */ /* 0x000fc800078e00ff */
[----:B------:R-:W-:Y:S01]  /*6560*/  IMAD R21, R0, R24, R21 ;  /* 0x0000001800157224 */ /* 0x000fe200078e0215 */
[----:B------:R-:W-:Y:S01]  /*6570*/  IABS R24, R48 ;  /* 0x0000003000187213 */ /* 0x000fe20000000000 */
[----:B------:R-:W-:Y:S01]  /*6580*/  IMAD.MOV R29, RZ, RZ, -R29 ;  /* 0x000000ffff1d7224 */ /* 0x000fe200078e0a1d */
[----:B------:R-:W3:Y:S03]  /*6590*/  LDL R48, [R1+0x12f4] ;  /* 0x0012f40001307983 */ /* 0x000ee60000100800 */
[----:B------:R-:W-:-:S04]  /*65a0*/  IMAD.HI.U32 R27, R54, R24, RZ ;  /* 0x00000018361b7227 */ /* 0x000fc800078e00ff */
[----:B------:R-:W-:Y:S02]  /*65b0*/  IMAD.MOV R27, RZ, RZ, -R27 ;  /* 0x000000ffff1b7224 */ /* 0x000fe400078e0a1b */
[C---:B------:R-:W-:Y:S02]  /*65c0*/  IMAD R26, R0.reuse, R29, R26 ;  /* 0x0000001d001a7224 */ /* 0x040fe400078e021a */
[----:B------:R-:W-:Y:S01]  /*65d0*/  IMAD R24, R0, R27, R24 ;  /* 0x0000001b00187224 */ /* 0x000fe200078e0218 */
[----:B------:R-:W-:Y:S02]  /*65e0*/  IABS R27, R49 ;  /* 0x00000031001b7213 */ /* 0x000fe40000000000 */
[----:B------:R-:W3:Y:S01]  /*65f0*/  LDL R49, [R1+0x130c] ;  /* 0x00130c0001317983 */ /* 0x000ee20000100800 */
[----:B------:R-:W-:-:S04]  /*6600*/  IMAD.HI.U32 R31, R54, R28, RZ ;  /* 0x0000001c361f7227 */ /* 0x000fc800078e00ff */
[----:B------:R-:W-:-:S04]  /*6610*/  IMAD.MOV R31, RZ, RZ, -R31 ;  /* 0x000000ffff1f7224 */ /* 0x000fc800078e0a1f */
[----:B------:R-:W-:Y:S01]  /*6620*/  IMAD R28, R0, R31, R28 ;  /* 0x0000001f001c7224 */ /* 0x000fe200078e021c */
[----:B--2---:R-:W-:Y:S02]  /*6630*/  IABS R29, R52 ;  /* 0x00000034001d7213 */ /* 0x004fe40000000000 */
[----:B------:R-:W2:Y:S01]  /*6640*/  LDL R52, [R1+0x1304] ;  /* 0x0013040001347983 */ /* 0x000ea20000100800 */
[----:B----4-:R-:W-:-:S03]  /*6650*/  IABS R31, R51 ;  /* 0x00000033001f7213 */ /* 0x010fc60000000000 */
[----:B------:R-:W4:Y:S01]  /*6660*/  LDL R51, [R1+0x12fc] ;  /* 0x0012fc0001337983 */ /* 0x000f220000100800 */
[----:B------:R-:W-:-:S04]  /*6670*/  IMAD.HI.U32 R32, R54, R29, RZ ;  /* 0x0000001d36207227 */ /* 0x000fc800078e00ff */
[----:B------:R-:W-:-:S04]  /*6680*/  IMAD.HI.U32 R30, R54, R27, RZ ;  /* 0x0000001b361e7227 */ /* 0x000fc800078e00ff */
[----:B------:R-:W-:Y:S02]  /*6690*/  IMAD.MOV R32, RZ, RZ, -R32 ;  /* 0x000000ffff207224 */ /* 0x000fe400078e0a20 */
[----:B------:R-:W-:Y:S02]  /*66a0*/  IMAD.MOV R30, RZ, RZ, -R30 ;  /* 0x000000ffff1e7224 */ /* 0x000fe400078e0a1e */
[C---:B------:R-:W-:Y:S02]  /*66b0*/  IMAD R29, R0.reuse, R32, R29 ;  /* 0x00000020001d7224 */ /* 0x040fe400078e021d */
[----:B------:R-:W-:Y:S02]  /*66c0*/  IMAD R27, R0, R30, R27 ;  /* 0x0000001e001b7224 */ /* 0x000fe400078e021b */
[----:B------:R-:W-:-:S04]  /*66d0*/  IMAD.HI.U32 R34, R54, R31, RZ ;  /* 0x0000001f36227227 */ /* 0x000fc800078e00ff */
[----:B------:R-:W-:-:S04]  /*66e0*/  IMAD.MOV R34, RZ, RZ, -R34 ;  /* 0x000000ffff227224 */ /* 0x000fc800078e0a22 */
[----:B------:R-:W-:Y:S01]  /*66f0*/  IMAD R31, R0, R34, R31 ;  /* 0x00000022001f7224 */ /* 0x000fe200078e021f */
[----:B---3--:R-:W-:Y:S02]  /*6700*/  IABS R30, R49 ;  /* 0x00000031001e7213 */ /* 0x008fe40000000000 */
[----:B------:R-:W3:Y:S01]  /*6710*/  LDL R49, [R1+0x1300] ;  /* 0x0013000001317983 */ /* 0x000ee20000100800 */
[----:B--2---:R-:W-:-:S03]  /*6720*/  IABS R32, R52 ;  /* 0x0000003400207213 */ /* 0x004fc60000000000 */
        /* <DEDUP_REMOVED lines=8> */
[----:B------:R-:W-:Y:S01]  /*67b0*/  IMAD R30, R0, R33, R30 ;  /* 0x00000021001e7224 */ /* 0x000fe200078e021e */
[----:B---3--:R-:W-:Y:S02]  /*67c0*/  IABS R33, R49 ;  /* 0x0000003100217213 */ /* 0x008fe40000000000 */
[----:B------:R-:W3:Y:S03]  /*67d0*/  LDL R49, [R1+0x12f0] ;  /* 0x0012f00001317983 */ /* 0x000ee60000100800 */
[----:B------:R-:W-:-:S04]  /*67e0*/  IMAD.HI.U32 R36, R54, R33, RZ ;  /* 0x0000002136247227 */ /* 0x000fc800078e00ff */
[----:B------:R-:W-:-:S04]  /*67f0*/  IMAD.MOV R36, RZ, RZ, -R36 ;  /* 0x000000ffff247224 */ /* 0x000fc800078e0a24 */
[----:B------:R-:W-:Y:S01]  /*6800*/  IMAD R33, R0, R36, R33 ;  /* 0x0000002400217224 */ /* 0x000fe200078e0221 */
[----:B------:R-:W-:Y:S02]  /*6810*/  IABS R36, R48 ;  /* 0x0000003000247213 */ /* 0x000fe40000000000 */
[----:B------:R-:W3:Y:S01]  /*6820*/  LDL R48, [R1+0x12e0] ;  /* 0x0012e00001307983 */ /* 0x000ee20000100800 */
[----:B------:R-:W-:-:S05]  /*6830*/  @!P6 IMAD.IADD R9, R9, 0x1, -R0 ;  /* 0x000000010909e824 */ /* 0x000fca00078e0a00 */
[----:B------:R-:W-:-:S13]  /*6840*/  ISETP.GT.U32.AND P6, PT, R0, R9, PT ;  /* 0x000000090000720c */ /* 0x000fda0003fc4070 */
[----:B------:R-:W-:Y:S01]  /*6850*/  @!P6 IMAD.IADD R9, R9, 0x1, -R0 ;  /* 0x000000010909e824 */ /* 0x000fe200078e0a00 */
[----:B------:R-:W-:-:S13]  /*6860*/  ISETP.GT.U32.AND P6, PT, R0, R13, PT ;  /* 0x0000000d0000720c */ /* 0x000fda0003fc4070 */
[----:B------:R-:W-:-:S05]  /*6870*/  @!P6 IMAD.IADD R13, R13, 0x1, -R0 ;  /* 0x000000010d0de824 */ /* 0x000fca00078e0a00 */
[----:B------:R-:W-:Y:S02]  /*6880*/  ISETP.GT.U32.AND P6, PT, R0, R13, PT ;  /* 0x0000000d0000720c */ /* 0x000fe40003fc4070 */
[----:B--2---:R-:W-:Y:S02]  /*6890*/  IABS R35, R52 ;  /* 0x0000003400237213 */ /* 0x004fe40000000000 */
[----:B------:R-:W2:Y:S03]  /*68a0*/  LDL R52, [R1+0x12e8] ;  /* 0x0012e80001347983 */ /* 0x000ea60000100800 */
[----:B------:R-:W-:-:S04]  /*68b0*/  IMAD.HI.U32 R38, R54, R35, RZ ;  /* 0x0000002336267227 */ /* 0x000fc800078e00ff */
[----:B------:R-:W-:-:S04]  /*68c0*/  IMAD.MOV R38, RZ, RZ, -R38 ;  /* 0x000000ffff267224 */ /* 0x000fc800078e0a26 */
[C---:B------:R-:W-:Y:S01]  /*68d0*/  IMAD R35, R0.reuse, R38, R35 ;  /* 0x0000002600237224 */ /* 0x040fe200078e0223 */
[----:B----4-:R-:W-:Y:S02]  /*68e0*/  IABS R38, R51 ;  /* 0x0000003300267213 */ /* 0x010fe40000000000 */
[----:B------:R-:W4:Y:S01]  /*68f0*/  LDL R51, [R1+0x12d8] ;  /* 0x0012d80001337983 */ /* 0x000f220000100800 */
[----:B------:R-:W-:Y:S01]  /*6900*/  @!P6 IMAD.IADD R13, R13, 0x1, -R0 ;  /* 0x000000010d0de824 */ /* 0x000fe200078e0a00 */
[----:B------:R-:W-:-:S13]  /*6910*/  ISETP.GT.U32.AND P6, PT, R0, R17, PT ;  /* 0x000000110000720c */ /* 0x000fda0003fc4070 */
[----:B------:R-:W-:-:S05]  /*6920*/  @!P6 IMAD.IADD R17, R17, 0x1, -R0 ;  /* 0x000000011111e824 */ /* 0x000fca00078e0a00 */
[----:B------:R-:W-:-:S13]  /*6930*/  ISETP.GT.U32.AND P6, PT, R0, R17, PT ;  /* 0x000000110000720c */ /* 0x000fda0003fc4070 */
        /* <DEDUP_REMOVED lines=11> */
[----:B------:R-:W-:Y:S01]  /*69f0*/  ISETP.GT.U32.AND P6, PT, R0, R29, PT ;  /* 0x0000001d0000720c */ /* 0x000fe20003fc4070 */
[----:B------:R-:W-:-:S04]  /*6a00*/  IMAD.HI.U32 R37, R54, R34, RZ ;  /* 0x0000002236257227 */ /* 0x000fc800078e00ff */
[----:B------:R-:W-:-:S08]  /*6a10*/  IMAD.MOV R37, RZ, RZ, -R37 ;  /* 0x000000ffff257224 */ /* 0x000fd000078e0a25 */
[----:B------:R-:W-:Y:S01]  /*6a20*/  @!P6 IMAD.IADD R29, R29, 0x1, -R0 ;  /* 0x000000011d1de824 */ /* 0x000fe200078e0a00 */
[----:B------:R-:W-:Y:S02]  /*6a30*/  ISETP.GE.AND P6, PT, R47, RZ, PT ;  /* 0x000000ff2f00720c */ /* 0x000fe40003fc6270 */
[----:B------:R-:W4:Y:S01]  /*6a40*/  LDL R47, [R1+0x12e4] ;  /* 0x0012e400012f7983 */ /* 0x000f220000100800 */
[----:B------:R-:W-:Y:S01]  /*6a50*/  IMAD R34, R0, R37, R34 ;  /* 0x0000002500227224 */ /* 0x000fe200078e0222 */
[----:B---3--:R-:W-:Y:S01]  /*6a60*/  IABS R37, R49 ;  /* 0x0000003100257213 */ /* 0x008fe20000000000 */
[----:B------:R-:W-:Y:S01]  /*6a70*/  IMAD.HI.U32 R40, R54, R36, RZ ;  /* 0x0000002436287227 */ /* 0x000fe200078e00ff */
[----:B------:R-:W3:Y:S03]  /*6a80*/  LDL R49, [R1+0x12dc] ;  /* 0x0012dc0001317983 */ /* 0x000ee60000100800 */
[----:B------:R-:W-:-:S02]  /*6a90*/  IMAD.MOV R40, RZ, RZ, -R40 ;  /* 0x000000ffff287224 */ /* 0x000fc400078e0a28 */
[----:B------:R-:W-:-:S04]  /*6aa0*/  IMAD.HI.U32 R41, R54, R37, RZ ;  /* 0x0000002536297227 */ /* 0x000fc800078e00ff */
[----:B------:R-:W-:-:S04]  /*6ab0*/  IMAD.HI.U32 R42, R54, R38, RZ ;  /* 0x00000026362a7227 */ /* 0x000fc800078e00ff */
[----:B------:R-:W-:Y:S02]  /*6ac0*/  IMAD R36, R0, R40, R36 ;  /* 0x0000002800247224 */ /* 0x000fe400078e0224 */
[----:B------:R-:W-:Y:S02]  /*6ad0*/  IMAD.MOV R40, RZ, RZ, -R41 ;  /* 0x000000ffff287224 */ /* 0x000fe400078e0a29 */
[----:B------:R-:W-:-:S04]  /*6ae0*/  IMAD.MOV R41, RZ, RZ, -R42 ;  /* 0x000000ffff297224 */ /* 0x000fc800078e0a2a */
[----:B------:R-:W-:Y:S01]  /*6af0*/  IMAD R38, R0, R41, R38 ;  /* 0x0000002900267224 */ /* 0x000fe200078e0226 */
[----:B------:R-:W-:-:S05]  /*6b00*/  IABS R41, R48 ;  /* 0x0000003000297213 */ /* 0x000fca0000000000 */
[----:B------:R-:W-:-:S04]  /*6b10*/  IMAD.HI.U32 R46, R54, R41, RZ ;  /* 0x00000029362e7227 */ /* 0x000fc800078e00ff */
[----:B------:R-:W-:-:S04]  /*6b20*/  IMAD.MOV R46, RZ, RZ, -R46 ;  /* 0x000000ffff2e7224 */ /* 0x000fc800078e0a2e */
[----:B------:R-:W-:Y:S01]  /*6b30*/  IMAD R41, R0, R46, R41 ;  /* 0x0000002e00297224 */ /* 0x000fe200078e0229 */
[----:B------:R-:W-:Y:S02]  /*6b40*/  IABS R46, R53 ;  /* 0x00000035002e7213 */ /* 0x000fe40000000000 */
[----:B------:R-:W3:Y:S01]  /*6b50*/  LDL R53, [R1+0x12bc] ;  /* 0x0012bc0001357983 */ /* 0x000ee20000100800 */
[----:B--2---:R-:W-:-:S03]  /*6b60*/  IABS R39, R52 ;  /* 0x0000003400277213 */ /* 0x004fc60000000000 */
[----:B------:R-:W2:Y:S02]  /*6b70*/  LDL R52, [R1+0x12d4] ;  /* 0x0012d40001347983 */ /* 0x000ea40000100800 */
[----:B------:R-:W-:-:S04]  /*6b80*/  IMAD.HI.U32 R43, R54, R39, RZ ;  /* 0x00000027362b7227 */ /* 0x000fc800078e00ff */
[----:B------:R-:W-:Y:S01]  /*6b90*/  IMAD.MOV R42, RZ, RZ, -R43 ;  /* 0x000000ffff2a7224 */ /* 0x000fe200078e0a2b */
[----:B----4-:R-:W-:Y:S02]  /*6ba0*/  IABS R43, R51 ;  /* 0x00000033002b7213 */ /* 0x010fe40000000000 */
[----:B------:R-:W4:Y:S01]  /*6bb0*/  LDL R51, [R1+0x12c4] ;  /* 0x0012c40001337983 */ /* 0x000f220000100800 */
[C---:B------:R-:W-:Y:S01]  /*6bc0*/  IMAD R37, R0.reuse, R40, R37 ;  /* 0x0000002800257224 */ /* 0x040fe200078e0225 */
[C---:B------:R-:W-:Y:S01]  /*6bd0*/  ISETP.GT.U32.AND P3, PT, R0.reuse, R10, PT ;  /* 0x0000000a0000720c */ /* 0x040fe20003f64070 */
[C---:B------:R-:W-:Y:S01]  /*6be0*/  IMAD R39, R0.reuse, R42, R39 ;  /* 0x0000002a00277224 */ /* 0x040fe200078e0227 */
[----:B------:R-:W-:-:S11]  /*6bf0*/  ISETP.GT.U32.AND P5, PT, R0, R11, PT ;  /* 0x0000000b0000720c */ /* 0x000fd60003fa4070 */
[--C-:B------:R-:W-:Y:S02]  /*6c00*/  @!P3 IMAD.IADD R10, R10, 0x1, -R0.reuse ;  /* 0x000000010a0ab824 */ /* 0x100fe400078e0a00 */
[----:B------:R-:W-:-:S03]  /*6c10*/  @!P5 IMAD.IADD R11, R11, 0x1, -R0 ;  /* 0x000000010b0bd824 */ /* 0x000fc600078e0a00 */
[C---:B------:R-:W-:Y:S02]  /*6c20*/  ISETP.GT.U32.AND P3, PT, R0.reuse, R10, PT ;  /* 0x0000000a0000720c */ /* 0x040fe40003f64070 */
[----:B------:R-:W-:-:S11]  /*6c30*/  ISETP.GT.U32.AND P5, PT, R0, R11, PT ;  /* 0x0000000b0000720c */ /* 0x000fd60003fa4070 */
[--C-:B------:R-:W-:Y:S01]  /*6c40*/  @!P3 IMAD.IADD R10, R10, 0x1, -R0.reuse ;  /* 0x000000010a0ab824 */ /* 0x100fe200078e0a00 */
[C---:B------:R-:W-:Y:S01]  /*6c50*/  ISETP.GT.U32.AND P3, PT, R0.reuse, R14, PT ;  /* 0x0000000e0000720c */ /* 0x040fe20003f64070 */
[----:B------:R-:W-:Y:S01]  /*6c60*/  @!P5 IMAD.IADD R11, R11, 0x1, -R0 ;  /* 0x000000010b0bd824 */ /* 0x000fe200078e0a00 */
[----:B------:R-:W-:-:S11]  /*6c70*/  ISETP.GT.U32.AND P5, PT, R0, R15, PT ;  /* 0x0000000f0000720c */ /* 0x000fd60003fa4070 */
[--C-:B------:R-:W-:Y:S02]  /*6c80*/  @!P3 IMAD.IADD R14, R14, 0x1, -R0.reuse ;  /* 0x000000010e0eb824 */ /* 0x100fe400078e0a00 */
[----:B------:R-:W-:-:S03]  /*6c90*/  @!P5 IMAD.IADD R15, R15, 0x1, -R0 ;  /* 0x000000010f0fd824 */ /* 0x000fc600078e0a00 */
[C---:B------:R-:W-:Y:S02]  /*6ca0*/  ISETP.GT.U32.AND P3, PT, R0.reuse, R14, PT ;  /* 0x0000000e0000720c */ /* 0x040fe40003f64070 */
[----:B------:R-:W-:Y:S02]  /*6cb0*/  ISETP.GT.U32.AND P5, PT, R0, R15, PT ;  /* 0x0000000f0000720c */ /* 0x000fe40003fa4070 */
[----:B------:R-:W-:-:S05]  /*6cc0*/  IABS R40, R47 ;  /* 0x0000002f00287213 */ /* 0x000fca0000000000 */
[----:B------:R-:W-:Y:S01]  /*6cd0*/  IMAD.HI.U32 R45, R54, R40, RZ ;  /* 0x00000028362d7227 */ /* 0x000fe200078e00ff */
[----:B---3--:R-:W-:-:S03]  /*6ce0*/  IABS R42, R49 ;  /* 0x00000031002a7213 */ /* 0x008fc60000000000 */
[----:B------:R-:W-:Y:S02]  /*6cf0*/  IMAD.MOV R45, RZ, RZ, -R45 ;  /* 0x000000ffff2d7224 */ /* 0x000fe400078e0a2d */
[----:B------:R-:W-:-:S04]  /*6d00*/  IMAD.HI.U32 R48, R54, R42, RZ ;  /* 0x0000002a36307227 */ /* 0x000fc800078e00ff */
[----:B------:R-:W-:Y:S02]  /*6d10*/  IMAD R40, R0, R45, R40 ;  /* 0x0000002d00287224 */ /* 0x000fe400078e0228 */
[----:B------:R-:W-:-:S04]  /*6d20*/  IMAD.MOV R48, RZ, RZ, -R48 ;  /* 0x000000ffff307224 */ /* 0x000fc800078e0a30 */
[----:B------:R-:W-:Y:S02]  /*6d30*/  IMAD R42, R0, R48, R42 ;  /* 0x00000030002a7224 */ /* 0x000fe400078e022a */
[----:B------:R-:W-:-:S04]  /*6d40*/  IMAD.HI.U32 R47, R54, R43, RZ ;  /* 0x0000002b362f7227 */ /* 0x000fc800078e00ff */
[----:B------:R-:W-:-:S04]  /*6d50*/  IMAD.MOV R47, RZ, RZ, -R47 ;  /* 0x000000ffff2f7224 */ /* 0x000fc800078e0a2f */
[----:B------:R-:W-:Y:S01]  /*6d60*/  IMAD R43, R0, R47, R43 ;  /* 0x0000002f002b7224 */ /* 0x000fe200078e022b */
[----:B------:R-:W-:Y:S02]  /*6d70*/  IABS R47, R3 ;  /* 0x00000003002f7213 */ /* 0x000fe40000000000 */
[----:B------:R-:W3:Y:S01]  /*6d80*/  LDL R3, [R1+0x12b4] ;  /* 0x0012b40001037983 */ /* 0x000ee20000100800 */
[--C-:B------:R-:W-:Y:S01]  /*6d90*/  @!P3 IMAD.IADD R14, R14, 0x1, -R0.reuse ;  /* 0x000000010e0eb824 */ /* 0x100fe200078e0a00 */
[C---:B------:R-:W-:Y:S01]  /*6da0*/  ISETP.GT.U32.AND P3, PT, R0.reuse, R18, PT ;  /* 0x000000120000720c */ /* 0x040fe20003f64070 */
[----:B------:R-:W-:Y:S01]  /*6db0*/  @!P5 IMAD.IADD R15, R15, 0x1, -R0 ;  /* 0x000000010f0fd824 */ /* 0x000fe200078e0a00 */
[----:B------:R-:W-:-:S11]  /*6dc0*/  ISETP.GT.U32.AND P5, PT, R0, R19, PT ;  /* 0x000000130000720c */ /* 0x000fd60003fa4070 */
[--C-:B------:R-:W-:Y:S02]  /*6dd0*/  @!P3 IMAD.IADD R18, R18, 0x1, -R0.reuse ;  /* 0x000000011212b824 */ /* 0x100fe400078e0a00 */
[----:B------:R-:W-:-:S03]  /*6de0*/  @!P5 IMAD.IADD R19, R19, 0x1, -R0 ;  /* 0x000000011313d824 */ /* 0x000fc600078e0a00 */
[----:B------:R-:W-:Y:S02]  /*6df0*/  ISETP.GT.U32.AND P3, PT, R0, R18, PT ;  /* 0x000000120000720c */ /* 0x000fe40003f64070 */
[----:B--2---:R-:W-:Y:S02]  /*6e00*/  IABS R44, R52 ;  /* 0x00000034002c7213 */ /* 0x004fe40000000000 */
[----:B------:R-:W2:Y:S03]  /*6e10*/  LDL R52, [R1+0x12c0] ;  /* 0x0012c00001347983 */ /* 0x000ea60000100800 */
[----:B------:R-:W-:-:S04]  /*6e20*/  IMAD.HI.U32 R49, R54, R44, RZ ;  /* 0x0000002c36317227 */ /* 0x000fc800078e00ff */
[----:B------:R-:W-:-:S04]  /*6e30*/  IMAD.MOV R45, RZ, RZ, -R49 ;  /* 0x000000ffff2d7224 */ /* 0x000fc800078e0a31 */
[----:B------:R-:W-:Y:S01]  /*6e40*/  IMAD R44, R0, R45, R44 ;  /* 0x0000002d002c7224 */ /* 0x000fe200078e022c */
[----:B------:R-:W-:Y:S02]  /*6e50*/  IABS R45, R60 ;  /* 0x0000003c002d7213 */ /* 0x000fe40000000000 */
[----:B------:R-:W3:Y:S01]  /*6e60*/  LDL R60, [R1+0x12b8] ;  /* 0x0012b800013c7983 */ /* 0x000ee20000100800 */
[----:B----4-:R-:W-:Y:S02]  /*6e70*/  IABS R48, R51 ;  /* 0x0000003300307213 */ /* 0x010fe40000000000 */
[----:B------:R-:W-:-:S04]  /*6e80*/  IMAD.HI.U32 R51, R54, R45, RZ ;  /* 0x0000002d36337227 */ /* 0x000fc800078e00ff */
[----:B------:R-:W-:-:S04]  /*6e90*/  IMAD.MOV R51, RZ, RZ, -R51 ;  /* 0x000000ffff337224 */ /* 0x000fc800078e0a33 */
[----:B------:R-:W-:Y:S02]  /*6ea0*/  IMAD R45, R0, R51, R45 ;  /* 0x00000033002d7224 */ /* 0x000fe400078e022d */
[----:B------:R-:W-:-:S04]  /*6eb0*/  IMAD.HI.U32 R51, R54, R48, RZ ;  /* 0x0000003036337227 */ /* 0x000fc800078e00ff */
[----:B------:R-:W-:-:S04]  /*6ec0*/  IMAD.MOV R51, RZ, RZ, -R51 ;  /* 0x000000ffff337224 */ /* 0x000fc800078e0a33 */
[C---:B------:R-:W-:Y:S01]  /*6ed0*/  IMAD R48, R0.reuse, R51, R48 ;  /* 0x0000003300307224 */ /* 0x040fe200078e0230 */
[----:B------:R-:W-:Y:S02]  /*6ee0*/  IABS R51, R53 ;  /* 0x0000003500337213 */ /* 0x000fe40000000000 */
[----:B------:R-:W4:Y:S01]  /*6ef0*/  LDL.LU R53, [R1+0x108] ;  /* 0x0001080001357983 */ /* 0x000f220000300800 */
[----:B------:R-:W-:Y:S01]  /*6f00*/  ISETP.GT.U32.AND P5, PT, R0, R19, PT ;  /* 0x000000130000720c */ /* 0x000fe20003fa4070 */
[----:B------:R-:W-:Y:S01]  /*6f10*/  @!P3 IMAD.IADD R18, R18, 0x1, -R0 ;  /* 0x000000011212b824 */ /* 0x000fe200078e0a00 */
[----:B------:R-:W-:-:S11]  /*6f20*/  ISETP.GT.U32.AND P3, PT, R0, R22, PT ;  /* 0x000000160000720c */ /* 0x000fd60003f64070 */
        /* <DEDUP_REMOVED lines=29> */
[C---:B------:R-:W-:Y:S01]  /*7100*/  ISETP.GT.U32.AND P5, PT, R0.reuse, R34, PT ;  /* 0x000000220000720c */ /* 0x040fe20003fa4070 */
        /* <DEDUP_REMOVED lines=20> */
[----:B------:R-:W-:Y:S02]  /*7250*/  @!P3 IMAD.IADD R42, R42, 0x1, -R0 ;  /* 0x000000012a2ab824 */ /* 0x000fe400078e0a00 */
[----:B------:R-:W-:-:S04]  /*7260*/  IMAD.HI.U32 R56, R54, R46, RZ ;  /* 0x0000002e36387227 */ /* 0x000fc800078e00ff */
[----:B------:R-:W-:-:S06]  /*7270*/  IMAD.MOV R56, RZ, RZ, -R56 ;  /* 0x000000ffff387224 */ /* 0x000fcc00078e0a38 */
[----:B------:R-:W-:Y:S01]  /*7280*/  @!P5 IMAD.IADD R43, R43, 0x1, -R0 ;  /* 0x000000012b2bd824 */ /* 0x000fe200078e0a00 */
[C---:B------:R-:W-:Y:S01]  /*7290*/  ISETP.GT.U32.AND P5, PT, R0.reuse, R42, PT ;  /* 0x0000002a0000720c */ /* 0x040fe20003fa4070 */
[----:B------:R-:W-:Y:S02]  /*72a0*/  IMAD R46, R0, R56, R46 ;  /* 0x00000038002e7224 */ /* 0x000fe400078e022e */
[----:B------:R-:W-:-:S10]  /*72b0*/  @!P4 IMAD.MOV R50, RZ, RZ, -R50 ;  /* 0x000000ffff32c224 */ /* 0x000fd400078e0a32 */
[----:B------:R-:W-:Y:S01]  /*72c0*/  @!P5 IMAD.IADD R42, R42, 0x1, -R0 ;  /* 0x000000012a2ad824 */ /* 0x000fe200078e0a00 */
[----:B------:R-:W-:Y:S02]  /*72d0*/  ISETP.GT.U32.AND P5, PT, R0, R46, PT ;  /* 0x0000002e0000720c */ /* 0x000fe40003fa4070 */
[----:B--2---:R-:W-:Y:S01]  /*72e0*/  IABS R49, R52 ;  /* 0x0000003400317213 */ /* 0x004fe20000000000 */
[----:B------:R-:W-:-:S04]  /*72f0*/  IMAD.HI.U32 R52, R54, R47, RZ ;  /* 0x0000002f36347227 */ /* 0x000fc800078e00ff */
[----:B------:R-:W-:-:S04]  /*7300*/  IMAD.HI.U32 R7, R54, R49, RZ ;  /* 0x0000003136077227 */ /* 0x000fc800078e00ff */
[----:B------:R-:W-:Y:S02]  /*7310*/  IMAD.MOV R7, RZ, RZ, -R7 ;  /* 0x000000ffff077224 */ /* 0x000fe400078e0a07 */
[----:B------:R-:W-:Y:S02]  /*7320*/  IMAD.MOV R52, RZ, RZ, -R52 ;  /* 0x000000ffff347224 */ /* 0x000fe400078e0a34 */
[C---:B------:R-:W-:Y:S01]  /*7330*/  IMAD R49, R0.reuse, R7, R49 ;  /* 0x0000000700317224 */ /* 0x040fe200078e0231 */
[----:B---3--:R-:W-:Y:S01]  /*7340*/  IABS R7, R3 ;  /* 0x0000000300077213 */ /* 0x008fe20000000000 */
[----:B------:R-:W-:Y:S01]  /*7350*/  IMAD R47, R0, R52, R47 ;  /* 0x00000034002f7224 */ /* 0x000fe200078e022f */
[----:B------:R-:W2:Y:S01]  /*7360*/  LDL R3, [R1+0x12b0] ;  /* 0x0012b00001037983 */ /* 0x000ea20000100800 */
[----:B------:R-:W-:Y:S01]  /*7370*/  IABS R52, R60 ;  /* 0x0000003c00347213 */ /* 0x000fe20000000000 */
[----:B------:R-:W-:Y:S02]  /*7380*/  @!P5 IMAD.IADD R46, R46, 0x1, -R0 ;  /* 0x000000012e2ed824 */ /* 0x000fe400078e0a00 */
[----:B------:R0:W-:Y:S04]  /*7390*/  STL [R1+0x11c], R50 ;  /* 0x00011c3201007387 */ /* 0x0001e80000100800 */
[----:B------:R-:W3:Y:S04]  /*73a0*/  LDL R57, [R1+0x12ac] ;  /* 0x0012ac0001397983 */ /* 0x000ee80000100800 */
[----:B------:R-:W3:Y:S01]  /*73b0*/  LDL R60, [R1+0x12a8] ;  /* 0x0012a800013c7983 */ /* 0x000ee20000100800 */
[----:B0-----:R-:W-:-:S04]  /*73c0*/  IMAD.MOV.U32 R50, RZ, RZ, R51 ;  /* 0x000000ffff327224 */ /* 0x001fc800078e0033 */
[----:B------:R-:W-:Y:S01]  /*73d0*/  IMAD.HI.U32 R58, R54, R50, RZ ;  /* 0x00000032363a7227 */ /* 0x000fe200078e00ff */
[----:B----4-:R-:W-:Y:S02]  /*73e0*/  ISETP.GE.AND P5, PT, R53, RZ, PT ;  /* 0x000000ff3500720c */ /* 0x010fe40003fa6270 */
[----:B------:R-:W4:Y:S01]  /*73f0*/  LDL.LU R53, [R1+0x1578] ;  /* 0x0015780001357983 */ /* 0x000f220000300800 */
[----:B------:R-:W-:-:S04]  /*7400*/  IMAD.MOV R58, RZ, RZ, -R58 ;  /* 0x000000ffff3a7224 */ /* 0x000fc800078e0a3a */
[C---:B------:R-:W-:Y:S02]  /*7410*/  IMAD R50, R0.reuse, R58, R50 ;  /* 0x0000003a00327224 */ /* 0x040fe400078e0232 */
[----:B------:R-:W4:Y:S01]  /*7420*/  LDL.LU R58, [R1+0x10c] ;  /* 0x00010c00013a7983 */ /* 0x000f220000300800 */
[----:B------:R-:W-:-:S13]  /*7430*/  ISETP.GT.U32.AND P0, PT, R0, R8, PT ;  /* 0x000000080000720c */ /* 0x000fda0003f04070 */
[----:B------:R-:W-:-:S05]  /*7440*/  @!P0 IMAD.IADD R8, R8, 0x1, -R0 ;  /* 0x0000000108088824 */ /* 0x000fca00078e0a00 */
[C---:B------:R-:W-:Y:S02]  /*7450*/  ISETP.GT.U32.AND P0, PT, R0.reuse, R8, PT ;  /* 0x000000080000720c */ /* 0x040fe40003f04070 */
        /* <DEDUP_REMOVED lines=8> */
[----:B------:R-:W-:Y:S01]  /*74e0*/  ISETP.GT.U32.AND P4, PT, R0, R49, PT ;  /* 0x000000310000720c */ /* 0x000fe20003f84070 */
[----:B------:R-:W-:-:S10]  /*74f0*/  IMAD.MOV.U32 R51, RZ, RZ, R52 ;  /* 0x000000ffff337224 */ /* 0x000fd400078e0034 */
[----:B------:R-:W-:Y:S01]  /*7500*/  @!P0 IMAD.IADD R12, R12, 0x1, -R0 ;  /* 0x000000010c0c8824 */ /* 0x000fe200078e0a00 */
[----:B------:R-:W-:Y:S01]  /*7510*/  ISETP.GT.U32.AND P0, PT, R0, R16, PT ;  /* 0x000000100000720c */ /* 0x000fe20003f04070 */
[----:B------:R-:W-:-:S04]  /*7520*/  IMAD.HI.U32 R56, R54, R51, RZ ;  /* 0x0000003336387227 */ /* 0x000fc800078e00ff */
[----:B------:R-:W-:Y:S02]  /*7530*/  IMAD.MOV.U32 R52, RZ, RZ, R7 ;  /* 0x000000ffff347224 */ /* 0x000fe400078e0007 */
[----:B------:R-:W-:Y:S02]  /*7540*/  IMAD.MOV R56, RZ, RZ, -R56 ;  /* 0x000000ffff387224 */ /* 0x000fe400078e0a38 */
[----:B------:R-:W-:Y:S02]  /*7550*/  @!P4 IMAD.IADD R49, R49, 0x1, -R0 ;  /* 0x000000013131c824 */ /* 0x000fe400078e0a00 */
[----:B------:R-:W-:-:S04]  /*7560*/  IMAD.HI.U32 R7, R54, R52, RZ ;  /* 0x0000003436077227 */ /* 0x000fc800078e00ff */
[----:B------:R-:W-:Y:S02]  /*7570*/  @!P0 IMAD.IADD R16, R16, 0x1, -R0 ;  /* 0x0000000110108824 */ /* 0x000fe400078e0a00 */
[C---:B------:R-:W-:Y:S01]  /*7580*/  IMAD R51, R0.reuse, R56, R51 ;  /* 0x0000003800337224 */ /* 0x040fe200078e0233 */
[C---:B------:R-:W-:Y:S01]  /*7590*/  ISETP.GT.U32.AND P4, PT, R0.reuse, R49, PT ;  /* 0x000000310000720c */ /* 0x040fe20003f84070 */
[----:B------:R-:W-:Y:S01]  /*75a0*/  IMAD.MOV R7, RZ, RZ, -R7 ;  /* 0x000000ffff077224 */ /* 0x000fe200078e0a07 */
[----:B------:R-:W-:-:S03]  /*75b0*/  ISETP.GT.U32.AND P0, PT, R0, R16, PT ;  /* 0x000000100000720c */ /* 0x000fc60003f04070 */
[----:B------:R-:W-:Y:S02]  /*75c0*/  IMAD R52, R0, R7, R52 ;  /* 0x0000000700347224 */ /* 0x000fe400078e0234 */
[----:B------:R-:W4:Y:S06]  /*75d0*/  LDL.LU R7, [R1+0x110] ;  /* 0x0001100001077983 */ /* 0x000f2c0000300800 */
[--C-:B------:R-:W-:Y:S02]  /*75e0*/  @!P4 IMAD.IADD R49, R49, 0x1, -R0.reuse ;  /* 0x000000013131c824 */ /* 0x100fe400078e0a00 */
        /* <DEDUP_REMOVED lines=9> */
[----:B------:R-:W-:Y:S02]  /*7680*/  ISETP.GT.U32.AND P0, PT, R0, R28, PT ;  /* 0x0000001c0000720c */ /* 0x000fe40003f04070 */
[----:B--2---:R-:W-:Y:S02]  /*7690*/  IABS R56, R3 ;  /* 0x0000000300387213 */ /* 0x004fe40000000000 */
[----:B---3--:R-:W-:Y:S01]  /*76a0*/  IABS R57, R57 ;  /* 0x0000003900397213 */ /* 0x008fe20000000000 */
[----:B----4-:R-:W-:Y:S02]  /*76b0*/  IMAD.MOV.U32 R3, RZ, RZ, R53 ;  /* 0x000000ffff037224 */ /* 0x010fe400078e0035 */
[----:B------:R-:W-:Y:S02]  /*76c0*/  IMAD.MOV.U32 R53, RZ, RZ, R56 ;  /* 0x000000ffff357224 */ /* 0x000fe400078e0038 */
[----:B------:R-:W-:Y:S01]  /*76d0*/  @!P2 IMAD.MOV R3, RZ, RZ, -R3 ;  /* 0x000000ffff03a224 */ /* 0x000fe200078e0a03 */
[----:B------:R-:W-:Y:S01]  /*76e0*/  IABS R56, R60 ;  /* 0x0000003c00387213 */ /* 0x000fe20000000000 */
[----:B------:R-:W-:-:S03]  /*76f0*/  IMAD.MOV.U32 R60, RZ, RZ, R57 ;  /* 0x000000ffff3c7224 */ /* 0x000fc600078e0039 */
[----:B------:R0:W-:Y:S01]  /*7700*/  STL [R1+0x118], R3 ;  /* 0x0001180301007387 */ /* 0x0001e20000100800 */
[----:B------:R-:W-:Y:S02]  /*7710*/  IMAD.MOV.U32 R57, RZ, RZ, R56 ;  /* 0x000000ffff397224 */ /* 0x000fe400078e0038 */
[----:B------:R-:W-:Y:S01]  /*7720*/  IMAD.HI.U32 R56, R54, R60, RZ ;  /* 0x0000003c36387227 */ /* 0x000fe200078e00ff */
[----:B------:R-:W-:-:S03]  /*7730*/  ISETP.GE.AND P4, PT, R58, RZ, PT ;  /* 0x000000ff3a00720c */ /* 0x000fc60003f86270 */
[----:B0-----:R-:W-:-:S04]  /*7740*/  IMAD.HI.U32 R3, R54, R53, RZ ;  /* 0x0000003536037227 */ /* 0x001fc800078e00ff */
[----:B------:R-:W-:Y:S02]  /*7750*/  IMAD.MOV R3, RZ, RZ, -R3 ;  /* 0x000000ffff037224 */ /* 0x000fe400078e0a03 */
[----:B------:R-:W-:-:S04]  /*7760*/  IMAD.HI.U32 R54, R54, R57, RZ ;  /* 0x0000003936367227 */ /* 0x000fc800078e00ff */
[----:B------:R-:W-:Y:S02]  /*7770*/  IMAD.MOV R58, RZ, RZ, -R56 ;  /* 0x000000ffff3a7224 */ /* 0x000fe400078e0a38 */
[C---:B------:R-:W-:Y:S02]  /*7780*/  IMAD R53, R0.reuse, R3, R53 ;  /* 0x0000000300357224 */ /* 0x040fe400078e0235 */
[----:B------:R-:W-:Y:S01]  /*7790*/  IMAD.MOV R56, RZ, RZ, -R54 ;  /* 0x000000ffff387224 */ /* 0x000fe200078e0a36 */
[----:B------:R-:W2:Y:S01]  /*77a0*/  LDL.LU R3, [R1+0x144] ;  /* 0x0001440001037983 */ /* 0x000ea20000300800 */
[----:B------:R-:W-:-:S03]  /*77b0*/  IMAD R54, R0, R58, R60 ;  /* 0x0000003a00367224 */ /* 0x000fc600078e023c */
[----:B------:R-:W3:Y:S01]  /*77c0*/  LDL.LU R60, [R1+0x1574] ;  /* 0x00157400013c7983 */ /* 0x000ee20000300800 */
        /* <DEDUP_REMOVED lines=20> */
[----:B------:R-:W-:Y:S01]  /*7910*/  @!P0 IMAD.IADD R44, R44, 0x1, -R0 ;  /* 0x000000012c2c8824 */ /* 0x000fe200078e0a00 */
[----:B------:R-:W-:-:S04]  /*7920*/  ISETP.GT.U32.AND P0, PT, R0, R43, PT ;  /* 0x0000002b0000720c */ /* 0x000fc80003f04070 */
[----:B------:R-:W-:-:S09]  /*7930*/  ISETP.GT.U32.AND P3, PT, R0, R44, PT ;  /* 0x0000002c0000720c */ /* 0x000fd20003f64070 */
[----:B------:R-:W-:Y:S01]  /*7940*/  @!P0 IMAD.IADD R43, R43, 0x1, -R0 ;  /* 0x000000012b2b8824 */ /* 0x000fe200078e0a00 */
[----:B------:R-:W-:-:S03]  /*7950*/  ISETP.GT.U32.AND P0, PT, R0, R47, PT ;  /* 0x0000002f0000720c */ /* 0x000fc60003f04070 */
[----:B------:R-:W-:Y:S01]  /*7960*/  @!P3 IMAD.IADD R44, R44, 0x1, -R0 ;  /* 0x000000012c2cb824 */ /* 0x000fe200078e0a00 */
[----:B------:R-:W-:-:S09]  /*7970*/  ISETP.GT.U32.AND P3, PT, R0, R48, PT ;  /* 0x000000300000720c */ /* 0x000fd20003f64070 */
[----:B------:R-:W-:-:S04]  /*7980*/  @!P0 IMAD.IADD R47, R47, 0x1, -R0 ;  /* 0x000000012f2f8824 */ /* 0x000fc800078e0a00 */
[----:B------:R-:W-:Y:S01]  /*7990*/  @!P3 IMAD.IADD R48, R48, 0x1, -R0 ;  /* 0x000000013030b824 */ /* 0x000fe200078e0a00 */
[----:B------:R-:W-:-:S13]  /*79a0*/  ISETP.GT.U32.AND P3, PT, R0, R47, PT ;  /* 0x0000002f0000720c */ /* 0x000fda0003f64070 */
[----:B------:R-:W-:Y:S01]  /*79b0*/  @!P3 IMAD.IADD R47, R47, 0x1, -R0 ;  /* 0x000000012f2fb824 */ /* 0x000fe200078e0a00 */
[----:B------:R-:W-:Y:S01]  /*79c0*/  ISETP.GT.U32.AND P3, PT, R0, R51, PT ;  /* 0x000000330000720c */ /* 0x000fe20003f64070 */
[----:B------:R-:W-:-:S12]  /*79d0*/  IMAD.MOV.U32 R58, RZ, RZ, R59 ;  /* 0x000000ffff3a7224 */ /* 0x000fd800078e003b */
[----:B------:R-:W-:Y:S01]  /*79e0*/  @!P3 IMAD.IADD R51, R51, 0x1, -R0 ;  /* 0x000000013333b824 */ /* 0x000fe200078e0a00 */
[----:B------:R-:W-:Y:S01]  /*79f0*/  ISETP.GE.AND P3, PT, R7, RZ, PT ;  /* 0x000000ff0700720c */ /* 0x000fe20003f66270 */
[----:B------:R-:W-:Y:S02]  /*7a00*/  IMAD.MOV.U32 R7, RZ, RZ, R55 ;  /* 0x000000ffff077224 */ /* 0x000fe400078e0037 */
[----:B------:R-:W-:Y:S02]  /*7a10*/  IMAD R55, R0, R56, R57 ;  /* 0x0000003800377224 */ /* 0x000fe400078e0239 */
[----:B------:R-:W-:Y:S02]  /*7a20*/  @!P1 IMAD.MOV R7, RZ, RZ, -R7 ;  /* 0x000000ffff079224 */ /* 0x000fe400078e0a07 */
[----:B------:R-:W-:-:S03]  /*7a30*/  IMAD.MOV.U32 R56, RZ, RZ, R61 ;  /* 0x000000ffff387224 */ /* 0x000fc600078e003d */
[----:B------:R0:W-:Y:S01]  /*7a40*/  STL [R1+0x114], R7 ;  /* 0x0001140701007387 */ /* 0x0001e20000100800 */
[----:B------:R-:W-:Y:S02]  /*7a50*/  @!P6 IMAD.MOV R56, RZ, RZ, -R56 ;  /* 0x000000ffff38e224 */ /* 0x000fe400078e0a38 */
[----:B------:R-:W-:Y:S01]  /*7a60*/  @!P4 IMAD.MOV R58, RZ, RZ, -R58 ;  /* 0x000000ffff3ac224 */ /* 0x000fe200078e0a3a */
[----:B0-----:R-:W4:Y:S04]  /*7a70*/  LDL.LU R7, [R1+0x1c8] ;  /* 0x0001c80001077983 */ /* 0x001f280000300800 */
[----:B------:R-:W4:Y:S01]  /*7a80*/  LDL.LU R61, [R1+0x1c4] ;  /* 0x0001c400013d7983 */ /* 0x000f220000300800 */
[----:B---3--:R-:W-:-:S03]  /*7a90*/  IMAD.MOV.U32 R57, RZ, RZ, R60 ;  /* 0x000000ffff397224 */ /* 0x008fc600078e003c */
[----:B------:R-:W3:Y:S01]  /*7aa0*/  LDL.LU R60, [R1+0x1c0] ;  /* 0x0001c000013c7983 */ /* 0x000ee20000300800 */
[----:B------:R-:W-:-:S03]  /*7ab0*/  @!P5 IMAD.MOV R57, RZ, RZ, -R57 ;  /* 0x000000ffff39d224 */ /* 0x000fc600078e0a39 */
[----:B------:R-:W3:Y:S04]  /*7ac0*/  LDL.LU R59, [R1+0x14c] ;  /* 0x00014c00013b7983 */ /* 0x000ee80000300800 */
[----:B------:R0:W-:Y:S04]  /*7ad0*/  STL [R1+0x110], R56 ;  /* 0x0001103801007387 */ /* 0x0001e80000100800 */
[----:B0-----:R-:W3:Y:S04]  /*7ae0*/  LDL.LU R56, [R1+0x1570] ;  /* 0x0015700001387983 */ /* 0x001ee80000300800 */
[----:B------:R0:W-:Y:S04]  /*7af0*/  STL [R1+0x10c], R57 ;  /* 0x00010c3901007387 */ /* 0x0001e80000100800 */
[----:B0-----:R-:W4:Y:S04]  /*7b00*/  LDL.LU R57, [R1+0x156c] ;  /* 0x00156c0001397983 */ /* 0x001f280000300800 */
[----:B------:R0:W-:Y:S04]  /*7b10*/  STL [R1+0x108], R58 ;  /* 0x0001083a01007387 */ /* 0x0001e80000100800 */
[----:B0-----:R-:W3:Y:S01]  /*7b20*/  LDL.LU R58, [R1+0x1568] ;  /* 0x00156800013a7983 */ /* 0x001ee20000300800 */
[----:B--2---:R-:W-:-:S02]  /*7b30*/  ISETP.GE.AND P6, PT, R3, RZ, PT ;  /* 0x000000ff0300720c */ /* 0x004fc40003fc6270 */
[----:B------:R-:W-:-:S13]  /*7b40*/  ISETP.GT.U32.AND P2, PT, R0, R48, PT ;  /* 0x000000300000720c */ /* 0x000fda0003f44070 */
[----:B------:R-:W-:Y:S01]  /*7b50*/  @!P2 IMAD.IADD R48, R48, 0x1, -R0 ;  /* 0x000000013030a824 */ /* 0x000fe200078e0a00 */
[----:B------:R-:W-:Y:S01]  /*7b60*/  ISETP.GT.U32.AND P2, PT, R0, R52, PT ;  /* 0x000000340000720c */ /* 0x000fe20003f44070 */
[----:B---3--:R-:W-:Y:S02]  /*7b70*/  IMAD.MOV.U32 R3, RZ, RZ, R58 ;  /* 0x000000ffff037224 */ /* 0x008fe400078e003a */
[----:B------:R-:W2:Y:S02]  /*7b80*/  LDL.LU R58, [R1+0x148] ;  /* 0x00014800013a7983 */ /* 0x000ea40000300800 */
[----:B------:R-:W-:-:S05]  /*7b90*/  @!P3 IMAD.MOV R3, RZ, RZ, -R3 ;  /* 0x000000ffff03b224 */ /* 0x000fca00078e0a03 */
[----:B------:R0:W-:Y:S04]  /*7ba0*/  STL [R1+0x104], R3 ;  /* 0x0001040301007387 */ /* 0x0001e80000100800 */
[----:B0-----:R-:W3:Y:S01]  /*7bb0*/  LDL.LU R3, [R1+0x1564] ;  /* 0x0015640001037983 */ /* 0x001ee20000300800 */
[----:B------:R-:W-:Y:S01]  /*7bc0*/  @!P2 IMAD.IADD R52, R52, 0x1, -R0 ;  /* 0x000000013434a824 */ /* 0x000fe200078e0a00 */
[----:B------:R-:W-:-:S13]  /*7bd0*/  ISETP.GT.U32.AND P2, PT, R0, R54, PT ;  /* 0x000000360000720c */ /* 0x000fda0003f44070 */
[----:B------:R-:W-:-:S05]  /*7be0*/  @!P2 IMAD.IADD R54, R54, 0x1, -R0 ;  /* 0x000000013636a824 */ /* 0x000fca00078e0a00 */
[----:B------:R-:W-:Y:S01]  /*7bf0*/  ISETP.GT.U32.AND P2, PT, R0, R54, PT ;  /* 0x000000360000720c */ /* 0x000fe20003f44070 */
[----:B----4-:R-:W-:-:S05]  /*7c00*/  @!P6 IMAD.MOV R57, RZ, RZ, -R57 ;  /* 0x000000ffff39e224 */ /* 0x010fca00078e0a39 */
[----:B------:R0:W-:Y:S07]  /*7c10*/  STL [R1+0x100], R57 ;  /* 0x0001003901007387 */ /* 0x0001ee0000100800 */
[----:B------:R-:W-:Y:S01]  /*7c20*/  @!P2 IMAD.IADD R54, R54, 0x1, -R0 ;  /* 0x000000013636a824 */ /* 0x000fe200078e0a00 */
[----:B------:R-:W-:-:S13]  /*7c30*/  ISETP.GT.U32.AND P0, PT, R0, R46, PT ;  /* 0x0000002e0000720c */ /* 0x000fda0003f04070 */
[----:B------:R-:W-:Y:S01]  /*7c40*/  @!P0 IMAD.IADD R46, R46, 0x1, -R0 ;  /* 0x000000012e2e8824 */ /* 0x000fe200078e0a00 */
[----:B------:R-:W-:-:S13]  /*7c50*/  ISETP.GT.U32.AND P0, PT, R0, R50, PT ;  /* 0x000000320000720c */ /* 0x000fda0003f04070 */
[----:B------:R-:W-:Y:S01]  /*7c60*/  @!P0 IMAD.IADD R50, R50, 0x1, -R0 ;  /* 0x0000000132328824 */ /* 0x000fe200078e0a00 */
[----:B------:R-:W-:-:S04]  /*7c70*/  ISETP.GT.U32.AND P0, PT, R0, R53, PT ;  /* 0x000000350000720c */ /* 0x000fc80003f04070 */
[----:B------:R-:W-:-:S09]  /*7c80*/  ISETP.GT.U32.AND P1, PT, R0, R50, PT ;  /* 0x000000320000720c */ /* 0x000fd20003f24070 */
[----:B------:R-:W-:-:S05]  /*7c90*/  @!P0 IMAD.IADD R53, R53, 0x1, -R0 ;  /* 0x0000000135358824 */ /* 0x000fca00078e0a00 */
[----:B------:R-:W-:Y:S01]  /*7ca0*/  ISETP.GT.U32.AND P4, PT, R0, R53, PT ;  /* 0x000000350000720c */ /* 0x000fe20003f84070 */
[--C-:B------:R-:W-:Y:S01]  /*7cb0*/  @!P1 IMAD.IADD R50, R50, 0x1, -R0.reuse ;  /* 0x0000000132329824 */ /* 0x100fe200078e0a00 */
[----:B------:R-:W-:Y:S02]  /*7cc0*/  ISETP.GT.U32.AND P1, PT, R0, R55, PT ;  /* 0x000000370000720c */ /* 0x000fe40003f24070 */
[----:B---3--:R-:W-:Y:S02]  /*7cd0*/  ISETP.GE.AND P2, PT, R3, RZ, PT ;  /* 0x000000ff0300720c */ /* 0x008fe40003f46270 */
[----:B------:R-:W3:Y:S07]  /*7ce0*/  LDL.LU R3, [R1+0x1560] ;  /* 0x0015600001037983 */ /* 0x000eee0000300800 */
[----:B------:R-:W-:Y:S01]  /*7cf0*/  @!P4 IMAD.IADD R53, R53, 0x1, -R0 ;  /* 0x000000013535c824 */ /* 0x000fe200078e0a00 */
[----:B------:R-:W-:-:S02]  /*7d00*/  ISETP.GE.AND P4, PT, R61, RZ, PT ;  /* 0x000000ff3d00720c */ /* 0x000fc40003f86270 */
[----:B------:R-:W1:Y:S01]  /*7d10*/  S2R R61, SR_TID.X ;  /* 0x00000000003d7919 */ /* 0x000e620000002100 */
[----:B------:R-:W-:Y:S01]  /*7d20*/  @!P1 IMAD.IADD R55, R55, 0x1, -R0 ;  /* 0x0000000137379824 */ /* 0x000fe200078e0a00 */
[----:B------:R-:W-:Y:S02]  /*7d30*/  ISETP.GE.AND P1, PT, R7, RZ, PT ;  /* 0x000000ff0700720c */ /* 0x000fe40003f26270 */
[----:B------:R-:W4:Y:S01]  /*7d40*/  LDC R7, c[0x0][0x230] ;  /* 0x00008c00ff077b82 */ /* 0x000f220000000800 */
[C---:B------:R-:W-:Y:S02]  /*7d50*/  ISETP.GT.U32.AND P0, PT, R0.reuse, R51, PT ;  /* 0x000000330000720c */ /* 0x040fe40003f04070 */
[----:B------:R-:W-:Y:S02]  /*7d60*/  ISETP.GT.U32.AND P5, PT, R0, R52, PT ;  /* 0x000000340000720c */ /* 0x000fe40003fa4070 */
[----:B--2---:R-:W-:-:S09]  /*7d70*/  ISETP.GE.AND P3, PT, R58, RZ, PT ;  /* 0x000000ff3a00720c */ /* 0x004fd20003f66270 */
[--C-:B------:R-:W-:Y:S01]  /*7d80*/  @!P0 IMAD.IADD R51, R51, 0x1, -R0.reuse ;  /* 0x0000000133338824 */ /* 0x100fe200078e0a00 */
[----:B------:R-:W-:Y:S01]  /*7d90*/  ISETP.GE.AND P0, PT, R59, RZ, PT ;  /* 0x000000ff3b00720c */ /* 0x000fe20003f06270 */
[----:B------:R-:W-:Y:S01]  /*7da0*/  @!P5 IMAD.IADD R52, R52, 0x1, -R0 ;  /* 0x000000013434d824 */ /* 0x000fe200078e0a00 */
[----:B------:R-:W-:Y:S01]  /*7db0*/  ISETP.GE.AND P5, PT, R60, RZ, PT ;  /* 0x000000ff3c00720c */ /* 0x000fe20003fa6270 */
[----:B----4-:R-:W-:Y:S01]  /*7dc0*/  VIADD R7, R7, 0x1f ;  /* 0x0000001f07077836 */ /* 0x010fe20000000000 */
[C---:B-1----:R-:W-:Y:S01]  /*7dd0*/  LOP3.LUT R60, R61.reuse, 0x7, RZ, 0xc0, !PT ;  /* 0x000000073d3c7812 */ /* 0x042fe200078ec0ff */
[C---:B------:R-:W-:Y:S02]  /*7de0*/  IMAD.SHL.U32 R59, R61.reuse, 0x8, RZ ;  /* 0x000000083d3b7824 */ /* 0x040fe400078e00ff */
[----:B------:R-:W-:Y:S01]  /*7df0*/  IMAD.SHL.U32 R58, R61, 0x2, RZ ;  /* 0x000000023d3a7824 */ /* 0x000fe200078e00ff */
[----:B------:R-:W-:-:S04]  /*7e00*/  SHF.R.S32.HI R61, RZ, 0x1f, R7 ;  /* 0x0000001fff3d7819 */ /* 0x000fc80000011407 */
[----:B------:R-:W-:Y:S01]  /*7e10*/  LEA.HI R7, R61, R7, RZ, 0x5 ;  /* 0x000000073d077211 */ /* 0x000fe200078f28ff */
[----:B------:R-:W-:Y:S01]  /*7e20*/  IMAD.MOV.U32 R7, RZ, RZ, R56 ;  /* 0x000000ffff077224 */ /* 0x000fe200078e0038 */
[----:B------:R-:W-:Y:S01]  /*7e30*/  LOP3.LUT R59, R59, 0x30, RZ, 0xc0, !PT ;  /* 0x000000303b3b7812 */ /* 0x000fe200078ec0ff */
[----:B------:R-:W1:Y:S01]  /*7e40*/  S2R R56, SR_TID.X ;  /* 0x0000000000387919 */ /* 0x000e620000002100 */
[----:B0-----:R-:W-:Y:S01]  /*7e50*/  IMAD R57, R60, 0x110, RZ ;  /* 0x000001103c397824 */ /* 0x001fe200078e02ff */
[----:B------:R-:W-:Y:S02]  /*7e60*/  ISETP.GT.U32.AND P6, PT, R0, R55, PT ;  /* 0x000000370000720c */ /* 0x000fe40003fc4070 */
[----:B------:R-:W-:Y:S01]  /*7e70*/  IMAD R60, R60, 0x40, R59 ;  /* 0x000000403c3c7824 */ /* 0x000fe200078e023b */
[----:B------:R-:W2:Y:S01]  /*7e80*/  LDL R61, [R1+0x1298] ;  /* 0x00129800013d7983 */ /* 0x000ea20000100800 */
[----:B------:R-:W-:Y:S01]  /*7e90*/  LOP3.LUT R57, R57, 0x10, R58, 0x78, !PT ;  /* 0x0000001039397812 */ /* 0x000fe200078e783a */
[----:B------:R-:W-:-:S02]  /*7ea0*/  @!P3 IMAD.MOV R7, RZ, RZ, -R7 ;  /* 0x000000ffff07b224 */ /* 0x000fc400078e0a07 */
[----:B------:R-:W4:Y:S01]  /*7eb0*/  LDL R59, [R1+0x142c] ;  /* 0x00142c00013b7983 */ /* 0x000f220000100800 */
[----:B------:R-:W-:-:S05]  /*7ec0*/  LOP3.LUT R60, R60, 0x30, R58, 0x78, !PT ;  /* 0x000000303c3c7812 */ /* 0x000fca00078e783a */
[----:B------:R-:W-:Y:S02]  /*7ed0*/  @!P6 IMAD.IADD R55, R55, 0x1, -R0 ;  /* 0x000000013737e824 */ /* 0x000fe400078e0a00 */
[----:B-1----:R-:W-:-:S05]  /*7ee0*/  IMAD.SHL.U32 R56, R56, 0x80, RZ ;  /* 0x0000008038387824 */ /* 0x002fca00078e00ff */
[----:B------:R-:W-:Y:S02]  /*7ef0*/  LOP3.LUT R56, R57, 0x800, R56, 0xf8, !PT ;  /* 0x0000080039387812 */ /* 0x000fe400078ef838 */
[----:B------:R-:W4:Y:S04]  /*7f00*/  LDL R57, [R1+0x1438] ;  /* 0x0014380001397983 */ /* 0x000f280000100800 */
[----:B------:R0:W-:Y:S04]  /*7f10*/  STL [R1+0xa7c], R56 ;  /* 0x000a7c3801007387 */ /* 0x0001e80000100800 */
[----:B------:R-:W4:Y:S04]  /*7f20*/  LDL R58, [R1+0x1434] ;  /* 0x00143400013a7983 */ /* 0x000f280000100800 */
[----:B0-----:R-:W4:Y:S04]  /*7f30*/  LDL R56, [R1+0x140c] ;  /* 0x00140c0001387983 */ /* 0x001f280000100800 */
[----:B------:R0:W-:Y:S04]  /*7f40*/  STL [R1+0x143c], R60 ;  /* 0x00143c3c01007387 */ /* 0x0001e80000100800 */
[----:B------:R1:W-:Y:S04]  /*7f50*/  STL [R1+0xfc], R7 ;  /* 0x0000fc0701007387 */ /* 0x0003e80000100800 */
[----:B0-----:R-:W4:Y:S01]  /*7f60*/  LDL R60, [R1+0x12a4] ;  /* 0x0012a400013c7983 */ /* 0x001f220000100800 */
[----:B-1----:R-:W-:-:S03]  /*7f70*/  IMAD.MOV.U32 R7, RZ, RZ, R2 ;  /* 0x000000ffff077224 */ /* 0x002fc600078e0002 */
[----:B------:R-:W4:Y:S01]  /*7f80*/  LDL R2, [R1+0x1410] ;  /* 0x0014100001027983 */ /* 0x000f220000100800 */
[----:B------:R-:W-:Y:S01]  /*7f90*/  @!P0 IMAD.MOV R7, RZ, RZ, -R7 ;  /* 0x000000ffff078224 */ /* 0x000fe200078e0a07 */
[----:B---3--:R-:W-:Y:S02]  /*7fa0*/  ISETP.NE.AND P3, PT, R3, RZ, PT ;  /* 0x000000ff0300720c */ /* 0x008fe40003f65270 */
[----:B------:R-:W-:Y:S02]  /*7fb0*/  LOP3.LUT R0, RZ, R3, RZ, 0x33, !PT ;  /* 0x00000003ff007212 */ /* 0x000fe400078e33ff */
[----:B------:R-:W3:Y:S04]  /*7fc0*/  LDL R3, [R1+0x1430] ;  /* 0x0014300001037983 */ /* 0x000ee80000100800 */
[----:B------:R-:W-:Y:S04]  /*7fd0*/  STL [R1+0xe4], R0 ;  /* 0x0000e40001007387 */ /* 0x000fe80000100800 */
[----:B------:R0:W-:Y:S04]  /*7fe0*/  STL [R1+0xf8], R7 ;  /* 0x0000f80701007387 */ /* 0x0001e80000100800 */
[----:B0-----:R-:W3:Y:S01]  /*7ff0*/  LDL.LU R7, [R1+0x155c] ;  /* 0x00155c0001077983 */ /* 0x001ee20000300800 */
[----:B------:R-:W-:-:S04]  /*8000*/  IMAD.MOV.U32 R0, RZ, RZ, R4 ;  /* 0x000000ffff007224 */ /* 0x000fc800078e0004 */
[----:B------:R-:W-:Y:S02]  /*8010*/  @!P5 IMAD.MOV R0, RZ, RZ, -R0 ;  /* 0x000000ffff00d224 */ /* 0x000fe400078e0a00 */
[----:B------:R-:W-:-:S04]  /*8020*/  IMAD.MOV.U32 R4, RZ, RZ, R5 ;  /* 0x000000ffff047224 */ /* 0x000fc800078e0005 */
[----:B------:R-:W-:Y:S01]  /*8030*/  @!P4 IMAD.MOV R4, RZ, RZ, -R4 ;  /* 0x000000ffff04c224 */ /* 0x000fe200078e0a04 */
[----:B--2---:R-:W-:Y:S02]  /*8040*/  ISETP.GE.AND P0, PT, R61, RZ, PT ;  /* 0x000000ff3d00720c */ /* 0x004fe40003f06270 */
[----:B------:R-:W2:Y:S01]  /*8050*/  LDL R61, [R1+0x12a0] ;  /* 0x0012a000013d7983 */ /* 0x000ea20000100800 */
[----:B----4-:R-:W-:-:S03]  /*8060*/  ISETP.GE.AND P5, PT, R59, RZ, PT ;  /* 0x000000ff3b00720c */ /* 0x010fc60003fa6270 */
[----:B------:R-:W4:Y:S04]  /*8070*/  LDL R59, [R1+0x129c] ;  /* 0x00129c00013b7983 */ /* 0x000f280000100800 */
[----:B------:R0:W-:Y:S02]  /*8080*/  STL [R1+0xf4], R0 ;  /* 0x0000f40001007387 */ /* 0x0001e40000100800 */
[----:B0-----:R-:W-:-:S04]  /*8090*/  IMAD.MOV.U32 R0, RZ, RZ, R6 ;  /* 0x000000ffff007224 */ /* 0x001fc800078e0006 */
[----:B------:R-:W-:Y:S01]  /*80a0*/  @!P1 IMAD.MOV R0, RZ, RZ, -R0 ;  /* 0x000000ffff009224 */ /* 0x000fe200078e0a00 */
[----:B------:R-:W-:Y:S02]  /*80b0*/  ISETP.GE.AND P1, PT, R58, RZ, PT ;  /* 0x000000ff3a00720c */ /* 0x000fe40003f26270 */
[----:B---3--:R-:W-:Y:S02]  /*80c0*/  ISETP.GE.AND P4, PT, R3, RZ, PT ;  /* 0x000000ff0300720c */ /* 0x008fe40003f86270 */
[----:B------:R-:W3:Y:S04]  /*80d0*/  LDL R3, [R1+0x1418] ;  /* 0x0014180001037983 */ /* 0x000ee80000100800 */
[----:B------:R-:W-:Y:S04]  /*80e0*/  STL [R1+0xf0], R4 ;  /* 0x0000f00401007387 */ /* 0x000fe80000100800 */
[----:B------:R-:W3:Y:S04]  /*80f0*/  LDL R58, [R1+0x141c] ;  /* 0x00141c00013a7983 */ /* 0x000ee80000100800 */
[----:B------:R0:W-:Y:S04]  /*8100*/  STL [R1+0xec], R0 ;  /* 0x0000ec0001007387 */ /* 0x0001e80000100800 */
[----:B0-----:R-:W2:Y:S01]  /*8110*/  LDL.LU R0, [R1+0xe0] ;  /* 0x0000e00001007983 */ /* 0x001ea20000300800 */
[----:B------:R-:W-:-:S04]  /*8120*/  IMAD.MOV.U32 R4, RZ, RZ, R7 ;  /* 0x000000ffff047224 */ /* 0x000fc800078e0007 */
[----:B------:R-:W-:Y:S01]  /*8130*/  @!P2 IMAD.MOV R4, RZ, RZ, -R4 ;  /* 0x000000ffff04a224 */ /* 0x000fe200078e0a04 */
[----:B------:R-:W-:Y:S02]  /*8140*/  ISETP.GE.AND P2, PT, R57, RZ, PT ;  /* 0x000000ff3900720c */ /* 0x000fe40003f46270 */
[----:B------:R-:W3:Y:S04]  /*8150*/  LDL R57, [R1+0x1424] ;  /* 0x0014240001397983 */ /* 0x000ee80000100800 */
[----:B------:R0:W-:Y:S04]  /*8160*/  STL [R1+0xe8], R4 ;  /* 0x0000e80401007387 */ /* 0x0001e80000100800 */
[----:B0-----:R-:W4:Y:S01]  /*8170*/  LDL.LU R4, [R1+0xdc] ;  /* 0x0000dc0001047983 */ /* 0x001f220000300800 */
[----:B--2---:R-:W-:Y:S01]  /*8180*/  @!P0 IMAD.MOV R0, RZ, RZ, -R0 ;  /* 0x000000ffff008224 */ /* 0x004fe200078e0a00 */
[----:B------:R-:W-:-:S02]  /*8190*/  ISETP.GE.AND P0, PT, R56, RZ, PT ;  /* 0x000000ff3800720c */ /* 0x000fc40003f06270 */
[----:B------:R-:W2:Y:S04]  /*81a0*/  LDL R56, [R1+0x1428] ;  /* 0x0014280001387983 */ /* 0x000ea80000100800 */
[----:B------:R0:W-:Y:S04]  /*81b0*/  STL [R1+0xe0], R0 ;  /* 0x0000e00001007387 */ /* 0x0001e80000100800 */
[----:B0-----:R-:W3:Y:S01]  /*81c0*/  LDL.LU R0, [R1+0xd8] ;  /* 0x0000d80001007983 */ /* 0x001ee20000300800 */
[----:B----4-:R-:W-:Y:S01]  /*81d0*/  @!P5 IMAD.MOV R4, RZ, RZ, -R4 ;  /* 0x000000ffff04d224 */ /* 0x010fe200078e0a04 */
[----:B------:R-:W-:-:S02]  /*81e0*/  ISETP.GE.AND P5, PT, R2, RZ, PT ;  /* 0x000000ff0200720c */ /* 0x000fc40003fa6270 */
[----:B------:R-:W4:Y:S04]  /*81f0*/  LDL R2, [R1+0x1420] ;  /* 0x0014200001027983 */ /* 0x000f280000100800 */
[----:B------:R0:W-:Y:S04]  /*8200*/  STL [R1+0xdc], R4 ;  /* 0x0000dc0401007387 */ /* 0x0001e80000100800 */
[----:B0-----:R-:W2:Y:S01]  /*8210*/  LDL.LU R4, [R1+0xd4] ;  /* 0x0000d40001047983 */ /* 0x001ea20000300800 */
[----:B---3--:R-:W-:Y:S01]  /*8220*/  @!P4 IMAD.MOV R0, RZ, RZ, -R0 ;  /* 0x000000ffff00c224 */ /* 0x008fe200078e0a00 */
[----:B------:R-:W-:-:S02]  /*8230*/  ISETP.GE.AND P4, PT, R60, RZ, PT ;  /* 0x000000ff3c00720c */ /* 0x000fc40003f86270 */
        /* <DEDUP_REMOVED lines=118> */
[----:B---3--:R-:W-:-:S05]  /*89a0*/  @!P5 IMAD.MOV R0, RZ, RZ, -R0 ;  /* 0x000000ffff00d224 */ /* 0x008fca00078e0a00 */
[----:B------:R0:W-:Y:S04]  /*89b0*/  STL [R1+0x78], R0 ;  /* 0x0000780001007387 */ /* 0x0001e80000100800 */
[----:B0-----:R-:W3:Y:S01]  /*89c0*/  LDL.LU R0, [R1+0x70] ;  /* 0x0000700001007983 */ /* 0x001ee20000300800 */
[----:B------:R-:W-:-:S03]  /*89d0*/  ISETP.GE.AND P5, PT, R60, RZ, PT ;  /* 0x000000ff3c00720c */ /* 0x000fc60003fa6270 */
[----:B------:R-:W4:Y:S01]  /*89e0*/  LDL R60, [R1+0x13ac] ;  /* 0x0013ac00013c7983 */ /* 0x000f220000100800 */
[----:B--2---:R-:W-:-:S05]  /*89f0*/  @!P4 IMAD.MOV R4, RZ, RZ, -R4 ;  /* 0x000000ffff04c224 */ /* 0x004fca00078e0a04 */
[----:B------:R0:W-:Y:S04]  /*8a00*/  STL [R1+0x74], R4 ;  /* 0x0000740401007387 */ /* 0x0001e80000100800 */
[----:B0-----:R-:W2:Y:S01]  /*8a10*/  LDL.LU R4, [R1+0x6c] ;  /* 0x00006c0001047983 */ /* 0x001ea20000300800 */
[----:B------:R-:W-:-:S03]  /*8a20*/  ISETP.GE.AND P4, PT, R61, RZ, PT ;  /* 0x000000ff3d00720c */ /* 0x000fc60003f86270 */
[----:B------:R-:W4:Y:S01]  /*8a30*/  LDL R61, [R1+0x13a8] ;  /* 0x0013a800013d7983 */ /* 0x000f220000100800 */
[----:B---3--:R-:W-:-:S05]  /*8a40*/  @!P1 IMAD.MOV R0, RZ, RZ, -R0 ;  /* 0x000000ffff009224 */ /* 0x008fca00078e0a00 */
[----:B------:R0:W-:Y:S04]  /*8a50*/  STL [R1+0x70], R0 ;  /* 0x0000700001007387 */ /* 0x0001e80000100800 */
[----:B0-----:R-:W3:Y:S01]  /*8a60*/  LDL.LU R0, [R1+0x68] ;  /* 0x0000680001007983 */ /* 0x001ee20000300800 */
[----:B------:R-:W-:-:S03]  /*8a70*/  ISETP.GE.AND P1, PT, R59, RZ, PT ;  /* 0x000000ff3b00720c */ /* 0x000fc60003f26270 */
[----:B------:R-:W4:Y:S01]  /*8a80*/  LDL R59, [R1+0x13a4] ;  /* 0x0013a400013b7983 */ /* 0x000f220000100800 */
[----:B--2---:R-:W-:Y:S01]  /*8a90*/  @!P2 IMAD.MOV R4, RZ, RZ, -R4 ;  /* 0x000000ffff04a224 */ /* 0x004fe200078e0a04 */
[----:B------:R-:W-:Y:S02]  /*8aa0*/  ISETP.GE.AND P2, PT, R3, RZ, PT ;  /* 0x000000ff0300720c */ /* 0x000fe40003f46270 */
[----:B------:R-:W2:Y:S04]  /*8ab0*/  LDL.LU R3, [R1+0x64] ;  /* 0x0000640001037983 */ /* 0x000ea80000300800 */
[----:B------:R0:W-:Y:S04]  /*8ac0*/  STL [R1+0x6c], R4 ;  /* 0x00006c0401007387 */ /* 0x0001e80000100800 */
[----:B0-----:R-:W4:Y:S01]  /*8ad0*/  LDL R4, [R1+0x13a0] ;  /* 0x0013a00001047983 */ /* 0x001f220000100800 */
        /* <DEDUP_REMOVED lines=18> */
[----:B------:R-:W4:Y:S04]  /*8c00*/  LDL.LU R5, [R1+0x54] ;  /* 0x0000540001057983 */ /* 0x000f280000300800 */
[----:B------:R-:W-:Y:S01]  /*8c10*/  STL [R1+0x5c], R3 ;  /* 0x00005c0301007387 */ /* 0x000fe20000100800 */
[----:B--2---:R-:W-:-:S05]  /*8c20*/  @!P2 IMAD.MOV R0, RZ, RZ, -R0 ;  /* 0x000000ffff00a224 */ /* 0x004fca00078e0a00 */
[----:B------:R0:W-:Y:S04]  /*8c30*/  STL [R1+0x58], R0 ;  /* 0x0000580001007387 */ /* 0x0001e80000100800 */
[----:B0-----:R-:W2:Y:S04]  /*8c40*/  LDL R0, [R1+0x138c] ;  /* 0x00138c0001007983 */ /* 0x001ea80000100800 */
[----:B------:R-:W3:Y:S01]  /*8c50*/  LDL.LU R3, [R1+0x50] ;  /* 0x0000500001037983 */ /* 0x000ee20000300800 */
[----:B----4-:R-:W-:Y:S01]  /*8c60*/  @!P0 IMAD.MOV R5, RZ, RZ, -R5 ;  /* 0x000000ffff058224 */ /* 0x010fe200078e0a05 */
[----:B------:R-:W-:-:S02]  /*8c70*/  ISETP.GE.AND P2, PT, R60, RZ, PT ;  /* 0x000000ff3c00720c */ /* 0x000fc40003f46270 */
[----:B------:R-:W4:Y:S04]  /*8c80*/  LDL R60, [R1+0x1388] ;  /* 0x00138800013c7983 */ /* 0x000f280000100800 */
[----:B------:R0:W-:Y:S04]  /*8c90*/  STL [R1+0x54], R5 ;  /* 0x0000540501007387 */ /* 0x0001e80000100800 */
[----:B0-----:R-:W2:Y:S01]  /*8ca0*/  LDL.LU R5, [R1+0x4c] ;  /* 0x00004c0001057983 */ /* 0x001ea20000300800 */
[----:B------:R-:W-:-:S03]  /*8cb0*/  ISETP.GE.AND P0, PT, R61, RZ, PT ;  /* 0x000000ff3d00720c */ /* 0x000fc60003f06270 */
[----:B------:R-:W4:Y:S01]  /*8cc0*/  LDL R61, [R1+0x1384] ;  /* 0x00138400013d7983 */ /* 0x000f220000100800 */
[----:B---3--:R-:W-:-:S05]  /*8cd0*/  @!P5 IMAD.MOV R3, RZ, RZ, -R3 ;  /* 0x000000ffff03d224 */ /* 0x008fca00078e0a03 */
[----:B------:R0:W-:Y:S04]  /*8ce0*/  STL [R1+0x50], R3 ;  /* 0x0000500301007387 */ /* 0x0001e80000100800 */
[----:B0-----:R-:W3:Y:S01]  /*8cf0*/  LDL.LU R3, [R1+0x48] ;  /* 0x0000480001037983 */ /* 0x001ee20000300800 */
[----:B------:R-:W-:Y:S01]  /*8d00*/  ISETP.GE.AND P5, PT, R59, RZ, PT ;  /* 0x000000ff3b00720c */ /* 0x000fe20003fa6270 */
[----:B--2---:R-:W-:Y:S02]  /*8d10*/  @!P4 IMAD.MOV R5, RZ, RZ, -R5 ;  /* 0x000000ffff05c224 */ /* 0x004fe400078e0a05 */
[----:B------:R-:W2:Y:S01]  /*8d20*/  LDL R59, [R1+0x1380] ;  /* 0x00138000013b7983 */ /* 0x000ea20000100800 */
[----:B------:R-:W-:-:S03]  /*8d30*/  ISETP.GE.AND P4, PT, R4, RZ, PT ;  /* 0x000000ff0400720c */ /* 0x000fc60003f86270 */
[----:B------:R-:W4:Y:S04]  /*8d40*/  LDL.LU R4, [R1+0x44] ;  /* 0x0000440001047983 */ /* 0x000f280000300800 */
[----:B------:R-:W-:Y:S01]  /*8d50*/  STL [R1+0x4c], R5 ;  /* 0x00004c0501007387 */ /* 0x000fe20000100800 */
[----:B---3--:R-:W-:Y:S01]  /*8d60*/  @!P1 IMAD.MOV R3, RZ, RZ, -R3 ;  /* 0x000000ffff039224 */ /* 0x008fe200078e0a03 */
[----:B------:R-:W-:Y:S02]  /*8d70*/  ISETP.GE.AND P1, PT, R58, RZ, PT ;  /* 0x000000ff3a00720c */ /* 0x000fe40003f26270 */
[----:B------:R-:W3:Y:S04]  /*8d80*/  LDL R58, [R1+0x137c] ;  /* 0x00137c00013a7983 */ /* 0x000ee80000100800 */
[----:B------:R0:W-:Y:S04]  /*8d90*/  STL [R1+0x48], R3 ;  /* 0x0000480301007387 */ /* 0x0001e80000100800 */
[----:B0-----:R-:W2:Y:S01]  /*8da0*/  LDL.LU R3, [R1+0x40] ;  /* 0x0000400001037983 */ /* 0x001ea20000300800 */
[----:B----4-:R-:W-:-:S05]  /*8db0*/  @!P2 IMAD.MOV R4, RZ, RZ, -R4 ;  /* 0x000000ffff04a224 */ /* 0x010fca00078e0a04 */
[----:B------:R0:W-:Y:S04]  /*8dc0*/  STL [R1+0x44], R4 ;  /* 0x0000440401007387 */ /* 0x0001e80000100800 */
[----:B0-----:R-:W4:Y:S01]  /*8dd0*/  LDL.LU R4, [R1+0x3c] ;  /* 0x00003c0001047983 */ /* 0x001f220000300800 */
[----:B------:R-:W-:-:S03]  /*8de0*/  ISETP.GE.AND P2, PT, R57, RZ, PT ;  /* 0x000000ff3900720c */ /* 0x000fc60003f46270 */
[----:B------:R-:W3:Y:S01]  /*8df0*/  LDL R57, [R1+0x1378] ;  /* 0x0013780001397983 */ /* 0x000ee20000100800 */
[----:B--2---:R-:W-:-:S05]  /*8e00*/  @!P0 IMAD.MOV R3, RZ, RZ, -R3 ;  /* 0x000000ffff038224 */ /* 0x004fca00078e0a03 */
[----:B------:R0:W-:Y:S04]  /*8e10*/  STL [R1+0x40], R3 ;  /* 0x0000400301007387 */ /* 0x0001e80000100800 */
[----:B0-----:R-:W2:Y:S01]  /*8e20*/  LDL.LU R3, [R1+0x38] ;  /* 0x0000380001037983 */ /* 0x001ea20000300800 */
[----:B------:R-:W-:Y:S01]  /*8e30*/  ISETP.GE.AND P0, PT, R56, RZ, PT ;  /* 0x000000ff3800720c */ /* 0x000fe20003f06270 */
[----:B----4-:R-:W-:Y:S01]  /*8e40*/  @!P5 IMAD.MOV R4, RZ, RZ, -R4 ;  /* 0x000000ffff04d224 */ /* 0x010fe200078e0a04 */
[----:B------:R-:W-:Y:S01]  /*8e50*/  ISETP.GE.AND P5, PT, R2, RZ, PT ;  /* 0x000000ff0200720c */ /* 0x000fe20003fa6270 */
[----:B------:R-:W4:Y:S04]  /*8e60*/  LDL R56, [R1+0x1374] ;  /* 0x0013740001387983 */ /* 0x000f280000100800 */
[----:B------:R-:W3:Y:S04]  /*8e70*/  LDL.LU R2, [R1+0x34] ;  /* 0x0000340001027983 */ /* 0x000ee80000300800 */
[----:B------:R-:W-:Y:S01]  /*8e80*/  STL [R1+0x3c], R4 ;  /* 0x00003c0401007387 */ /* 0x000fe20000100800 */
[----:B--2---:R-:W-:Y:S01]  /*8e90*/  @!P4 IMAD.MOV R3, RZ, RZ, -R3 ;  /* 0x000000ffff03c224 */ /* 0x004fe200078e0a03 */
[----:B------:R-:W-:-:S02]  /*8ea0*/  ISETP.GE.AND P4, PT, R0, RZ, PT ;  /* 0x000000ff0000720c */ /* 0x000fc40003f86270 */
[----:B------:R-:W2:Y:S04]  /*8eb0*/  LDL R0, [R1+0x1370] ;  /* 0x0013700001007983 */ /* 0x000ea80000100800 */
[----:B------:R0:W-:Y:S04]  /*8ec0*/  STL [R1+0x38], R3 ;  /* 0x0000380301007387 */ /* 0x0001e80000100800 */
[----:B0-----:R-:W4:Y:S01]  /*8ed0*/  LDL.LU R3, [R1+0x30] ;  /* 0x0000300001037983 */ /* 0x001f220000300800 */
[----:B---3--:R-:W-:-:S05]  /*8ee0*/  @!P1 IMAD.MOV R2, RZ, RZ, -R2 ;  /* 0x000000ffff029224 */ /* 0x008fca00078e0a02 */
[----:B------:R0:W-:Y:S04]  /*8ef0*/  STL [R1+0x34], R2 ;  /* 0x0000340201007387 */ /* 0x0001e80000100800 */
[----:B0-----:R-:W3:Y:S01]  /*8f00*/  LDL.LU R2, [R1+0x2c] ;  /* 0x00002c0001027983 */ /* 0x001ee20000300800 */
[----:B------:R-:W-:-:S03]  /*8f10*/  ISETP.GE.AND P1, PT, R60, RZ, PT ;  /* 0x000000ff3c00720c */ /* 0x000fc60003f26270 */
[----:B------:R-:W2:Y:S01]  /*8f20*/  LDL R60, [R1+0x136c] ;  /* 0x00136c00013c7983 */ /* 0x000ea20000100800 */
[----:B----4-:R-:W-:Y:S01]  /*8f30*/  @!P2 IMAD.MOV R3, RZ, RZ, -R3 ;  /* 0x000000ffff03a224 */ /* 0x010fe200078e0a03 */
[----:B------:R-:W-:Y:S02]  /*8f40*/  ISETP.GE.AND P2, PT, R61, RZ, PT ;  /* 0x000000ff3d00720c */ /* 0x000fe40003f46270 */
[----:B------:R-:W4:Y:S04]  /*8f50*/  LDL.LU R61, [R1+0x28] ;  /* 0x00002800013d7983 */ /* 0x000f280000300800 */
[----:B------:R-:W-:Y:S01]  /*8f60*/  STL [R1+0x30], R3 ;  /* 0x0000300301007387 */ /* 0x000fe20000100800 */
[----:B---3--:R-:W-:Y:S01]  /*8f70*/  @!P0 IMAD.MOV R2, RZ, RZ, -R2 ;  /* 0x000000ffff028224 */ /* 0x008fe200078e0a02 */
[----:B------:R-:W-:-:S04]  /*8f80*/  ISETP.GE.AND P0, PT, R59, RZ, PT ;  /* 0x000000ff3b00720c */ /* 0x000fc80003f06270 */
[----:B------:R0:W-:Y:S04]  /*8f90*/  STL [R1+0x2c], R2 ;  /* 0x00002c0201007387 */ /* 0x0001e80000100800 */
[----:B0-----:R-:W3:Y:S04]  /*8fa0*/  LDL R2, [R1+0x1368] ;  /* 0x0013680001027983 */ /* 0x001ee80000100800 */
[----:B------:R-:W2:Y:S04]  /*8fb0*/  LDL.LU R59, [R1+0x24] ;  /* 0x00002400013b7983 */ /* 0x000ea80000300800 */
[----:B------:R-:W3:Y:S01]  /*8fc0*/  LDL R3, [R1+0x1364] ;  /* 0x0013640001037983 */ /* 0x000ee20000100800 */
[----:B----4-:R-:W-:Y:S01]  /*8fd0*/  @!P5 IMAD.MOV R61, RZ, RZ, -R61 ;  /* 0x000000ffff3dd224 */ /* 0x010fe200078e0a3d */
[----:B------:R-:W-:-:S04]  /*8fe0*/  ISETP.GE.AND P5, PT, R58, RZ, PT ;  /* 0x000000ff3a00720c */ /* 0x000fc80003fa6270 */
[----:B------:R0:W-:Y:S04]  /*8ff0*/  STL [R1+0x14e0], R61 ;  /* 0x0014e03d01007387 */ /* 0x0001e80000100800 */
[----:B------:R-:W4:Y:S04]  /*9000*/  LDL.LU R58, [R1+0x20] ;  /* 0x00002000013a7983 */ /* 0x000f280000300800 */
[----:B------:R-:W3:Y:S01]  /*9010*/  LDL R4, [R1+0x1360] ;  /* 0x0013600001047983 */ /* 0x000ee20000100800 */
[----:B--2---:R-:W-:Y:S01]  /*9020*/  @!P4 IMAD.MOV R59, RZ, RZ, -R59 ;  /* 0x000000ffff3bc224 */ /* 0x004fe200078e0a3b */
[----:B------:R-:W-:-:S04]  /*9030*/  ISETP.GE.AND P4, PT, R57, RZ, PT ;  /* 0x000000ff3900720c */ /* 0x000fc80003f86270 */
[----:B------:R-:W-:Y:S04]  /*9040*/  STL [R1+0x14e4], R59 ;  /* 0x0014e43b01007387 */ /* 0x000fe80000100800 */
[----:B------:R-:W2:Y:S04]  /*9050*/  LDL.LU R57, [R1+0x1c] ;  /* 0x00001c0001397983 */ /* 0x000ea80000300800 */
[----:B------:R-:W3:Y:S01]  /*9060*/  LDL R5, [R1+0x135c] ;  /* 0x00135c0001057983 */ /* 0x000ee20000100800 */
[----:B----4-:R-:W-:Y:S01]  /*9070*/  @!P1 IMAD.MOV R58, RZ, RZ, -R58 ;  /* 0x000000ffff3a9224 */ /* 0x010fe200078e0a3a */
[----:B------:R-:W-:-:S04]  /*9080*/  ISETP.GE.AND P1, PT, R56, RZ, PT ;  /* 0x000000ff3800720c */ /* 0x000fc80003f26270 */
[----:B------:R-:W-:Y:S04]  /*9090*/  STL [R1+0x14e8], R58 ;  /* 0x0014e83a01007387 */ /* 0x000fe80000100800 */
[----:B------:R-:W4:Y:S04]  /*90a0*/  LDL.LU R56, [R1+0x18] ;  /* 0x0000180001387983 */ /* 0x000f280000300800 */
[----:B------:R-:W3:Y:S01]  /*90b0*/  LDL R6, [R1+0x1358] ;  /* 0x0013580001067983 */ /* 0x000ee20000100800 */
[----:B--2---:R-:W-:-:S05]  /*90c0*/  @!P2 IMAD.MOV R57, RZ, RZ, -R57 ;  /* 0x000000ffff39a224 */ /* 0x004fca00078e0a39 */
[----:B------:R-:W-:Y:S04]  /*90d0*/  STL [R1+0x14ec], R57 ;  /* 0x0014ec3901007387 */ /* 0x000fe80000100800 */
[----:B------:R-:W2:Y:S01]  /*90e0*/  LDL.LU R7, [R1+0x14] ;  /* 0x0000140001077983 */ /* 0x000ea20000300800 */
[----:B------:R-:W-:-:S03]  /*90f0*/  ISETP.GE.AND P2, PT, R0, RZ, PT ;  /* 0x000000ff0000720c */ /* 0x000fc60003f46270 */
[----:B0-----:R-:W3:Y:S01]  /*9100*/  LDL R61, [R1+0x1354] ;  /* 0x00135400013d7983 */ /* 0x001ee20000100800 */
[----:B----4-:R-:W-:-:S05]  /*9110*/  @!P0 IMAD.MOV R56, RZ, RZ, -R56 ;  /* 0x000000ffff388224 */ /* 0x010fca00078e0a38 */
[----:B------:R0:W-:Y:S04]  /*9120*/  STL [R1+0x14f0], R56 ;  /* 0x0014f03801007387 */ /* 0x0001e80000100800 */
[----:B------:R-:W4:Y:S01]  /*9130*/  LDL.LU R0, [R1+0x10] ;  /* 0x0000100001007983 */ /* 0x000f220000300800 */
[----:B------:R-:W-:-:S03]  /*9140*/  ISETP.GE.AND P0, PT, R60, RZ, PT ;  /* 0x000000ff3c00720c */ /* 0x000fc60003f06270 */
[----:B------:R-:W4:Y:S01]  /*9150*/  LDL R60, [R1+0x1350] ;  /* 0x00135000013c7983 */ /* 0x000f220000100800 */
[----:B--2---:R-:W-:Y:S01]  /*9160*/  @!P5 IMAD.MOV R7, RZ, RZ, -R7 ;  /* 0x000000ffff07d224 */ /* 0x004fe200078e0a07 */
[----:B---3--:R-:W-:-:S04]  /*9170*/  ISETP.GE.AND P5, PT, R2, RZ, PT ;  /* 0x000000ff0200720c */ /* 0x008fc80003fa6270 */
[----:B------:R1:W-:Y:S04]  /*9180*/  STL [R1+0x14f4], R7 ;  /* 0x0014f40701007387 */ /* 0x0003e80000100800 */
[----:B------:R-:W2:Y:S04]  /*9190*/  LDL.LU R2, [R1+0xc] ;  /* 0x00000c0001027983 */ /* 0x000ea80000300800 */
[----:B0-----:R-:W3:Y:S01]  /*91a0*/  LDL R56, [R1+0x134c] ;  /* 0x00134c0001387983 */ /* 0x001ee20000100800 */
[----:B----4-:R-:W-:Y:S01]  /*91b0*/  @!P4 IMAD.MOV R0, RZ, RZ, -R0 ;  /* 0x000000ffff00c224 */ /* 0x010fe200078e0a00 */
[----:B------:R-:W-:-:S04]  /*91c0*/  ISETP.GE.AND P4, PT, R3, RZ, PT ;  /* 0x000000ff0300720c */ /* 0x000fc80003f86270 */
[----:B------:R-:W-:Y:S04]  /*91d0*/  STL [R1+0x14f8], R0 ;  /* 0x0014f80001007387 */ /* 0x000fe80000100800 */
[----:B------:R-:W4:Y:S04]  /*91e0*/  LDL.LU R3, [R1+0x8] ;  /* 0x0000080001037983 */ /* 0x000f280000300800 */
[----:B------:R-:W3:Y:S01]  /*91f0*/  LDL R57, [R1+0x1348] ;  /* 0x0013480001397983 */ /* 0x000ee20000100800 */
[----:B--2---:R-:W-:Y:S01]  /*9200*/  @!P1 IMAD.MOV R2, RZ, RZ, -R2 ;  /* 0x000000ffff029224 */ /* 0x004fe200078e0a02 */
[----:B------:R-:W-:-:S04]  /*9210*/  ISETP.GE.AND P1, PT, R4, RZ, PT ;  /* 0x000000ff0400720c */ /* 0x000fc80003f26270 */
[----:B------:R0:W-:Y:S04]  /*9220*/  STL [R1+0x14fc], R2 ;  /* 0x0014fc0201007387 */ /* 0x0001e80000100800 */
[----:B------:R-:W2:Y:S04]  /*9230*/  LDL.LU R4, [R1+0x4] ;  /* 0x0000040001047983 */ /* 0x000ea80000300800 */
[----:B------:R-:W3:Y:S01]  /*9240*/  LDL R58, [R1+0x1344] ;  /* 0x00134400013a7983 */ /* 0x000ee20000100800 */
[----:B----4-:R-:W-:Y:S01]  /*9250*/  @!P2 IMAD.MOV R3, RZ, RZ, -R3 ;  /* 0x000000ffff03a224 */ /* 0x010fe200078e0a03 */
[----:B------:R-:W-:-:S04]  /*9260*/  ISETP.GE.AND P2, PT, R5, RZ, PT ;  /* 0x000000ff0500720c */ /* 0x000fc80003f46270 */
[----:B------:R4:W-:Y:S04]  /*9270*/  STL [R1+0x1500], R3 ;  /* 0x0015000301007387 */ /* 0x0009e80000100800 */
[----:B------:R-:W4:Y:S04]  /*9280*/  LDL.LU R5, [R1] ;  /* 0x0000000001057983 */ /* 0x000f280000300800 */
[----:B------:R-:W4:Y:S01]  /*9290*/  LDL R59, [R1+0x1340] ;  /* 0x00134000013b7983 */ /* 0x000f220000100800 */
[----:B--2---:R-:W-:Y:S01]  /*92a0*/  @!P0 IMAD.MOV R4, RZ, RZ, -R4 ;  /* 0x000000ffff048224 */ /* 0x004fe200078e0a04 */
[----:B------:R-:W-:-:S04]  /*92b0*/  ISETP.GE.AND P0, PT, R6, RZ, PT ;  /* 0x000000ff0600720c */ /* 0x000fc80003f06270 */
[----:B------:R-:W-:Y:S04]  /*92c0*/  STL [R1+0x1504], R4 ;  /* 0x0015040401007387 */ /* 0x000fe80000100800 */
[----:B------:R-:W2:Y:S01]  /*92d0*/  LDL R6, [R1+0x133c] ;  /* 0x00133c0001067983 */ /* 0x000ea20000100800 */
[----:B------:R-:W-:Y:S01]  /*92e0*/  @!P4 IMAD.MOV R8, RZ, RZ, -R8 ;  /* 0x000000ffff08c224 */ /* 0x000fe200078e0a08 */
[----:B------:R-:W-:Y:S01]  /*92f0*/  ISETP.GE.AND P4, PT, R60, RZ, PT ;  /* 0x000000ff3c00720c */ /* 0x000fe20003f86270 */
[----:B------:R-:W-:Y:S02]  /*9300*/  @!P1 IMAD.MOV R9, RZ, RZ, -R9 ;  /* 0x000000ffff099224 */ /* 0x000fe400078e0a09 */
[----:B------:R-:W-:Y:S01]  /*9310*/  @!P2 IMAD.MOV R10, RZ, RZ, -R10 ;  /* 0x000000ffff0aa224 */ /* 0x000fe200078e0a0a */
[----:B---3--:R-:W-:Y:S01]  /*9320*/  ISETP.GE.AND P1, PT, R56, RZ, PT ;  /* 0x000000ff3800720c */ /* 0x008fe20003f26270 */
[----:B------:R-:W-:Y:S01]  /*9330*/  @!P0 IMAD.MOV R11, RZ, RZ, -R11 ;  /* 0x000000ffff0b8224 */ /* 0x000fe200078e0a0b */
[----:B------:R-:W-:-:S02]  /*9340*/  ISETP.GE.AND P2, PT, R57, RZ, PT ;  /* 0x000000ff3900720c */ /* 0x000fc40003f46270 */
[----:B------:R-:W-:-:S05]  /*9350*/  ISETP.GE.AND P0, PT, R58, RZ, PT ;  /* 0x000000ff3a00720c */ /* 0x000fca0003f06270 */
[----:B------:R-:W-:Y:S02]  /*9360*/  @!P4 IMAD.MOV R13, RZ, RZ, -R13 ;  /* 0x000000ffff0dc224 */ /* 0x000fe400078e0a0d */
[----:B----4-:R-:W-:Y:S01]  /*9370*/  @!P5 IMAD.MOV R5, RZ, RZ, -R5 ;  /* 0x000000ffff05d224 */ /* 0x010fe200078e0a05 */
[----:B------:R-:W-:-:S04]  /*9380*/  ISETP.GE.AND P5, PT, R61, RZ, PT ;  /* 0x000000ff3d00720c */ /* 0x000fc80003fa6270 */
[----:B------:R-:W-:Y:S04]  /*9390*/  STL [R1+0x1508], R5 ;  /* 0x0015080501007387 */ /* 0x000fe80000100800 */
[----:B------:R-:W3:Y:S04]  /*93a0*/  LDL R61, [R1+0x1338] ;  /* 0x00133800013d7983 */ /* 0x000ee80000100800 */
[----:B------:R-:W-:Y:S04]  /*93b0*/  STL [R1+0x150c], R8 ;  /* 0x00150c0801007387 */ /* 0x000fe80000100800 */
[----:B------:R-:W4:Y:S01]  /*93c0*/  LDL R60, [R1+0x1334] ;  /* 0x00133400013c7983 */ /* 0x000f220000100800 */
[----:B------:R-:W-:-:S03]  /*93d0*/  @!P5 IMAD.MOV R12, RZ, RZ, -R12 ;  /* 0x000000ffff0cd224 */ /* 0x000fc600078e0a0c */
[----:B------:R-:W-:Y:S04]  /*93e0*/  STL [R1+0x1510], R9 ;  /* 0x0015100901007387 */ /* 0x000fe80000100800 */
[----:B------:R-:W4:Y:S04]  /*93f0*/  LDL R56, [R1+0x1330] ;  /* 0x0013300001387983 */ /* 0x000f280000100800 */
[----:B------:R-:W-:Y:S01]  /*9400*/  STL [R1+0x1514], R10 ;  /* 0x0015140a01007387 */ /* 0x000fe20000100800 */
[----:B------:R-:W-:-:S03]  /*9410*/  ISETP.GE.AND P5, PT, R59, RZ, PT ;  /* 0x000000ff3b00720c */ /* 0x000fc60003fa6270 */
[----:B------:R-:W4:Y:S04]  /*9420*/  LDL R57, [R1+0x132c] ;  /* 0x00132c0001397983 */ /* 0x000f280000100800 */
[----:B------:R-:W-:Y:S01]  /*9430*/  STL [R1+0x1518], R11 ;  /* 0x0015180b01007387 */ /* 0x000fe20000100800 */
[----:B--2---:R-:W-:-:S03]  /*9440*/  ISETP.GE.AND P4, PT, R6, RZ, PT ;  /* 0x000000ff0600720c */ /* 0x004fc60003f86270 */
[----:B------:R-:W2:Y:S04]  /*9450*/  LDL R58, [R1+0x1328] ;  /* 0x00132800013a7983 */ /* 0x000ea80000100800 */
[----:B------:R-:W-:Y:S04]  /*9460*/  STL [R1+0x151c], R12 ;  /* 0x00151c0c01007387 */ /* 0x000fe80000100800 */
[----:B------:R-:W2:Y:S04]  /*9470*/  LDL R59, [R1+0x1324] ;  /* 0x00132400013b7983 */ /* 0x000ea80000100800 */
[----:B------:R-:W-:Y:S04]  /*9480*/  STL [R1+0x1520], R13 ;  /* 0x0015200d01007387 */ /* 0x000fe80000100800 */
[----:B------:R-:W2:Y:S01]  /*9490*/  LDL R6, [R1+0x1320] ;  /* 0x0013200001067983 */ /* 0x000ea20000100800 */
[----:B------:R-:W-:-:S02]  /*94a0*/  @!P1 IMAD.MOV R14, RZ, RZ, -R14 ;  /* 0x000000ffff0e9224 */ /* 0x000fc400078e0a0e */
[----:B------:R-:W-:-:S03]  /*94b0*/  @!P2 IMAD.MOV R15, RZ, RZ, -R15 ;  /* 0x000000ffff0fa224 */ /* 0x000fc600078e0a0f */
[----:B------:R-:W-:Y:S01]  /*94c0*/  STL [R1+0x1524], R14 ;  /* 0x0015240e01007387 */ /* 0x000fe20000100800 */
[----:B------:R-:W-:Y:S02]  /*94d0*/  @!P0 IMAD.MOV R16, RZ, RZ, -R16 ;  /* 0x000000ffff108224 */ /* 0x000fe400078e0a10 */
[----:B------:R-:W-:Y:S02]  /*94e0*/  @!P5 IMAD.MOV R17, RZ, RZ, -R17 ;  /* 0x000000ffff11d224 */ /* 0x000fe400078e0a11 */
[----:B------:R-:W-:Y:S01]  /*94f0*/  @!P4 IMAD.MOV R18, RZ, RZ, -R18 ;  /* 0x000000ffff12c224 */ /* 0x000fe200078e0a12 */
[----:B---3--:R-:W-:Y:S02]  /*9500*/  ISETP.GE.AND P1, PT, R61, RZ, PT ;  /* 0x000000ff3d00720c */ /* 0x008fe40003f26270 */
[----:B------:R-:W3:Y:S04]  /*9510*/  LDL R61, [R1+0x131c] ;  /* 0x00131c00013d7983 */ /* 0x000ee80000100800 */
[----:B------:R-:W-:Y:S01]  /*9520*/  STL [R1+0x1528], R15 ;  /* 0x0015280f01007387 */ /* 0x000fe20000100800 */
[----:B----4-:R-:W-:-:S03]  /*9530*/  ISETP.GE.AND P2, PT, R60, RZ, PT ;  /* 0x000000ff3c00720c */ /* 0x010fc60003f46270 */
[----:B------:R-:W4:Y:S03]  /*9540*/  LDL R60, [R1+0x1318] ;  /* 0x00131800013c7983 */ /* 0x000f260000100800 */
[----:B------:R-:W-:Y:S01]  /*9550*/  @!P1 IMAD.MOV R19, RZ, RZ, -R19 ;  /* 0x000000ffff139224 */ /* 0x000fe200078e0a13 */
[----:B------:R-:W-:Y:S01]  /*9560*/  STL [R1+0x152c], R16 ;  /* 0x00152c1001007387 */ /* 0x000fe20000100800 */
[----:B------:R-:W-:-:S03]  /*9570*/  ISETP.GE.AND P0, PT, R56, RZ, PT ;  /* 0x000000ff3800720c */ /* 0x000fc60003f06270 */
[----:B------:R-:W4:Y:S02]  /*9580*/  LDL R56, [R1+0x1314] ;  /* 0x0013140001387983 */ /* 0x000f240000100800 */
[----:B------:R-:W-:Y:S02]  /*9590*/  @!P2 IMAD.MOV R20, RZ, RZ, -R20 ;  /* 0x000000ffff14a224 */ /* 0x000fe400078e0a14 */
[----:B------:R-:W-:Y:S01]  /*95a0*/  STL [R1+0x1530], R17 ;  /* 0x0015301101007387 */ /* 0x000fe20000100800 */
[----:B------:R-:W-:-:S03]  /*95b0*/  ISETP.GE.AND P5, PT, R57, RZ, PT ;  /* 0x000000ff3900720c */ /* 0x000fc60003fa6270 */
[----:B------:R-:W4:Y:S04]  /*95c0*/  LDL R57, [R1+0x1310] ;  /* 0x0013100001397983 */ /* 0x000f280000100800 */
[----:B------:R-:W-:Y:S01]  /*95d0*/  STL [R1+0x1534], R18 ;  /* 0x0015341201007387 */ /* 0x000fe20000100800 */
[----:B--2---:R-:W-:-:S03]  /*95e0*/  ISETP.GE.AND P4, PT, R58, RZ, PT ;  /* 0x000000ff3a00720c */ /* 0x004fc60003f86270 */
[----:B------:R-:W-:Y:S04]  /*95f0*/  STL [R1+0x1538], R19 ;  /* 0x0015381301007387 */ /* 0x000fe80000100800 */
[----:B------:R-:W2:Y:S04]  /*9600*/  LDL R58, [R1+0x130c] ;  /* 0x00130c00013a7983 */ /* 0x000ea80000100800 */
[----:B------:R-:W-:Y:S01]  /*9610*/  STL [R1+0x153c], R20 ;  /* 0x00153c1401007387 */ /* 0x000fe20000100800 */
[----:B------:R-:W-:-:S03]  /*9620*/  ISETP.GE.AND P2, PT, R6, RZ, PT ;  /* 0x000000ff0600720c */ /* 0x000fc60003f46270 */
[----:B------:R-:W2:Y:S01]  /*9630*/  LDL R6, [R1+0x1308] ;  /* 0x0013080001067983 */ /* 0x000ea20000100800 */
[----:B------:R-:W-:Y:S02]  /*9640*/  @!P0 IMAD.MOV R21, RZ, RZ, -R21 ;  /* 0x000000ffff158224 */ /* 0x000fe400078e0a15 */
[----:B------:R-:W-:Y:S01]  /*9650*/  @!P5 IMAD.MOV R22, RZ, RZ, -R22 ;  /* 0x000000ffff16d224 */ /* 0x000fe200078e0a16 */
[----:B------:R-:W-:Y:S02]  /*9660*/  ISETP.GE.AND P1, PT, R59, RZ, PT ;  /* 0x000000ff3b00720c */ /* 0x000fe40003f26270 */
[----:B------:R-:W-:Y:S04]  /*9670*/  STL [R1+0x1540], R21 ;  /* 0x0015401501007387 */ /* 0x000fe80000100800 */
[----:B------:R-:W2:Y:S01]  /*9680*/  LDL R59, [R1+0x1304] ;  /* 0x00130400013b7983 */ /* 0x000ea20000100800 */
[----:B------:R-:W-:-:S02]  /*9690*/  @!P4 IMAD.MOV R23, RZ, RZ, -R23 ;  /* 0x000000ffff17c224 */ /* 0x000fc400078e0a17 */
[----:B------:R-:W-:-:S04]  /*96a0*/  @!P2 IMAD.MOV R25, RZ, RZ, -R25 ;  /* 0x000000ffff19a224 */ /* 0x000fc800078e0a19 */
        /* <DEDUP_REMOVED lines=9> */
[----:B-1----:R-:W3:Y:S04]  /*9740*/  LDL R7, [R1+0x12f8] ;  /* 0x0012f80001077983 */ /* 0x002ee80000100800 */
[----:B------:R-:W-:Y:S01]  /*9750*/  STL [R1+0x154c], R24 ;  /* 0x00154c1801007387 */ /* 0x000fe20000100800 */
[----:B------:R-:W-:-:S03]  /*9760*/  ISETP.GE.AND P1, PT, R57, RZ, PT ;  /* 0x000000ff3900720c */ /* 0x000fc60003f26270 */
[----:B------:R-:W3:Y:S04]  /*9770*/  LDL R56, [R1+0x12f4] ;  /* 0x0012f40001387983 */ /* 0x000ee80000100800 */
[----:B------:R-:W3:Y:S04]  /*9780*/  LDL R57, [R1+0x12f0] ;  /* 0x0012f00001397983 */ /* 0x000ee80000100800 */
[----:B------:R-:W-:Y:S01]  /*9790*/  STL [R1+0x1550], R25 ;  /* 0x0015501901007387 */ /* 0x000fe20000100800 */
[----:B--2---:R-:W-:-:S03]  /*97a0*/  ISETP.GE.AND P2, PT, R58, RZ, PT ;  /* 0x000000ff3a00720c */ /* 0x004fc60003f46270 */
[----:B------:R-:W2:Y:S04]  /*97b0*/  LDL R58, [R1+0x12ec] ;  /* 0x0012ec00013a7983 */ /* 0x000ea80000100800 */
[----:B------:R-:W-:Y:S01]  /*97c0*/  STL [R1+0x1554], R26 ;  /* 0x0015541a01007387 */ /* 0x000fe20000100800 */
[----:B------:R-:W-:-:S03]  /*97d0*/  ISETP.GE.AND P0, PT, R6, RZ, PT ;  /* 0x000000ff0600720c */ /* 0x000fc60003f06270 */
[----:B------:R-:W2:Y:S01]  /*97e0*/  LDL R6, [R1+0x12e8] ;  /* 0x0012e80001067983 */ /* 0x000ea20000100800 */
[----:B------:R-:W-:Y:S02]  /*97f0*/  @!P5 IMAD.MOV R27, RZ, RZ, -R27 ;  /* 0x000000ffff1bd224 */ /* 0x000fe400078e0a1b */
[----:B------:R-:W-:-:S03]  /*9800*/  @!P1 IMAD.MOV R29, RZ, RZ, -R29 ;  /* 0x000000ffff1d9224 */ /* 0x000fc600078e0a1d */
[----:B------:R-:W-:Y:S01]  /*9810*/  STL [R1+0x1558], R27 ;  /* 0x0015581b01007387 */ /* 0x000fe20000100800 */
[----:B------:R-:W-:-:S03]  /*9820*/  ISETP.GE.AND P5, PT, R59, RZ, PT ;  /* 0x000000ff3b00720c */ /* 0x000fc60003fa6270 */
[----:B------:R-:W2:Y:S01]  /*9830*/  LDL R59, [R1+0x12e4] ;  /* 0x0012e400013b7983 */ /* 0x000ea20000100800 */
[----:B------:R-:W-:Y:S02]  /*9840*/  @!P4 IMAD.MOV R28, RZ, RZ, -R28 ;  /* 0x000000ffff1cc224 */ /* 0x000fe400078e0a1c */
[----:B------:R-:W-:Y:S01]  /*9850*/  @!P2 IMAD.MOV R30, RZ, RZ, -R30 ;  /* 0x000000ffff1ea224 */ /* 0x000fe200078e0a1e */
[----:B0-----:R-:W2:Y:S01]  /*9860*/  LDL R2, [R1+0x12d8] ;  /* 0x0012d80001027983 */ /* 0x001ea20000100800 */
[----:B------:R-:W-:-:S03]  /*9870*/  @!P0 IMAD.MOV R31, RZ, RZ, -R31 ;  /* 0x000000ffff1f8224 */ /* 0x000fc600078e0a1f */
[----:B------:R-:W2:Y:S04]  /*9880*/  LDL R0, [R1+0x12d4] ;  /* 0x0012d40001007983 */ /* 0x000ea80000100800 */
[----:B------:R-:W2:Y:S01]  /*9890*/  LDL R3, [R1+0x12b0] ;  /* 0x0012b00001037983 */ /* 0x000ea20000100800 */
[----:B----4-:R-:W-:-:S03]  /*98a0*/  ISETP.GE.AND P1, PT, R60, RZ, PT ;  /* 0x000000ff3c00720c */ /* 0x010fc60003f26270 */
[----:B------:R-:W4:Y:S01]  /*98b0*/  LDL R60, [R1+0x12dc] ;  /* 0x0012dc00013c7983 */ /* 0x000f220000100800 */
[----:B---3--:R-:W-:-:S03]  /*98c0*/  ISETP.GE.AND P4, PT, R61, RZ, PT ;  /* 0x000000ff3d00720c */ /* 0x008fc60003f86270 */
[----:B------:R-:W3:Y:S06]  /*98d0*/  LDL R61, [R1+0x12e0] ;  /* 0x0012e000013d7983 */ /* 0x000eec0000100800 */
[----:B------:R-:W-:Y:S01]  /*98e0*/  @!P1 IMAD.MOV R34, RZ, RZ, -R34 ;  /* 0x000000ffff229224 */ /* 0x000fe200078e0a22 */
[----:B--2---:R-:W-:Y:S02]  /*98f0*/  ISETP.GE.AND P1, PT, R6, RZ, PT ;  /* 0x000000ff0600720c */ /* 0x004fe40003f26270 */
[----:B------:R-:W2:Y:S01]  /*9900*/  LDL R6, [R1+0x12c8] ;  /* 0x0012c80001067983 */ /* 0x000ea20000100800 */
[----:B------:R-:W-:Y:S01]  /*9910*/  @!P5 IMAD.MOV R32, RZ, RZ, -R32 ;  /* 0x000000ffff20d224 */ /* 0x000fe200078e0a20 */
[----:B------:R-:W-:-:S02]  /*9920*/  ISETP.GE.AND P5, PT, R57, RZ, PT ;  /* 0x000000ff3900720c */ /* 0x000fc40003fa6270 */
[----:B------:R-:W-:Y:S02]  /*9930*/  ISETP.GE.AND P2, PT, R7, RZ, PT ;  /* 0x000000ff0700720c */ /* 0x000fe40003f46270 */
[----:B------:R-:W-:Y:S01]  /*9940*/  ISETP.GE.AND P0, PT, R56, RZ, PT ;  /* 0x000000ff3800720c */ /* 0x000fe20003f06270 */
[----:B------:R-:W2:Y:S04]  /*9950*/  LDL R7, [R1+0x12d0] ;  /* 0x0012d00001077983 */ /* 0x000ea80000100800 */
[----:B------:R-:W2:Y:S04]  /*9960*/  LDL R56, [R1+0x12cc] ;  /* 0x0012cc0001387983 */ /* 0x000ea80000100800 */
[----:B------:R-:W-:Y:S01]  /*9970*/  @!P5 IMAD.MOV R37, RZ, RZ, -R37 ;  /* 0x000000ffff25d224 */ /* 0x000fe200078e0a25 */
[----:B------:R-:W2:Y:S01]  /*9980*/  LDL R57, [R1+0x12c4] ;  /* 0x0012c40001397983 */ /* 0x000ea20000100800 */
[----:B------:R-:W-:Y:S01]  /*9990*/  @!P2 IMAD.MOV R35, RZ, RZ, -R35 ;  /* 0x000000ffff23a224 */ /* 0x000fe200078e0a23 */
[----:B------:R-:W-:-:S02]  /*99a0*/  ISETP.GE.AND P2, PT, R59, RZ, PT ;  /* 0x000000ff3b00720c */ /* 0x000fc40003f46270 */
[----:B------:R-:W2:Y:S01]  /*99b0*/  LDL R59, [R1+0x12bc] ;  /* 0x0012bc00013b7983 */ /* 0x000ea20000100800 */
[----:B------:R-:W-:Y:S01]  /*99c0*/  @!P4 IMAD.MOV R33, RZ, RZ, -R33 ;  /* 0x000000ffff21c224 */ /* 0x000fe200078e0a21 */
[----:B------:R-:W-:Y:S01]  /*99d0*/  ISETP.GE.AND P4, PT, R58, RZ, PT ;  /* 0x000000ff3a00720c */ /* 0x000fe20003f86270 */
[----:B------:R-:W-:Y:S01]  /*99e0*/  @!P0 IMAD.MOV R36, RZ, RZ, -R36 ;  /* 0x000000ffff248224 */ /* 0x000fe200078e0a24 */
[----:B------:R-:W2:Y:S01]  /*99f0*/  LDL R58, [R1+0x12c0] ;  /* 0x0012c000013a7983 */ /* 0x000ea20000100800 */
[----:B----4-:R-:W-:-:S03]  /*9a00*/  ISETP.GE.AND P5, PT, R60, RZ, PT ;  /* 0x000000ff3c00720c */ /* 0x010fc60003fa6270 */
[----:B------:R-:W4:Y:S01]  /*9a10*/  LDL R60, [R1+0x12b4] ;  /* 0x0012b400013c7983 */ /* 0x000f220000100800 */
[----:B---3--:R-:W-:-:S03]  /*9a20*/  ISETP.GE.AND P0, PT, R61, RZ, PT ;  /* 0x000000ff3d00720c */ /* 0x008fc60003f06270 */
[----:B------:R-:W3:Y:S06]  /*9a30*/  LDL R61, [R1+0x12b8] ;  /* 0x0012b800013d7983 */ /* 0x000eec0000100800 */
[----:B------:R-:W-:Y:S01]  /*9a40*/  @!P5 IMAD.MOV R42, RZ, RZ, -R42 ;  /* 0x000000ffff2ad224 */ /* 0x000fe200078e0a2a */
[----:B--2---:R-:W-:Y:S02]  /*9a50*/  ISETP.GE.AND P5, PT, R6, RZ, PT ;  /* 0x000000ff0600720c */ /* 0x004fe40003fa6270 */
[----:B------:R-:W2:Y:S11]  /*9a60*/  LDL R6, [R1+0x12a8] ;  /* 0x0012a80001067983 */ /* 0x000eb60000100800 */
[----:B------:R-:W-:-:S02]  /*9a70*/  @!P5 IMAD.MOV R47, RZ, RZ, -R47 ;  /* 0x000000ffff2fd224 */ /* 0x000fc400078e0a2f */
[----:B------:R-:W-:Y:S01]  /*9a80*/  @!P2 IMAD.MOV R40, RZ, RZ, -R40 ;  /* 0x000000ffff28a224 */ /* 0x000fe200078e0a28 */
[----:B------:R-:W-:Y:S01]  /*9a90*/  ISETP.GE.AND P2, PT, R7, RZ, PT ;  /* 0x000000ff0700720c */ /* 0x000fe20003f46270 */
[----:B------:R-:W-:Y:S01]  /*9aa0*/  @!P4 IMAD.MOV R38, RZ, RZ, -R38 ;  /* 0x000000ffff26c224 */ /* 0x000fe200078e0a26 */
[----:B------:R-:W-:Y:S01]  /*9ab0*/  ISETP.GE.AND P4, PT, R2, RZ, PT ;  /* 0x000000ff0200720c */ /* 0x000fe20003f86270 */
[----:B------:R-:W-:Y:S01]  /*9ac0*/  @!P1 IMAD.MOV R39, RZ, RZ, -R39 ;  /* 0x000000ffff279224 */ /* 0x000fe200078e0a27 */
[----:B------:R-:W-:Y:S01]  /*9ad0*/  ISETP.GE.AND P1, PT, R0, RZ, PT ;  /* 0x000000ff0000720c */ /* 0x000fe20003f26270 */
[----:B------:R-:W-:Y:S01]  /*9ae0*/  @!P0 IMAD.MOV R41, RZ, RZ, -R41 ;  /* 0x000000ffff298224 */ /* 0x000fe200078e0a29 */
[----:B------:R-:W-:Y:S01]  /*9af0*/  ISETP.GE.AND P0, PT, R56, RZ, PT ;  /* 0x000000ff3800720c */ /* 0x000fe20003f06270 */
[----:B------:R-:W2:Y:S04]  /*9b00*/  LDL R2, [R1+0x12ac] ;  /* 0x0012ac0001027983 */ /* 0x000ea80000100800 */
[----:B------:R-:W2:Y:S02]  /*9b10*/  LDL.LU R0, [R1+0x134] ;  /* 0x0001340001007983 */ /* 0x000ea40000300800 */
[----:B------:R-:W-:Y:S01]  /*9b20*/  @!P2 IMAD.MOV R45, RZ, RZ, -R45 ;  /* 0x000000ffff2da224 */ /* 0x000fe200078e0a2d */
[----:B------:R-:W-:Y:S01]  /*9b30*/  ISETP.GE.AND P2, PT, R59, RZ, PT ;  /* 0x000000ff3b00720c */ /* 0x000fe20003f46270 */
[----:B------:R-:W-:Y:S01]  /*9b40*/  @!P4 IMAD.MOV R43, RZ, RZ, -R43 ;  /* 0x000000ffff2bc224 */ /* 0x000fe200078e0a2b */
[----:B------:R-:W2:Y:S01]  /*9b50*/  LDL.LU R7, [R1+0x140] ;  /* 0x0001400001077983 */ /* 0x000ea20000300800 */
[----:B------:R-:W-:Y:S01]  /*9b60*/  ISETP.GE.AND P4, PT, R57, RZ, PT ;  /* 0x000000ff3900720c */ /* 0x000fe20003f86270 */
[----:B------:R-:W-:Y:S01]  /*9b70*/  @!P1 IMAD.MOV R44, RZ, RZ, -R44 ;  /* 0x000000ffff2c9224 */ /* 0x000fe200078e0a2c */
[----:B------:R-:W-:Y:S01]  /*9b80*/  ISETP.GE.AND P1, PT, R58, RZ, PT ;  /* 0x000000ff3a00720c */ /* 0x000fe20003f26270 */
[----:B------:R-:W2:Y:S01]  /*9b90*/  LDL.LU R56, [R1+0x13c] ;  /* 0x00013c0001387983 */ /* 0x000ea20000300800 */
[----:B------:R-:W-:-:S03]  /*9ba0*/  @!P0 IMAD.MOV R46, RZ, RZ, -R46 ;  /* 0x000000ffff2e8224 */ /* 0x000fc600078e0a2e */
[----:B------:R-:W2:Y:S03]  /*9bb0*/  LDL.LU R57, [R1+0x130] ;  /* 0x0001300001397983 */ /* 0x000ea60000300800 */
[----:B------:R-:W-:Y:S01]  /*9bc0*/  @!P2 IMAD.MOV R50, RZ, RZ, -R50 ;  /* 0x000000ffff32a224 */ /* 0x000fe200078e0a32 */
[----:B------:R-:W2:Y:S04]  /*9bd0*/  LDL.LU R58, [R1+0x12c] ;  /* 0x00012c00013a7983 */ /* 0x000ea80000300800 */
[----:B------:R-:W2:Y:S01]  /*9be0*/  LDL.LU R59, [R1+0x120] ;  /* 0x00012000013b7983 */ /* 0x000ea20000300800 */
[----:B----4-:R-:W-:Y:S02]  /*9bf0*/  ISETP.GE.AND P5, PT, R60, RZ, PT ;  /* 0x000000ff3c00720c */ /* 0x010fe40003fa6270 */
[----:B------:R-:W0:Y:S01]  /*9c00*/  S2R R60, SR_TID.X ;  /* 0x00000000003c7919 */ /* 0x000e220000002100 */
[----:B---3--:R-:W-:-:S02]  /*9c10*/  ISETP.GE.AND P0, PT, R61, RZ, PT ;  /* 0x000000ff3d00720c */ /* 0x008fc40003f06270 */
[----:B------:R-:W3:Y:S01]  /*9c20*/  LDL.LU R61, [R1+0x124] ;  /* 0x00012400013d7983 */ /* 0x000ee20000300800 */
[----:B0-----:R-:W-:-:S05]  /*9c30*/  LOP3.LUT R60, R60, 0x1f, RZ, 0xc0, !PT ;  /* 0x0000001f3c3c7812 */ /* 0x001fca00078ec0ff */
[----:B------:R-:W-:Y:S01]  /*9c40*/  IMAD R60, R60, UR5, RZ ;  /* 0x000000053c3c7c24 */ /* 0x000fe2000f8e02ff */
[----:B--2---:R-:W-:-:S04]  /*9c50*/  ISETP.GE.AND P2, PT, R6, RZ, PT ;  /* 0x000000ff0600720c */ /* 0x004fc80003f46270 */
[----:B------:R-:W-:Y:S01]  /*9c60*/  LEA R6, P6, R60, UR6, 0x1 ;  /* 0x000000063c067c11 */ /* 0x000fe2000f8c08ff */
[----:B------:R-:W-:Y:S01]  /*9c70*/  @!P4 IMAD.MOV R48, RZ, RZ, -R48 ;  /* 0x000000ffff30c224 */ /* 0x000fe200078e0a30 */
[----:B------:R-:W-:-:S03]  /*9c80*/  ULDC UR6, c[0x0][0x240] ;  /* 0x0000900000067ab9 */ /* 0x000fc60000000800 */
[----:B------:R0:W-:Y:S04]  /*9c90*/  STL [R1+0x1464], R6 ;  /* 0x0014640601007387 */ /* 0x0001e80000100800 */
[----:B0-----:R-:W2:Y:S01]  /*9ca0*/  LDL R6, [R1+0xe4] ;  /* 0x0000e40001067983 */ /* 0x001ea20000100800 */
[----:B------:R-:W-:Y:S01]  /*9cb0*/  ISETP.GE.AND P4, PT, R3, RZ, PT ;  /* 0x000000ff0300720c */ /* 0x000fe20003f86270 */
[----:B------:R-:W-:Y:S01]  /*9cc0*/  @!P1 IMAD.MOV R49, RZ, RZ, -R49 ;  /* 0x000000ffff319224 */ /* 0x000fe200078e0a31 */
[----:B------:R-:W-:Y:S02]  /*9cd0*/  ISETP.GE.AND P1, PT, R2, RZ, PT ;  /* 0x000000ff0200720c */ /* 0x000fe40003f26270 */
[C---:B--2---:R-:W-:Y:S02]  /*9ce0*/  SEL R0, R6.reuse, R0, !P3 ;  /* 0x0000000006007207 */ /* 0x044fe40005800000 */
[----:B------:R-:W-:-:S02]  /*9cf0*/  SEL R3, R6, R7, !P3 ;  /* 0x0000000706037207 */ /* 0x000fc40005800000 */
[C---:B------:R-:W-:Y:S01]  /*9d00*/  SEL R2, R6.reuse, R56, !P3 ;  /* 0x0000003806027207 */ /* 0x040fe20005800000 */
[----:B------:R0:W-:Y:S04]  /*9d10*/  STL [R1+0x14c], R0 ;  /* 0x00014c0001007387 */ /* 0x0001e80000100800 */
[----:B------:R1:W-:Y:S01]  /*9d20*/  STL [R1+0x154], R3 ;  /* 0x0001540301007387 */ /* 0x0003e20000100800 */
[----:B0-----:R-:W-:-:S03]  /*9d30*/  SEL R0, R6, R57, !P3 ;  /* 0x0000003906007207 */ /* 0x001fc60005800000 */
[----:B------:R0:W-:Y:S01]  /*9d40*/  STL [R1+0x170], R2 ;  /* 0x0001700201007387 */ /* 0x0001e20000100800 */
[----:B-1----:R-:W-:-:S03]  /*9d50*/  SEL R3, R6, R58, !P3 ;  /* 0x0000003a06037207 */ /* 0x002fc60005800000 */
[----:B------:R3:W-:Y:S01]  /*9d60*/  STL [R1+0x16c], R0 ;  /* 0x00016c0001007387 */ /* 0x0007e20000100800 */
[----:B0-----:R-:W-:-:S03]  /*9d70*/  SEL R2, R6, R59, !P3 ;  /* 0x0000003b06027207 */ /* 0x001fc60005800000 */
[----:B------:R0:W-:Y:S01]  /*9d80*/  STL [R1+0x168], R3 ;  /* 0x0001680301007387 */ /* 0x0001e20000100800 */
[----:B---3--:R-:W-:-:S03]  /*9d90*/  SEL R0, R6, R61, !P3 ;  /* 0x0000003d06007207 */ /* 0x008fc60005800000 */
[----:B------:R-:W2:Y:S04]  /*9da0*/  LDL.LU R27, [R1+0x128] ;  /* 0x00012800011b7983 */ /* 0x000ea80000300800 */
[----:B------:R1:W-:Y:S04]  /*9db0*/  STL [R1+0x164], R2 ;  /* 0x0001640201007387 */ /* 0x0003e80000100800 */
[----:B------:R-:W3:Y:S04]  /*9dc0*/  LDL.LU R26, [R1+0x138] ;  /* 0x00013800011a7983 */ /* 0x000ee80000300800 */
[----:B------:R4:W-:Y:S04]  /*9dd0*/  STL [R1+0x160], R0 ;  /* 0x0001600001007387 */ /* 0x0009e80000100800 */
[----:B------:R-:W3:Y:S04]  /*9de0*/  LDL.LU R25, [R1+0x11c] ;  /* 0x00011c0001197983 */ /* 0x000ee80000300800 */
        /* <DEDUP_REMOVED lines=19> */
[----:B0-----:R-:W3:Y:S04]  /*9f20*/  LDL.LU R3, [R1+0xc8] ;  /* 0x0000c80001037983 */ /* 0x001ee80000300800 */
[----:B-1----:R-:W3:Y:S04]  /*9f30*/  LDL.LU R2, [R1+0xc4] ;  /* 0x0000c40001027983 */ /* 0x002ee80000300800 */
[----:B----4-:R-:W4:Y:S04]  /*9f40*/  LDL.LU R0, [R1+0xc0] ;  /* 0x0000c00001007983 */ /* 0x010f280000300800 */
[----:B------:R-:W4:Y:S04]  /*9f50*/  LDL.LU R7, [R1+0xbc] ;  /* 0x0000bc0001077983 */ /* 0x000f280000300800 */
[----:B------:R-:W4:Y:S04]  /*9f60*/  LDL.LU R56, [R1+0xb8] ;  /* 0x0000b80001387983 */ /* 0x000f280000300800 */
[----:B------:R-:W4:Y:S04]  /*9f70*/  LDL.LU R57, [R1+0xb4] ;  /* 0x0000b40001397983 */ /* 0x000f280000300800 */
[----:B------:R-:W4:Y:S04]  /*9f80*/  LDL.LU R58, [R1+0xb0] ;  /* 0x0000b000013a7983 */ /* 0x000f280000300800 */
[----:B------:R-:W4:Y:S04]  /*9f90*/  LDL.LU R59, [R1+0xac] ;  /* 0x0000ac00013b7983 */ /* 0x000f280000300800 */
[----:B------:R-:W4:Y:S01]  /*9fa0*/  LDL.LU R61, [R1+0xa8] ;  /* 0x0000a800013d7983 */ /* 0x000f220000300800 */
[----:B--2---:R-:W-:-:S02]  /*9fb0*/  SEL R27, R6, R27, !P3 ;  /* 0x0000001b061b7207 */ /* 0x004fc40005800000 */
[----:B---3--:R-:W-:-:S03]  /*9fc0*/  SEL R26, R6, R26, !P3 ;  /* 0x0000001a061a7207 */ /* 0x008fc60005800000 */
[----:B------:R-:W-:Y:S01]  /*9fd0*/  STL [R1+0x15c], R27 ;  /* 0x00015c1b01007387 */ /* 0x000fe20000100800 */
[----:B------:R-:W-:-:S03]  /*9fe0*/  SEL R25, R6, R25, !P3 ;  /* 0x0000001906197207 */ /* 0x000fc60005800000 */
        /* <DEDUP_REMOVED lines=42> */
[----:B------:R0:W-:Y:S01]  /*a290*/  STL [R1+0xfc], R3 ;  /* 0x0000fc0301007387 */ /* 0x0001e20000100800 */
[----:B----4-:R-:W-:-:S03]  /*a2a0*/  SEL R0, R6, R0, !P3 ;  /* 0x0000000006007207 */ /* 0x010fc60005800000 */
[----:B------:R1:W-:Y:S01]  /*a2b0*/  STL [R1+0xf8], R2 ;  /* 0x0000f80201007387 */ /* 0x0003e20000100800 */
[----:B0-----:R-:W-:-:S03]  /*a2c0*/  SEL R3, R6, R7, !P3 ;  /* 0x0000000706037207 */ /* 0x001fc60005800000 */
[----:B------:R0:W-:Y:S01]  /*a2d0*/  STL [R1+0xf4], R0 ;  /* 0x0000f40001007387 */ /* 0x0001e20000100800 */
[----:B-1----:R-:W-:-:S03]  /*a2e0*/  SEL R2, R6, R56, !P3 ;  /* 0x0000003806027207 */ /* 0x002fc60005800000 */
        /* <DEDUP_REMOVED lines=41> */
[----:B--2---:R-:W-:-:S05]  /*a580*/  SEL R27, R6, R27, !P3 ;  /* 0x0000001b061b7207 */ /* 0x004fca0005800000 */
[----:B------:R0:W-:Y:S01]  /*a590*/  STL [R1], R27 ;  /* 0x0000001b01007387 */ /* 0x0001e20000100800 */
[----:B---3--:R-:W-:-:S03]  /*a5a0*/  SEL R26, R6, R26, !P3 ;  /* 0x0000001a061a7207 */ /* 0x008fc60005800000 */
[----:B0-----:R-:W2:Y:S01]  /*a5b0*/  LDL.LU R27, [R1+0x1558] ;  /* 0x00155800011b7983 */ /* 0x001ea20000300800 */
[----:B------:R-:W-:-:S03]  /*a5c0*/  SEL R25, R6, R25, !P3 ;  /* 0x0000001906197207 */ /* 0x000fc60005800000 */
[----:B------:R0:W-:Y:S01]  /*a5d0*/  STL [R1+0xc], R26 ;  /* 0x00000c1a01007387 */ /* 0x0001e20000100800 */
[C---:B------:R-:W-:Y:S02]  /*a5e0*/  SEL R24, R6.reuse, R24, !P3 ;  /* 0x0000001806187207 */ /* 0x040fe40005800000 */
[C---:B------:R-:W-:Y:S01]  /*a5f0*/  SEL R23, R6.reuse, R23, !P3 ;  /* 0x0000001706177207 */ /* 0x040fe20005800000 */
[----:B0-----:R-:W3:Y:S01]  /*a600*/  LDL.LU R26, [R1+0x1554] ;  /* 0x00155400011a7983 */ /* 0x001ee20000300800 */
[----:B------:R-:W-:-:S03]  /*a610*/  SEL R22, R6, R22, !P3 ;  /* 0x0000001606167207 */ /* 0x000fc60005800000 */
[----:B------:R0:W-:Y:S01]  /*a620*/  STL [R1+0x1c], R25 ;  /* 0x00001c1901007387 */ /* 0x0001e20000100800 */
[C---:B------:R-:W-:Y:S02]  /*a630*/  SEL R21, R6.reuse, R21, !P3 ;  /* 0x0000001506157207 */ /* 0x040fe40005800000 */
[C---:B------:R-:W-:Y:S01]  /*a640*/  SEL R20, R6.reuse, R20, !P3 ;  /* 0x0000001406147207 */ /* 0x040fe20005800000 */
[----:B0-----:R-:W2:Y:S04]  /*a650*/  LDL.LU R25, [R1+0x1550] ;  /* 0x0015500001197983 */ /* 0x001ea80000300800 */
[----:B------:R0:W-:Y:S01]  /*a660*/  STL [R1+0x28], R24 ;  /* 0x0000281801007387 */ /* 0x0001e20000100800 */
[C---:B------:R-:W-:Y:S02]  /*a670*/  SEL R19, R6.reuse, R19, !P3 ;  /* 0x0000001306137207 */ /* 0x040fe40005800000 */
[C---:B------:R-:W-:Y:S01]  /*a680*/  SEL R18, R6.reuse, R18, !P3 ;  /* 0x0000001206127207 */ /* 0x040fe20005800000 */
[----:B0-----:R-:W3:Y:S04]  /*a690*/  LDL.LU R24, [R1+0x154c] ;  /* 0x00154c0001187983 */ /* 0x001ee80000300800 */
[----:B------:R0:W-:Y:S01]  /*a6a0*/  STL [R1+0xd4], R23 ;  /* 0x0000d41701007387 */ /* 0x0001e20000100800 */
[----:B------:R-:W-:-:S03]  /*a6b0*/  SEL R17, R6, R17, !P3 ;  /* 0x0000001106117207 */ /* 0x000fc60005800000 */
[----:B0-----:R-:W2:Y:S04]  /*a6c0*/  LDL.LU R23, [R1+0x1548] ;  /* 0x0015480001177983 */ /* 0x001ea80000300800 */
[----:B------:R0:W-:Y:S01]  /*a6d0*/  STL [R1+0xd0], R22 ;  /* 0x0000d01601007387 */ /* 0x0001e20000100800 */
[----:B------:R-:W-:-:S03]  /*a6e0*/  SEL R16, R6, R16, !P3 ;  /* 0x0000001006107207 */ /* 0x000fc60005800000 */
        /* <DEDUP_REMOVED lines=33> */
[----:B0-----:R-:W3:Y:S04]  /*a900*/  LDL.LU R11, [R1+0x1518] ;  /* 0x00151800010b7983 */ /* 0x001ee80000300800 */
[----:B------:R0:W-:Y:S01]  /*a910*/  STL [R1+0xb0], R10 ;  /* 0x0000b00a01007387 */ /* 0x0001e20000100800 */
[----:B------:R-:W-:-:S03]  /*a920*/  SEL R2, R6, R2, !P3 ;  /* 0x0000000206027207 */ /* 0x000fc60005800000 */
[----:B0-----:R-:W3:Y:S04]  /*a930*/  LDL.LU R10, [R1+0x1514] ;  /* 0x00151400010a7983 */ /* 0x001ee80000300800 */
[----:B------:R0:W-:Y:S01]  /*a940*/  STL [R1+0xac], R9 ;  /* 0x0000ac0901007387 */ /* 0x0001e20000100800 */
[----:B----4-:R-:W-:-:S03]  /*a950*/  SEL R0, R6, R0, !P3 ;  /* 0x0000000006007207 */ /* 0x010fc60005800000 */
[----:B0-----:R-:W4:Y:S04]  /*a960*/  LDL.LU R9, [R1+0x1510] ;  /* 0x0015100001097983 */ /* 0x001f280000300800 */
        /* <DEDUP_REMOVED lines=18> */
[----:B------:R0:W-:Y:S04]  /*aa90*/  STL [R1+0x84], R7 ;  /* 0x0000840701007387 */ /* 0x0001e80000100800 */
[----:B0-----:R-:W2:Y:S04]  /*aaa0*/  LDL.LU R7, [R1+0x14f4] ;  /* 0x0014f40001077983 */ /* 0x001ea80000300800 */
[----:B------:R0:W-:Y:S04]  /*aab0*/  STL [R1+0x7c], R56 ;  /* 0x00007c3801007387 */ /* 0x0001e80000100800 */
[----:B0-----:R-:W3:Y:S04]  /*aac0*/  LDL.LU R56, [R1+0x14f0] ;  /* 0x0014f00001387983 */ /* 0x001ee80000300800 */
[----:B------:R0:W-:Y:S04]  /*aad0*/  STL [R1+0x78], R57 ;  /* 0x0000783901007387 */ /* 0x0001e80000100800 */
[----:B0-----:R-:W4:Y:S04]  /*aae0*/  LDL.LU R57, [R1+0x14ec] ;  /* 0x0014ec0001397983 */ /* 0x001f280000300800 */
[----:B------:R0:W-:Y:S04]  /*aaf0*/  STL [R1+0x70], R58 ;  /* 0x0000703a01007387 */ /* 0x0001e80000100800 */
[----:B0-----:R-:W2:Y:S04]  /*ab00*/  LDL.LU R58, [R1+0x14e8] ;  /* 0x0014e800013a7983 */ /* 0x001ea80000300800 */
[----:B------:R0:W-:Y:S04]  /*ab10*/  STL [R1+0x6c], R59 ;  /* 0x00006c3b01007387 */ /* 0x0001e80000100800 */
[----:B0-----:R-:W3:Y:S04]  /*ab20*/  LDL.LU R59, [R1+0x14e4] ;  /* 0x0014e400013b7983 */ /* 0x001ee80000300800 */
[----:B------:R0:W-:Y:S04]  /*ab30*/  STL [R1+0x68], R61 ;  /* 0x0000683d01007387 */ /* 0x0001e80000100800 */
[----:B0-----:R-:W4:Y:S01]  /*ab40*/  LDL.LU R61, [R1+0x14e0] ;  /* 0x0014e000013d7983 */ /* 0x001f220000300800 */
[----:B---3--:R-:W-:-:S02]  /*ab50*/  SEL R59, R6, R59, !P3 ;  /* 0x0000003b063b7207 */ /* 0x008fc40005800000 */
[C---:B----4-:R-:W-:Y:S02]  /*ab60*/  SEL R61, R6.reuse, R61, !P3 ;  /* 0x0000003d063d7207 */ /* 0x050fe40005800000 */
[----:B--2---:R-:W-:-:S03]  /*ab70*/  SEL R6, R6, R58, !P3 ;  /* 0x0000003a06067207 */ /* 0x004fc60005800000 */
[----:B------:R-:W-:Y:S04]  /*ab80*/  STL [R1+0x60], R61 ;  /* 0x0000603d01007387 */ /* 0x000fe80000100800 */
[----:B------:R-:W2:Y:S04]  /*ab90*/  LDL.LU R58, [R1+0xe4] ;  /* 0x0000e400013a7983 */ /* 0x000ea80000300800 */
[----:B------:R-:W-:Y:S04]  /*aba0*/  STL [R1+0x58], R59 ;  /* 0x0000583b01007387 */ /* 0x000fe80000100800 */
[----:B------:R0:W-:Y:S01]  /*abb0*/  STL [R1+0x54], R6 ;  /* 0x0000540601007387 */ /* 0x0001e20000100800 */
[----:B------:R-:W-:-:S02]  /*abc0*/  @!P0 IMAD.MOV R51, RZ, RZ, -R51 ;  /* 0x000000ffff338224 */ /* 0x000fc400078e0a33 */
[----:B------:R-:W-:Y:S02]  /*abd0*/  @!P5 IMAD.MOV R52, RZ, RZ, -R52 ;  /* 0x000000ffff34d224 */ /* 0x000fe400078e0a34 */
[----:B------:R-:W-:Y:S02]  /*abe0*/  @!P4 IMAD.MOV R53, RZ, RZ, -R53 ;  /* 0x000000ffff35c224 */ /* 0x000fe400078e0a35 */
[----:B------:R-:W-:Y:S02]  /*abf0*/  @!P1 IMAD.MOV R54, RZ, RZ, -R54 ;  /* 0x000000ffff369224 */ /* 0x000fe400078e0a36 */
[----:B------:R-:W-:Y:S01]  /*ac00*/  @!P2 IMAD.MOV R55, RZ, RZ, -R55 ;  /* 0x000000ffff37a224 */ /* 0x000fe200078e0a37 */
[C---:B--2---:R-:W-:Y:S02]  /*ac10*/  SEL R57, R58.reuse, R57, !P3 ;  /* 0x000000393a397207 */ /* 0x044fe40005800000 */
[C---:B0-----:R-:W-:Y:S02]  /*ac20*/  SEL R6, R58.reuse, R56, !P3 ;  /* 0x000000383a067207 */ /* 0x041fe40005800000 */
[C---:B------:R-:W-:Y:S01]  /*ac30*/  SEL R7, R58.reuse, R7, !P3 ;  /* 0x000000073a077207 */ /* 0x040fe20005800000 */
[----:B------:R-:W-:Y:S01]  /*ac40*/  STL [R1+0x50], R57 ;  /* 0x0000503901007387 */ /* 0x000fe20000100800 */
[----:B------:R-:W-:-:S03]  /*ac50*/  SEL R0, R58, R0, !P3 ;  /* 0x000000003a007207 */ /* 0x000fc60005800000 */
[----:B------:R0:W-:Y:S04]  /*ac60*/  STL [R1+0x48], R6 ;  /* 0x0000480601007387 */ /* 0x0001e80000100800 */
[----:B------:R-:W-:Y:S04]  /*ac70*/  STL [R1+0x44], R7 ;  /* 0x0000440701007387 */ /* 0x000fe80000100800 */
[----:B------:R1:W-:Y:S01]  /*ac80*/  STL [R1+0x3c], R0 ;  /* 0x00003c0001007387 */ /* 0x0003e20000100800 */
[C---:B0-----:R-:W-:Y:S02]  /*ac90*/  SEL R6, R58.reuse, R2, !P3 ;  /* 0x000000023a067207 */ /* 0x041fe40005800000 */
[----:B------:R-:W-:-:S02]  /*aca0*/  SEL R2, R58, R3, !P3 ;  /* 0x000000033a027207 */ /* 0x000fc40005800000 */
[C---:B------:R-:W-:Y:S01]  /*acb0*/  SEL R3, R58.reuse, R5, !P3 ;  /* 0x000000053a037207 */ /* 0x040fe20005800000 */
[----:B------:R-:W-:Y:S01]  /*acc0*/  STL [R1+0x38], R6 ;  /* 0x0000380601007387 */ /* 0x000fe20000100800 */
[----:B-1----:R-:W-:-:S03]  /*acd0*/  SEL R0, R58, R4, !P3 ;  /* 0x000000043a007207 */ /* 0x002fc60005800000 */
[----:B------:R0:W-:Y:S04]  /*ace0*/  STL [R1+0x30], R2 ;  /* 0x0000300201007387 */ /* 0x0001e80000100800 */
[----:B------:R1:W-:Y:S01]  /*acf0*/  STL [R1+0x2c], R0 ;  /* 0x00002c0001007387 */ /* 0x0003e20000100800 */
[----:B0-----:R-:W-:-:S03]  /*ad00*/  SEL R2, R58, R8, !P3 ;  /* 0x000000083a027207 */ /* 0x001fc60005800000 */
[----:B------:R0:W-:Y:S01]  /*ad10*/  STL [R1+0x24], R3 ;  /* 0x0000240301007387 */ /* 0x0001e20000100800 */
[----:B-1----:R-:W-:-:S03]  /*ad20*/  SEL R0, R58, R9, !P3 ;  /* 0x000000093a007207 */ /* 0x002fc60005800000 */
[----:B------:R1:W-:Y:S01]  /*ad30*/  STL [R1+0x20], R2 ;  /* 0x0000200201007387 */ /* 0x0003e20000100800 */
[----:B------:R-:W-:-:S03]  /*ad40*/  SEL R6, R58, R13, !P3 ;  /* 0x0000000d3a067207 */ /* 0x000fc60005800000 */
[----:B------:R2:W-:Y:S01]  /*ad50*/  STL [R1+0x18], R0 ;  /* 0x0000180001007387 */ /* 0x0005e20000100800 */
[C---:B0-----:R-:W-:Y:S02]  /*ad60*/  SEL R3, R58.reuse, R10, !P3 ;  /* 0x0000000a3a037207 */ /* 0x041fe40005800000 */
[----:B-1----:R-:W-:-:S03]  /*ad70*/  SEL R2, R58, R11, !P3 ;  /* 0x0000000b3a027207 */ /* 0x002fc60005800000 */
[----:B------:R-:W-:Y:S01]  /*ad80*/  STL [R1+0x14], R3 ;  /* 0x0000140301007387 */ /* 0x000fe20000100800 */
[C---:B------:R-:W-:Y:S02]  /*ad90*/  SEL R61, R58.reuse, R14, !P3 ;  /* 0x0000000e3a3d7207 */ /* 0x040fe40005800000 */
[C---:B--2---:R-:W-:Y:S01]  /*ada0*/  SEL R0, R58.reuse, R12, !P3 ;  /* 0x0000000c3a007207 */ /* 0x044fe20005800000 */
[----:B------:R-:W-:Y:S01]  /*adb0*/  STL [R1+0x10], R2 ;  /* 0x0000100201007387 */ /* 0x000fe20000100800 */
[C---:B------:R-:W-:Y:S02]  /*adc0*/  SEL R59, R58.reuse, R15, !P3 ;  /* 0x0000000f3a3b7207 */ /* 0x040fe40005800000 */
[C---:B------:R-:W-:Y:S01]  /*add0*/  SEL R57, R58.reuse, R16, !P3 ;  /* 0x000000103a397207 */ /* 0x040fe20005800000 */
[----:B------:R-:W-:Y:S01]  /*ade0*/  STL [R1+0x1468], R6 ;  /* 0x0014680601007387 */ /* 0x000fe20000100800 */
[C---:B------:R-:W-:Y:S02]  /*adf0*/  SEL R56, R58.reuse, R17, !P3 ;  /* 0x000000113a387207 */ /* 0x040fe40005800000 */
[C---:B------:R-:W-:Y:S01]  /*ae00*/  SEL R18, R58.reuse, R18, !P3 ;  /* 0x000000123a127207 */ /* 0x040fe20005800000 */
[----:B------:R0:W-:Y:S01]  /*ae10*/  STL [R1+0x8], R0 ;  /* 0x0000080001007387 */ /* 0x0001e20000100800 */
[----:B------:R-:W-:-:S02]  /*ae20*/  SEL R19, R58, R19, !P3 ;  /* 0x000000133a137207 */ /* 0x000fc40005800000 */
[C---:B------:R-:W-:Y:S01]  /*ae30*/  SEL R20, R58.reuse, R20, !P3 ;  /* 0x000000143a147207 */ /* 0x040fe20005800000 */
        /* <DEDUP_REMOVED lines=44> */
[----:B------:R-:W-:Y:S04]  /*b100*/  STL [R1+0x14c4], R36 ;  /* 0x0014c42401007387 */ /* 0x000fe80000100800 */
[----:B------:R-:W-:Y:S04]  /*b110*/  STL [R1+0x14c8], R37 ;  /* 0x0014c82501007387 */ /* 0x000fe80000100800 */
[----:B------:R-:W-:Y:S04]  /*b120*/  STL [R1+0x14cc], R38 ;  /* 0x0014cc2601007387 */ /* 0x000fe80000100800 */
[----:B------:R-:W-:Y:S04]  /*b130*/  STL [R1+0x14d0], R39 ;  /* 0x0014d02701007387 */ /* 0x000fe80000100800 */
[----:B------:R-:W-:Y:S04]  /*b140*/  STL [R1+0x14d4], R40 ;  /* 0x0014d42801007387 */ /* 0x000fe80000100800 */
[----:B------:R-:W-:Y:S04]  /*b150*/  STL [R1+0x14d8], R41 ;  /* 0x0014d82901007387 */ /* 0x000fe80000100800 */
[----:B------:R-:W-:Y:S01]  /*b160*/  STL [R1+0x14dc], R42 ;  /* 0x0014dc2a01007387 */ /* 0x000fe20000100800 */
[----:B0-----:R-:W-:Y:S01]  /*b170*/  LEA.HI.X.SX32 R0, R60, UR7, 0x1, P6 ;  /* 0x000000073c007c11 */ /* 0x001fe2000b0f0eff */
[----:B------:R-:W-:-:S02]  /*b180*/  ULDC UR7, c[0x0][0x234] ;  /* 0x00008d0000077ab9 */ /* 0x000fc40000000800 */
[----:B-1----:R-:W2:Y:S04]  /*b190*/  LDL.LU R22, [R1+0x14c] ;  /* 0x00014c0001167983 */ /* 0x002ea80000300800 */
[----:B------:R-:W3:Y:S04]  /*b1a0*/  LDL.LU R21, [R1+0x178] ;  /* 0x0001780001157983 */ /* 0x000ee80000300800 */
[----:B------:R-:W4:Y:S04]  /*b1b0*/  LDL.LU R20, [R1+0x17c] ;  /* 0x00017c0001147983 */ /* 0x000f280000300800 */
        /* <DEDUP_REMOVED lines=20> */
[----:B------:R-:W4:Y:S01]  /*b300*/  LDL.LU R3, [R1+0x124] ;  /* 0x0001240001037983 */ /* 0x000f220000300800 */
[----:B------:R-:W-:-:S03]  /*b310*/  SEL R43, R58, R43, !P3 ;  /* 0x0000002b3a2b7207 */ /* 0x000fc60005800000 */
[----:B------:R-:W4:Y:S01]  /*b320*/  LDL.LU R2, [R1+0x120] ;  /* 0x0001200001027983 */ /* 0x000f220000300800 */
[C---:B------:R-:W-:Y:S02]  /*b330*/  SEL R44, R58.reuse, R44, !P3 ;  /* 0x0000002c3a2c7207 */ /* 0x040fe40005800000 */
[C---:B------:R-:W-:Y:S01]  /*b340*/  SEL R45, R58.reuse, R45, !P3 ;  /* 0x0000002d3a2d7207 */ /* 0x040fe20005800000 */
[----:B------:R-:W4:Y:S01]  /*b350*/  LDL.LU R7, [R1+0x11c] ;  /* 0x00011c0001077983 */ /* 0x000f220000300800 */
[C---:B------:R-:W-:Y:S02]  /*b360*/  SEL R46, R58.reuse, R46, !P3 ;  /* 0x0000002e3a2e7207 */ /* 0x040fe40005800000 */
[C---:B------:R-:W-:Y:S02]  /*b370*/  SEL R47, R58.reuse, R47, !P3 ;  /* 0x0000002f3a2f7207 */ /* 0x040fe40005800000 */
[C---:B------:R-:W-:Y:S02]  /*b380*/  SEL R48, R58.reuse, R48, !P3 ;  /* 0x000000303a307207 */ /* 0x040fe40005800000 */
[----:B------:R-:W-:-:S02]  /*b390*/  SEL R49, R58, R49, !P3 ;  /* 0x000000313a317207 */ /* 0x000fc40005800000 */
[C---:B------:R-:W-:Y:S02]  /*b3a0*/  SEL R50, R58.reuse, R50, !P3 ;  /* 0x000000323a327207 */ /* 0x040fe40005800000 */
[C---:B------:R-:W-:Y:S02]  /*b3b0*/  SEL R51, R58.reuse, R51, !P3 ;  /* 0x000000333a337207 */ /* 0x040fe40005800000 */
[C---:B------:R-:W-:Y:S02]  /*b3c0*/  SEL R52, R58.reuse, R52, !P3 ;  /* 0x000000343a347207 */ /* 0x040fe40005800000 */
[C---:B------:R-:W-:Y:S02]  /*b3d0*/  SEL R53, R58.reuse, R53, !P3 ;  /* 0x000000353a357207 */ /* 0x040fe40005800000 */
[C---:B------:R-:W-:Y:S02]  /*b3e0*/  SEL R54, R58.reuse, R54, !P3 ;  /* 0x000000363a367207 */ /* 0x040fe40005800000 */
[----:B------:R-:W-:-:S02]  /*b3f0*/  SEL R55, R58, R55, !P3 ;  /* 0x000000373a377207 */ /* 0x000fc40005800000 */
[----:B------:R-:W4:Y:S01]  /*b400*/  LDL.LU R58, [R1+0x118] ;  /* 0x00011800013a7983 */ /* 0x000f220000300800 */
[----:B--2---:R-:W-:Y:S02]  /*b410*/  IMAD R22, R22, UR6, RZ ;  /* 0x0000000616167c24 */ /* 0x004fe4000f8e02ff */
[----:B---3--:R-:W-:-:S03]  /*b420*/  IMAD R21, R21, UR7, RZ ;  /* 0x0000000715157c24 */ /* 0x008fc6000f8e02ff */
[----:B------:R-:W-:Y:S01]  /*b430*/  STL [R1+0xe4], R22 ;  /* 0x0000e41601007387 */ /* 0x000fe20000100800 */
[----:B----4-:R-:W-:-:S03]  /*b440*/  IMAD R20, R20, UR7, RZ ;  /* 0x0000000714147c24 */ /* 0x010fc6000f8e02ff */
[----:B------:R-:W-:Y:S01]  /*b450*/  STL [R1+0x174], R21 ;  /* 0x0001741501007387 */ /* 0x000fe20000100800 */
[----:B------:R-:W-:Y:S02]  /*b460*/  IMAD R19, R19, UR7, RZ ;  /* 0x0000000713137c24 */ /* 0x000fe4000f8e02ff */
[----:B------:R-:W-:Y:S01]  /*b470*/  IMAD R60, R60, UR7, RZ ;  /* 0x000000073c3c7c24 */ /* 0x000fe2000f8e02ff */
[----:B------:R-:W-:Y:S04]  /*b480*/  STL [R1+0x178], R20 ;  /* 0x0001781401007387 */ /* 0x000fe80000100800 */
[----:B------:R-:W-:Y:S04]  /*b490*/  STL [R1+0x1440], R60 ;  /* 0x0014403c01007387 */ /* 0x000fe80000100800 */
[----:B------:R0:W-:Y:S01]  /*b4a0*/  STL [R1+0x180], R19 ;  /* 0x0001801301007387 */ /* 0x0001e20000100800 */
[----:B------:R-:W-:-:S02]  /*b4b0*/  IMAD R17, R17, UR6, RZ ;  /* 0x0000000611117c24 */ /* 0x000fc4000f8e02ff */
[----:B0-----:R-:W-:Y:S02]  /*b4c0*/  IMAD R19, R18, UR6, RZ ;  /* 0x0000000612137c24 */ /* 0x001fe4000f8e02ff */
[----:B------:R-:W-:-:S03]  /*b4d0*/  IMAD R18, R56, UR6, RZ ;  /* 0x0000000638127c24 */ /* 0x000fc6000f8e02ff */
[----:B------:R0:W-:Y:S04]  /*b4e0*/  STL [R1+0x14c], R19 ;  /* 0x00014c1301007387 */ /* 0x0001e80000100800 */
[----:B------:R1:W-:Y:S04]  /*b4f0*/  STL [R1+0x154], R18 ;  /* 0x0001541201007387 */ /* 0x0003e80000100800 */
[----:B------:R2:W-:Y:S01]  /*b500*/  STL [R1+0x168], R17 ;  /* 0x0001681101007387 */ /* 0x0005e20000100800 */
[----:B0-----:R-:W-:Y:S02]  /*b510*/  IMAD R19, R57, UR6, RZ ;  /* 0x0000000639137c24 */ /* 0x001fe4000f8e02ff */
[----:B-1----:R-:W-:-:S02]  /*b520*/  IMAD R18, R16, UR6, RZ ;  /* 0x0000000610127c24 */ /* 0x002fc4000f8e02ff */
[----:B------:R-:W-:Y:S02]  /*b530*/  IMAD R16, R15, UR6, RZ ;  /* 0x000000060f107c24 */ /* 0x000fe4000f8e02ff */
[----:B--2---:R-:W-:Y:S01]  /*b540*/  IMAD R17, R59, UR6, RZ ;  /* 0x000000063b117c24 */ /* 0x004fe2000f8e02ff */
[----:B------:R-:W-:Y:S01]  /*b550*/  STL [R1+0x164], R19 ;  /* 0x0001641301007387 */ /* 0x000fe20000100800 */
[----:B------:R-:W-:Y:S02]  /*b560*/  IMAD R15, R61, UR6, RZ ;  /* 0x000000063d0f7c24 */ /* 0x000fe4000f8e02ff */
[----:B------:R-:W-:Y:S01]  /*b570*/  IMAD R6, R6, UR6, RZ ;  /* 0x0000000606067c24 */ /* 0x000fe2000f8e02ff */
[----:B------:R-:W-:Y:S01]  /*b580*/  STL [R1+0x160], R18 ;  /* 0x0001601201007387 */ /* 0x000fe20000100800 */
[----:B------:R-:W-:-:S03]  /*b590*/  IMAD R13, R13, UR6, RZ ;  /* 0x000000060d0d7c24 */ /* 0x000fc6000f8e02ff */
[----:B------:R-:W-:Y:S01]  /*b5a0*/  STL [R1+0x15c], R17 ;  /* 0x00015c1101007387 */ /* 0x000fe20000100800 */
[----:B------:R-:W-:-:S03]  /*b5b0*/  IMAD R12, R12, UR6, RZ ;  /* 0x000000060c0c7c24 */ /* 0x000fc6000f8e02ff */
[----:B------:R-:W-:Y:S04]  /*b5c0*/  STL [R1+0x158], R16 ;  /* 0x0001581001007387 */ /* 0x000fe80000100800 */
[----:B------:R-:W-:Y:S04]  /*b5d0*/  STL [R1+0x150], R15 ;  /* 0x0001500f01007387 */ /* 0x000fe80000100800 */
[----:B------:R0:W-:Y:S01]  /*b5e0*/  STL [R1+0x148], R6 ;  /* 0x0001480601007387 */ /* 0x0001e20000100800 */
[----:B------:R-:W-:-:S03]  /*b5f0*/  IMAD R10, R10, UR6, RZ ;  /* 0x000000060a0a7c24 */ /* 0x000fc6000f8e02ff */
[----:B------:R-:W-:Y:S01]  /*b600*/  STL [R1+0x144], R13 ;  /* 0x0001440d01007387 */ /* 0x000fe20000100800 */
[----:B------:R-:W-:Y:S02]  /*b610*/  IMAD R9, R9, UR6, RZ ;  /* 0x0000000609097c24 */ /* 0x000fe4000f8e02ff */
[----:B0-----:R-:W-:Y:S01]  /*b620*/  IMAD R6, R11, UR6, RZ ;  /* 0x000000060b067c24 */ /* 0x001fe2000f8e02ff */
[----:B------:R-:W-:Y:S01]  /*b630*/  STL [R1+0x140], R12 ;  /* 0x0001400c01007387 */ /* 0x000fe20000100800 */
[----:B------:R-:W-:-:S03]  /*b640*/  IMAD R5, R5, UR6, RZ ;  /* 0x0000000605057c24 */ /* 0x000fc6000f8e02ff */
[----:B------:R0:W-:Y:S01]  /*b650*/  STL [R1+0x13c], R6 ;  /* 0x00013c0601007387 */ /* 0x0001e20000100800 */
[----:B------:R-:W-:Y:S02]  /*b660*/  IMAD R60, R3, UR6, RZ ;  /* 0x00000006033c7c24 */ /* 0x000fe4000f8e02ff */
[----:B------:R-:W-:Y:S01]  /*b670*/  IMAD R4, R4, UR6, RZ ;  /* 0x0000000604047c24 */ /* 0x000fe2000f8e02ff */
[----:B------:R-:W-:Y:S01]  /*b680*/  STL [R1+0x138], R10 ;  /* 0x0001380a01007387 */ /* 0x000fe20000100800 */
[----:B0-----:R-:W-:-:S03]  /*b690*/  IMAD R6, R8, UR6, RZ ;  /* 0x0000000608067c24 */ /* 0x001fc6000f8e02ff */
[----:B------:R-:W-:Y:S04]  /*b6a0*/  STL [R1+0x134], R9 ;  /* 0x0001340901007387 */ /* 0x000fe80000100800 */
[----:B------:R-:W-:Y:S04]  /*b6b0*/  STL [R1+0x130], R6 ;  /* 0x0001300601007387 */ /* 0x000fe80000100800 */
[----:B------:R-:W-:Y:S04]  /*b6c0*/  STL [R1+0x12c], R5 ;  /* 0x00012c0501007387 */ /* 0x000fe80000100800 */
[----:B------:R-:W-:Y:S01]  /*b6d0*/  STL [R1+0x1444], R60 ;  /* 0x0014443c01007387 */ /* 0x000fe20000100800 */
[----:B------:R-:W-:-:S03]  /*b6e0*/  IMAD R3, R7, UR6, RZ ;  /* 0x0000000607037c24 */ /* 0x000fc6000f8e02ff */
[----:B------:R0:W-:Y:S02]  /*b6f0*/  STL [R1+0x128], R4 ;  /* 0x0001280401007387 */ /* 0x0001e40000100800 */
[----:B0-----:R-:W-:Y:S02]  /*b700*/  IMAD R4, R2, UR6, RZ ;  /* 0x0000000602047c24 */ /* 0x001fe4000f8e02ff */
[----:B------:R-:W-:-:S03]  /*b710*/  IMAD R2, R58, UR6, RZ ;  /* 0x000000063a027c24 */ /* 0x000fc6000f8e02ff */
[----:B------:R0:W-:Y:S04]  /*b720*/  STL [R1+0x120], R4 ;  /* 0x0001200401007387 */ /* 0x0001e80000100800 */
        /* <DEDUP_REMOVED lines=17> */
[----:B------:R-:W2:Y:S04]  /*b840*/  LDL.LU R28, [R1] ;  /* 0x00000000011c7983 */ /* 0x000ea80000300800 */
        /* <DEDUP_REMOVED lines=15> */
[----:B--2---:R-:W-:-:S02]  /*b940*/  IMAD R29, R28, UR6, RZ ;  /* 0x000000061c1d7c24 */ /* 0x004fc4000f8e02ff */
[----:B---3--:R-:W-:-:S03]  /*b950*/  IMAD R28, R27, UR6, RZ ;  /* 0x000000061b1c7c24 */ /* 0x008fc6000f8e02ff */
[----:B------:R-:W-:Y:S01]  /*b960*/  STL [R1], R29 ;  /* 0x0000001d01007387 */ /* 0x000fe20000100800 */
[----:B----4-:R-:W-:-:S03]  /*b970*/  IMAD R27, R26, UR6, RZ ;  /* 0x000000061a1b7c24 */ /* 0x010fc6000f8e02ff */
[----:B------:R-:W-:Y:S01]  /*b980*/  STL [R1+0xc], R28 ;  /* 0x00000c1c01007387 */ /* 0x000fe20000100800 */
[----:B------:R-:W-:-:S03]  /*b990*/  IMAD R26, R25, UR6, RZ ;  /* 0x00000006191a7c24 */ /* 0x000fc6000f8e02ff */
        /* <DEDUP_REMOVED lines=14> */
[----:B------:R0:W-:Y:S01]  /*ba80*/  STL [R1+0x74], R20 ;  /* 0x0000741401007387 */ /* 0x0001e20000100800 */
[----:B------:R-:W-:-:S03]  /*ba90*/  IMAD R18, R56, UR6, RZ ;  /* 0x0000000638127c24 */ /* 0x000fc6000f8e02ff */
[----:B------:R1:W-:Y:S04]  /*baa0*/  STL [R1+0x80], R19 ;  /* 0x0000801301007387 */ /* 0x0003e80000100800 */
[----:B------:R2:W-:Y:S01]  /*bab0*/  STL [R1+0x8c], R18 ;  /* 0x00008c1201007387 */ /* 0x0005e20000100800 */
[----:B0-----:R-:W-:Y:S02]  /*bac0*/  IMAD R20, R57, UR6, RZ ;  /* 0x0000000639147c24 */ /* 0x001fe4000f8e02ff */
[----:B-1----:R-:W-:-:S03]  /*bad0*/  IMAD R19, R59, UR6, RZ ;  /* 0x000000063b137c24 */ /* 0x002fc6000f8e02ff */
[----:B------:R0:W-:Y:S01]  /*bae0*/  STL [R1+0x98], R20 ;  /* 0x0000981401007387 */ /* 0x0001e20000100800 */
[----:B--2---:R-:W-:-:S03]  /*baf0*/  IMAD R18, R61, UR6, RZ ;  /* 0x000000063d127c24 */ /* 0x004fc6000f8e02ff */
[----:B------:R1:W-:Y:S01]  /*bb00*/  STL [R1+0xa8], R19 ;  /* 0x0000a81301007387 */ /* 0x0003e20000100800 */
[----:B------:R-:W-:-:S03]  /*bb10*/  IMAD R6, R6, UR6, RZ ;  /* 0x0000000606067c24 */ /* 0x000fc6000f8e02ff */
[----:B------:R-:W2:Y:S04]  /*bb20*/  LDL.LU R42, [R1+0xb8] ;  /* 0x0000b800012a7983 */ /* 0x000ea80000300800 */
[----:B------:R3:W-:Y:S04]  /*bb30*/  STL [R1+0xb4], R18 ;  /* 0x0000b41201007387 */ /* 0x0007e80000100800 */
[----:B------:R-:W4:Y:S04]  /*bb40*/  LDL.LU R41, [R1+0xb0] ;  /* 0x0000b00001297983 */ /* 0x000f280000300800 */
[----:B------:R3:W-:Y:S04]  /*bb50*/  STL [R1+0xbc], R6 ;  /* 0x0000bc0601007387 */ /* 0x0007e80000100800 */
        /* <DEDUP_REMOVED lines=20> */
[----:B0-----:R-:W4:Y:S04]  /*bca0*/  LDL.LU R20, [R1+0x38] ;  /* 0x0000380001147983 */ /* 0x001f280000300800 */
[----:B-1----:R-:W4:Y:S04]  /*bcb0*/  LDL.LU R19, [R1+0x30] ;  /* 0x0000300001137983 */ /* 0x002f280000300800 */
[----:B---3--:R-:W3:Y:S04]  /*bcc0*/  LDL.LU R18, [R1+0x2c] ;  /* 0x00002c0001127983 */ /* 0x008ee80000300800 */
[----:B------:R-:W3:Y:S04]  /*bcd0*/  LDL.LU R56, [R1+0x24] ;  /* 0x0000240001387983 */ /* 0x000ee80000300800 */
[----:B------:R-:W3:Y:S04]  /*bce0*/  LDL.LU R57, [R1+0x20] ;  /* 0x0000200001397983 */ /* 0x000ee80000300800 */
[----:B------:R-:W3:Y:S04]  /*bcf0*/  LDL.LU R59, [R1+0x18] ;  /* 0x00001800013b7983 */ /* 0x000ee80000300800 */
[----:B------:R-:W3:Y:S04]  /*bd00*/  LDL.LU R61, [R1+0x14] ;  /* 0x00001400013d7983 */ /* 0x000ee80000300800 */
[----:B------:R-:W3:Y:S04]  /*bd10*/  LDL.LU R6, [R1+0x10] ;  /* 0x0000100001067983 */ /* 0x000ee80000300800 */
[----:B------:R-:W3:Y:S01]  /*bd20*/  LDL.LU R60, [R1+0x8] ;  /* 0x00000800013c7983 */ /* 0x000ee20000300800 */
[----:B--2---:R-:W-:-:S05]  /*bd30*/  IMAD R42, R42, UR6, RZ ;  /* 0x000000062a2a7c24 */ /* 0x004fca000f8e02ff */
[----:B------:R0:W-:Y:S01]  /*bd40*/  STL [R1+0xb8], R42 ;  /* 0x0000b82a01007387 */ /* 0x0001e20000100800 */
[----:B----4-:R-:W-:-:S03]  /*bd50*/  IMAD R41, R41, UR6, RZ ;  /* 0x0000000629297c24 */ /* 0x010fc6000f8e02ff */
[----:B0-----:R-:W2:Y:S01]  /*bd60*/  LDL.LU R42, [R1+0x14dc] ;  /* 0x0014dc00012a7983 */ /* 0x001ea20000300800 */
[----:B------:R-:W-:-:S03]  /*bd70*/  IMAD R40, R40, UR6, RZ ;  /* 0x0000000628287c24 */ /* 0x000fc6000f8e02ff */
[----:B------:R0:W-:Y:S01]  /*bd80*/  STL [R1+0xb0], R41 ;  /* 0x0000b02901007387 */ /* 0x0001e20000100800 */
[----:B------:R-:W-:Y:S02]  /*bd90*/  IMAD R39, R39, UR6, RZ ;  /* 0x0000000627277c24 */ /* 0x000fe4000f8e02ff */
[----:B------:R-:W-:Y:S01]  /*bda0*/  IMAD R38, R38, UR6, RZ ;  /* 0x0000000626267c24 */ /* 0x000fe2000f8e02ff */
[----:B0-----:R-:W4:Y:S01]  /*bdb0*/  LDL.LU R41, [R1+0x14d8] ;  /* 0x0014d80001297983 */ /* 0x001f220000300800 */
[----:B------:R-:W-:-:S03]  /*bdc0*/  IMAD R37, R37, UR6, RZ ;  /* 0x0000000625257c24 */ /* 0x000fc6000f8e02ff */
[----:B------:R0:W-:Y:S01]  /*bdd0*/  STL [R1+0xac], R40 ;  /* 0x0000ac2801007387 */ /* 0x0001e20000100800 */
[----:B------:R-:W-:Y:S02]  /*bde0*/  IMAD R36, R36, UR6, RZ ;  /* 0x0000000624247c24 */ /* 0x000fe4000f8e02ff */
[----:B------:R-:W-:Y:S01]  /*bdf0*/  IMAD R35, R35, UR6, RZ ;  /* 0x0000000623237c24 */ /* 0x000fe2000f8e02ff */
[----:B0-----:R-:W2:Y:S04]  /*be00*/  LDL.LU R40, [R1+0x14d4] ;  /* 0x0014d40001287983 */ /* 0x001ea80000300800 */
[----:B------:R0:W-:Y:S01]  /*be10*/  STL [R1+0xa4], R39 ;  /* 0x0000a42701007387 */ /* 0x0001e20000100800 */
[----:B------:R-:W-:Y:S02]  /*be20*/  IMAD R34, R34, UR6, RZ ;  /* 0x0000000622227c24 */ /* 0x000fe4000f8e02ff */
[----:B------:R-:W-:Y:S01]  /*be30*/  IMAD R33, R33, UR6, RZ ;  /* 0x0000000621217c24 */ /* 0x000fe2000f8e02ff */
[----:B0-----:R-:W4:Y:S04]  /*be40*/  LDL.LU R39, [R1+0x14d0] ;  /* 0x0014d00001277983 */ /* 0x001f280000300800 */
[----:B------:R0:W-:Y:S01]  /*be50*/  STL [R1+0xa0], R38 ;  /* 0x0000a02601007387 */ /* 0x0001e20000100800 */
[----:B------:R-:W-:-:S03]  /*be60*/  IMAD R32, R32, UR6, RZ ;  /* 0x0000000620207c24 */ /* 0x000fc6000f8e02ff */
[----:B0-----:R-:W2:Y:S04]  /*be70*/  LDL.LU R38, [R1+0x14cc] ;  /* 0x0014cc0001267983 */ /* 0x001ea80000300800 */
[----:B------:R0:W-:Y:S01]  /*be80*/  STL [R1+0x9c], R37 ;  /* 0x00009c2501007387 */ /* 0x0001e20000100800 */
[----:B------:R-:W-:-:S03]  /*be90*/  IMAD R31, R31, UR6, RZ ;  /* 0x000000061f1f7c24 */ /* 0x000fc6000f8e02ff */
        /* <DEDUP_REMOVED lines=38> */
[----:B---3--:R-:W-:-:S03]  /*c100*/  IMAD R18, R18, UR6, RZ ;  /* 0x0000000612127c24 */ /* 0x008fc6000f8e02ff */
[----:B0-----:R-:W3:Y:S04]  /*c110*/  LDL.LU R24, [R1+0x1494] ;  /* 0x0014940001187983 */ /* 0x001ee80000300800 */
        /* <DEDUP_REMOVED lines=8> */
[----:B0-----:R-:W3:Y:S04]  /*c1a0*/  LDL.LU R21, [R1+0x1488] ;  /* 0x0014880001157983 */ /* 0x001ee80000300800 */
[----:B------:R0:W-:Y:S01]  /*c1b0*/  STL [R1+0x38], R20 ;  /* 0x0000381401007387 */ /* 0x0001e20000100800 */
[----:B------:R-:W-:-:S03]  /*c1c0*/  IMAD R61, R61, UR6, RZ ;  /* 0x000000063d3d7c24 */ /* 0x000fc6000f8e02ff */
[----:B0-----:R-:W2:Y:S04]  /*c1d0*/  LDL.LU R20, [R1+0x1484] ;  /* 0x0014840001147983 */ /* 0x001ea80000300800 */
[----:B------:R0:W-:Y:S01]  /*c1e0*/  STL [R1+0x30], R19 ;  /* 0x0000301301007387 */ /* 0x0001e20000100800 */
[----:B------:R-:W-:-:S03]  /*c1f0*/  IMAD R6, R6, UR6, RZ ;  /* 0x0000000606067c24 */ /* 0x000fc6000f8e02ff */
[----:B0-----:R-:W4:Y:S04]  /*c200*/  LDL.LU R19, [R1+0x1480] ;  /* 0x0014800001137983 */ /* 0x001f280000300800 */
[----:B------:R0:W-:Y:S04]  /*c210*/  STL [R1+0x2c], R18 ;  /* 0x00002c1201007387 */ /* 0x0001e80000100800 */
[----:B0-----:R-:W3:Y:S04]  /*c220*/  LDL.LU R18, [R1+0x147c] ;  /* 0x00147c0001127983 */ /* 0x001ee80000300800 */
[----:B------:R0:W-:Y:S04]  /*c230*/  STL [R1+0x24], R56 ;  /* 0x0000243801007387 */ /* 0x0001e80000100800 */
[----:B0-----:R-:W2:Y:S04]  /*c240*/  LDL.LU R56, [R1+0x1478] ;  /* 0x0014780001387983 */ /* 0x001ea80000300800 */
[----:B------:R0:W-:Y:S04]  /*c250*/  STL [R1+0x20], R57 ;  /* 0x0000203901007387 */ /* 0x0001e80000100800 */
[----:B0-----:R-:W4:Y:S04]  /*c260*/  LDL.LU R57, [R1+0x1474] ;  /* 0x0014740001397983 */ /* 0x001f280000300800 */
[----:B------:R0:W-:Y:S04]  /*c270*/  STL [R1+0x18], R59 ;  /* 0x0000183b01007387 */ /* 0x0001e80000100800 */
[----:B0-----:R-:W3:Y:S04]  /*c280*/  LDL.LU R59, [R1+0x1470] ;  /* 0x00147000013b7983 */ /* 0x001ee80000300800 */
[----:B------:R0:W-:Y:S04]  /*c290*/  STL [R1+0x14], R61 ;  /* 0x0000143d01007387 */ /* 0x0001e80000100800 */
[----:B0-----:R-:W2:Y:S04]  /*c2a0*/  LDL.LU R61, [R1+0x146c] ;  /* 0x00146c00013d7983 */ /* 0x001ea80000300800 */
[----:B------:R0:W-:Y:S04]  /*c2b0*/  STL [R1+0x10], R6 ;  /* 0x0000100601007387 */ /* 0x0001e80000100800 */
[----:B0-----:R-:W4:Y:S01]  /*c2c0*/  LDL.LU R6, [R1+0x1468] ;  /* 0x0014680001067983 */ /* 0x001f220000300800 */
[----:B------:R-:W-:-:S05]  /*c2d0*/  IMAD R60, R60, UR6, RZ ;  /* 0x000000063c3c7c24 */ /* 0x000fca000f8e02ff */
[----:B------:R4:W-:Y:S02]  /*c2e0*/  STL [R1+0x8], R60 ;  /* 0x0000083c01007387 */ /* 0x0009e40000100800 */
[----:B----4-:R-:W-:Y:S02]  /*c2f0*/  IMAD R60, R6, UR6, RZ ;  /* 0x00000006063c7c24 */ /* 0x010fe4000f8e02ff */
[----:B------:R-:W4:Y:S01]  /*c300*/  LDL.LU R6, [R1+0x1464] ;  /* 0x0014640001067983 */ /* 0x000f220000300800 */
[----:B--2---:R-:W-:Y:S02]  /*c310*/  IMAD R61, R61, UR6, RZ ;  /* 0x000000063d3d7c24 */ /* 0x004fe4000f8e02ff */
[----:B---3--:R-:W-:Y:S02]  /*c320*/  IMAD R59, R59, UR6, RZ ;  /* 0x000000063b3b7c24 */ /* 0x008fe4000f8e02ff */
[----:B------:R-:W-:Y:S01]  /*c330*/  IMAD R57, R57, UR6, RZ ;  /* 0x0000000639397c24 */ /* 0x000fe2000f8e02ff */
[----:B------:R-:W-:Y:S01]  /*c340*/  STL [R1+0x1448], R60 ;  /* 0x0014483c01007387 */ /* 0x000fe20000100800 */
[----:B------:R-:W-:-:S02]  /*c350*/  IMAD R56, R56, UR6, RZ ;  /* 0x0000000638387c24 */ /* 0x000fc4000f8e02ff */
[----:B------:R-:W-:Y:S01]  /*c360*/  IMAD R18, R18, UR6, RZ ;  /* 0x0000000612127c24 */ /* 0x000fe2000f8e02ff */
[----:B------:R-:W-:Y:S01]  /*c370*/  STL [R1+0x144c], R61 ;  /* 0x00144c3d01007387 */ /* 0x000fe20000100800 */
[----:B------:R-:W-:-:S03]  /*c380*/  IMAD R15, R15, UR6, RZ ;  /* 0x000000060f0f7c24 */ /* 0x000fc6000f8e02ff */
[----:B------:R-:W-:Y:S01]  /*c390*/  STL [R1+0x1450], R59 ;  /* 0x0014503b01007387 */ /* 0x000fe20000100800 */
[----:B------:R-:W-:Y:S02]  /*c3a0*/  IMAD R16, R16, UR6, RZ ;  /* 0x0000000610107c24 */ /* 0x000fe4000f8e02ff */
[----:B------:R-:W-:Y:S01]  /*c3b0*/  IMAD R19, R19, UR6, RZ ;  /* 0x0000000613137c24 */ /* 0x000fe2000f8e02ff */
[----:B------:R-:W-:Y:S01]  /*c3c0*/  STL [R1+0x1454], R57 ;  /* 0x0014543901007387 */ /* 0x000fe20000100800 */
[----:B------:R-:W-:-:S03]  /*c3d0*/  IMAD R17, R17, UR6, RZ ;  /* 0x0000000611117c24 */ /* 0x000fc6000f8e02ff */
[----:B------:R-:W-:Y:S01]  /*c3e0*/  STL [R1+0x1458], R56 ;  /* 0x0014583801007387 */ /* 0x000fe20000100800 */
[----:B------:R-:W-:-:S03]  /*c3f0*/  IMAD R14, R14, UR6, RZ ;  /* 0x000000060e0e7c24 */ /* 0x000fc6000f8e02ff */
[----:B------:R4:W-:Y:S01]  /*c400*/  STL [R1+0x145c], R18 ;  /* 0x00145c1201007387 */ /* 0x0009e20000100800 */
[----:B------:R-:W-:-:S03]  /*c410*/  IMAD R13, R13, UR6, RZ ;  /* 0x000000060d0d7c24 */ /* 0x000fc6000f8e02ff */
[----:B------:R0:W-:Y:S01]  /*c420*/  STL [R1+0x1460], R19 ;  /* 0x0014601301007387 */ /* 0x0001e20000100800 */
[----:B------:R-:W-:Y:S02]  /*c430*/  IMAD R12, R12, UR6, RZ ;  /* 0x000000060c0c7c24 */ /* 0x000fe4000f8e02ff */
[----:B------:R-:W-:Y:S02]  /*c440*/  IMAD R11, R11, UR6, RZ ;  /* 0x000000060b0b7c24 */ /* 0x000fe4000f8e02ff */
[----:B------:R-:W-:Y:S02]  /*c450*/  IMAD R10, R10, UR6, RZ ;  /* 0x000000060a0a7c24 */ /* 0x000fe4000f8e02ff */
[----:B------:R-:W-:Y:S02]  /*c460*/  IMAD R9, R9, UR6, RZ ;  /* 0x0000000609097c24 */ /* 0x000fe4000f8e02ff */
[----:B------:R-:W-:Y:S01]  /*c470*/  IMAD R8, R8, UR6, RZ ;  /* 0x0000000608087c24 */ /* 0x000fe2000f8e02ff */
[----:B----4-:R-:W-:-:S02]  /*c480*/  LEA R18, P1, R15, R6, 0x1 ;  /* 0x000000060f127211 */ /* 0x010fc400078208ff */
[-C--:B------:R-:W-:Y:S02]  /*c490*/  LEA R56, P2, R16, R6.reuse, 0x1 ;  /* 0x0000000610387211 */ /* 0x080fe400078408ff */
[-C--:B0-----:R-:W-:Y:S01]  /*c4a0*/  LEA R19, P3, R17, R6.reuse, 0x1 ;  /* 0x0000000611137211 */ /* 0x081fe200078608ff */
[----:B------:R0:W-:Y:S04]  /*c4b0*/  STL [R1+0x1260], R18 ;  /* 0x0012601201007387 */ /* 0x0001e80000100800 */
[----:B------:R1:W-:Y:S01]  /*c4c0*/  STL [R1+0x1264], R56 ;  /* 0x0012643801007387 */ /* 0x0003e20000100800 */
[----:B0-----:R-:W-:-:S03]  /*c4d0*/  LEA R18, P4, R14, R6, 0x1 ;  /* 0x000000060e127211 */ /* 0x001fc600078808ff */
[----:B------:R0:W-:Y:S01]  /*c4e0*/  STL [R1+0x1268], R19 ;  /* 0x0012681301007387 */ /* 0x0001e20000100800 */
[----:B-1----:R-:W-:-:S03]  /*c4f0*/  LEA R56, P5, R13, R6, 0x1 ;  /* 0x000000060d387211 */ /* 0x002fc600078a08ff */
[----:B------:R1:W-:Y:S01]  /*c500*/  STL [R1+0x126c], R18 ;  /* 0x00126c1201007387 */ /* 0x0003e20000100800 */
[----:B------:R-:W-:Y:S02]  /*c510*/  LEA.HI.X.SX32 R15, R15, R0, 0x1, P1 ;  /* 0x000000000f0f7211 */ /* 0x000fe400008f0eff */
[-C--:B0-----:R-:W-:Y:S01]  /*c520*/  LEA R19, P6, R12, R6.reuse, 0x1 ;  /* 0x000000060c137211 */ /* 0x081fe200078c08ff */
[----:B------:R-:W-:Y:S01]  /*c530*/  STL [R1+0x1270], R56 ;  /* 0x0012703801007387 */ /* 0x000fe20000100800 */
[----:B-1----:R-:W-:-:S03]  /*c540*/  LEA R18, P0, R11, R6, 0x1 ;  /* 0x000000060b127211 */ /* 0x002fc600078008ff */
[----:B------:R0:W-:Y:S04]  /*c550*/  STL [R1+0x1274], R19 ;  /* 0x0012741301007387 */ /* 0x0001e80000100800 */
[----:B------:R1:W-:Y:S01]  /*c560*/  STL [R1+0x1278], R18 ;  /* 0x0012781201007387 */ /* 0x0003e20000100800 */
[----:B0-----:R-:W-:-:S03]  /*c570*/  LEA R19, P1, R10, R6, 0x1 ;  /* 0x000000060a137211 */ /* 0x001fc600078208ff */
[----:B------:R0:W-:Y:S01]  /*c580*/  STL [R1+0x1258], R15 ;  /* 0x0012580f01007387 */ /* 0x0001e20000100800 */
[----:B-1----:R-:W-:-:S03]  /*c590*/  LEA.HI.X.SX32 R18, R16, R0, 0x1, P2 ;  /* 0x0000000010127211 */ /* 0x002fc600010f0eff */
[----:B------:R-:W-:Y:S04]  /*c5a0*/  STL [R1+0x125c], R19 ;  /* 0x00125c1301007387 */ /* 0x000fe80000100800 */
[----:B------:R-:W2:Y:S01]  /*c5b0*/  LDL.LU R16, [R1+0x28] ;  /* 0x0000280001107983 */ /* 0x000ea20000300800 */
[----:B0-----:R-:W-:-:S03]  /*c5c0*/  LEA R15, P2, R9, R6, 0x1 ;  /* 0x00000006090f7211 */ /* 0x001fc600078408ff */
[----:B------:R0:W-:Y:S04]  /*c5d0*/  STL [R1+0x1250], R18 ;  /* 0x0012501201007387 */ /* 0x0001e80000100800 */
[----:B------:R1:W-:Y:S01]  /*c5e0*/  STL [R1+0x1254], R15 ;  /* 0x0012540f01007387 */ /* 0x0003e20000100800 */
[----:B0-----:R-:W-:-:S03]  /*c5f0*/  LEA.HI.X.SX32 R18, R17, R0, 0x1, P3 ;  /* 0x0000000011127211 */ /* 0x001fc600018f0eff */
[----:B------:R-:W3:Y:S01]  /*c600*/  LDL.LU R17, [R1+0x1c] ;  /* 0x00001c0001117983 */ /* 0x000ee20000300800 */
[----:B-1----:R-:W-:-:S03]  /*c610*/  LEA R15, P3, R8, R6, 0x1 ;  /* 0x00000006080f7211 */ /* 0x002fc600078608ff */
[----:B------:R0:W-:Y:S02]  /*c620*/  STL [R1+0x1248], R18 ;  /* 0x0012481201007387 */ /* 0x0001e40000100800 */
[-C--:B0-----:R-:W-:Y:S02]  /*c630*/  LEA.HI.X.SX32 R18, R14, R0.reuse, 0x1, P4 ;  /* 0x000000000e127211 */ /* 0x081fe400020f0eff */
[----:B------:R-:W4:Y:S04]  /*c640*/  LDL.LU R14, [R1+0xc] ;  /* 0x00000c00010e7983 */ /* 0x000f280000300800 */
[----:B------:R0:W-:Y:S04]  /*c650*/  STL [R1+0x124c], R15 ;  /* 0x00124c0f01007387 */ /* 0x0001e80000100800 */
[----:B0-----:R-:W2:Y:S04]  /*c660*/  LDL.LU R15, [R1+0x34] ;  /* 0x00003400010f7983 */ /* 0x001ea80000300800 */
[----:B------:R0:W-:Y:S02]  /*c670*/  STL [R1+0xe98], R18 ;  /* 0x000e981201007387 */ /* 0x0001e40000100800 */
[----:B0-----:R-:W-:-:S02]  /*c680*/  LEA.HI.X.SX32 R18, R13, R0, 0x1, P5 ;  /* 0x000000000d127211 */ /* 0x001fc400028f0eff */
[----:B------:R-:W3:Y:S01]  /*c690*/  LDL.LU R13, [R1] ;  /* 0x00000000010d7983 */ /* 0x000ee20000300800 */
[----:B------:R-:W-:Y:S02]  /*c6a0*/  IMAD R7, R7, UR6, RZ ;  /* 0x0000000607077c24 */ /* 0x000fe4000f8e02ff */
[----:B------:R-:W-:-:S03]  /*c6b0*/  IMAD R5, R5, UR6, RZ ;  /* 0x0000000605057c24 */ /* 0x000fc6000f8e02ff */
[-C--:B------:R-:W-:Y:S01]  /*c6c0*/  LEA R19, P4, R7, R6.reuse, 0x1 ;  /* 0x0000000607137211 */ /* 0x080fe200078808ff */
[----:B------:R-:W-:Y:S01]  /*c6d0*/  IMAD R4, R4, UR6, RZ ;  /* 0x0000000604047c24 */ /* 0x000fe2000f8e02ff */
[----:B------:R-:W-:-:S03]  /*c6e0*/  LEA R56, P5, R5, R6, 0x1 ;  /* 0x0000000605387211 */ /* 0x000fc600078a08ff */
[----:B------:R0:W-:Y:S01]  /*c6f0*/  STL [R1+0xeb8], R19 ;  /* 0x000eb81301007387 */ /* 0x0001e20000100800 */
[----:B------:R-:W-:-:S03]  /*c700*/  IMAD R3, R3, UR6, RZ ;  /* 0x0000000603037c24 */ /* 0x000fc6000f8e02ff */
[----:B------:R1:W-:Y:S01]  /*c710*/  STL [R1+0xe9c], R18 ;  /* 0x000e9c1201007387 */ /* 0x0003e20000100800 */
[-C--:B------:R-:W-:Y:S01]  /*c720*/  LEA.HI.X.SX32 R11, R11, R0.reuse, 0x1, P0 ;  /* 0x000000000b0b7211 */ /* 0x080fe200000f0eff */
[----:B------:R-:W-:Y:S02]  /*c730*/  IMAD R2, R2, UR6, RZ ;  /* 0x0000000602027c24 */ /* 0x000fe4000f8e02ff */
[----:B0-----:R-:W2:Y:S01]  /*c740*/  LDL.LU R19, [R1+0x4c] ;  /* 0x00004c0001137983 */ /* 0x001ea20000300800 */
[----:B-1----:R-:W-:Y:S02]  /*c750*/  LEA.HI.X.SX32 R18, R12, R0, 0x1, P6 ;  /* 0x000000000c127211 */ /* 0x002fe400030f0eff */
[----:B------:R-:W-:Y:S01]  /*c760*/  LEA R12, P6, R4, R6, 0x1 ;  /* 0x00000006040c7211 */ /* 0x000fe200078c08ff */
[----:B------:R0:W-:Y:S01]  /*c770*/  STL [R1+0xec0], R56 ;  /* 0x000ec03801007387 */ /* 0x0001e20000100800 */
[----:B------:R-:W-:-:S03]  /*c780*/  IMAD R58, R58, UR6, RZ ;  /* 0x000000063a3a7c24 */ /* 0x000fc6000f8e02ff */
[----:B------:R1:W-:Y:S01]  /*c790*/  STL [R1+0xea0], R18 ;  /* 0x000ea01201007387 */ /* 0x0003e20000100800 */
[----:B0-----:R-:W-:-:S03]  /*c7a0*/  LEA R56, P0, R3, R6, 0x1 ;  /* 0x0000000603387211 */ /* 0x001fc600078008ff */
[----:B-1----:R-:W2:Y:S04]  /*c7b0*/  LDL.LU R18, [R1+0x5c] ;  /* 0x00005c0001127983 */ /* 0x002ea80000300800 */
[----:B------:R0:W-:Y:S04]  /*c7c0*/  STL [R1+0xec8], R12 ;  /* 0x000ec80c01007387 */ /* 0x0001e80000100800 */
[----:B------:R1:W-:Y:S01]  /*c7d0*/  STL [R1+0xea4], R11 ;  /* 0x000ea40b01007387 */ /* 0x0003e20000100800 */
[----:B0-----:R-:W-:-:S03]  /*c7e0*/  LEA.HI.X.SX32 R12, R10, R0, 0x1, P1 ;  /* 0x000000000a0c7211 */ /* 0x001fc600008f0eff */
[----:B------:R0:W-:Y:S01]  /*c7f0*/  STL [R1+0xed0], R56 ;  /* 0x000ed03801007387 */ /* 0x0001e20000100800 */
[----:B------:R-:W-:Y:S02]  /*c800*/  LEA.HI.X.SX32 R10, R9, R0, 0x1, P2 ;  /* 0x00000000090a7211 */ /* 0x000fe400010f0eff */
[-C--:B-1----:R-:W-:Y:S01]  /*c810*/  LEA R11, P1, R2, R6.reuse, 0x1 ;  /* 0x00000006020b7211 */ /* 0x082fe200078208ff */
[----:B------:R-:W-:Y:S01]  /*c820*/  STL [R1+0xea8], R12 ;  /* 0x000ea80c01007387 */ /* 0x000fe20000100800 */
[----:B------:R-:W-:Y:S02]  /*c830*/  LEA R9, P2, R58, R6, 0x1 ;  /* 0x000000063a097211 */ /* 0x000fe400078408ff */
[-C--:B------:R-:W-:Y:S01]  /*c840*/  LEA.HI.X.SX32 R8, R8, R0.reuse, 0x1, P3 ;  /* 0x0000000008087211 */ /* 0x080fe200018f0eff */
[----:B------:R-:W-:Y:S04]  /*c850*/  STL [R1+0xed8], R11 ;  /* 0x000ed80b01007387 */ /* 0x000fe80000100800 */
[----:B0-----:R-:W2:Y:S04]  /*c860*/  LDL.LU R56, [R1+0x74] ;  /* 0x0000740001387983 */ /* 0x001ea80000300800 */
[----:B------:R-:W-:Y:S04]  /*c870*/  STL [R1+0xeac], R10 ;  /* 0x000eac0a01007387 */ /* 0x000fe80000100800 */
[----:B------:R-:W-:Y:S04]  /*c880*/  STL [R1+0xee0], R9 ;  /* 0x000ee00901007387 */ /* 0x000fe80000100800 */
[----:B------:R-:W2:Y:S04]  /*c890*/  LDL.LU R57, [R1+0x80] ;  /* 0x0000800001397983 */ /* 0x000ea80000300800 */
[----:B------:R0:W-:Y:S02]  /*c8a0*/  STL [R1+0xeb0], R8 ;  /* 0x000eb00801007387 */ /* 0x0001e40000100800 */
[----:B0-----:R-:W-:-:S02]  /*c8b0*/  LEA.HI.X.SX32 R8, R7, R0, 0x1, P4 ;  /* 0x0000000007087211 */ /* 0x001fc400020f0eff */
[-C--:B----4-:R-:W-:Y:S02]  /*c8c0*/  LEA R10, P4, R14, R6.reuse, 0x1 ;  /* 0x000000060e0a7211 */ /* 0x090fe400078808ff */
[----:B---3--:R-:W-:-:S05]  /*c8d0*/  LEA R9, P3, R13, R6, 0x1 ;  /* 0x000000060d097211 */ /* 0x008fca00078608ff */
[----:B------:R0:W-:Y:S04]  /*c8e0*/  STL [R1+0xee8], R9 ;  /* 0x000ee80901007387 */ /* 0x0001e80000100800 */
[----:B------:R-:W3:Y:S04]  /*c8f0*/  LDL.LU R7, [R1+0x64] ;  /* 0x0000640001077983 */ /* 0x000ee80000300800 */
[----:B------:R1:W-:Y:S01]  /*c900*/  STL [R1+0xeb4], R8 ;  /* 0x000eb40801007387 */ /* 0x0003e20000100800 */
[----:B0-----:R-:W-:-:S03]  /*c910*/  LEA.HI.X.SX32 R9, R5, R0, 0x1, P5 ;  /* 0x0000000005097211 */ /* 0x001fc600028f0eff */
[----:B-1----:R-:W4:Y:S04]  /*c920*/  LDL.LU R8, [R1+0x8c] ;  /* 0x00008c0001087983 */ /* 0x002f280000300800 */
[----:B------:R0:W-:Y:S04]  /*c930*/  STL [R1+0xef0], R10 ;  /* 0x000ef00a01007387 */ /* 0x0001e80000100800 */
[----:B------:R-:W3:Y:S01]  /*c940*/  LDL.LU R5, [R1+0x40] ;  /* 0x0000400001057983 */ /* 0x000ee20000300800 */
[----:B0-----:R-:W-:-:S03]  /*c950*/  LEA R10, P5, R17, R6, 0x1 ;  /* 0x00000006110a7211 */ /* 0x001fc600078a08ff */
[----:B------:R0:W-:Y:S04]  /*c960*/  STL [R1+0xebc], R9 ;  /* 0x000ebc0901007387 */ /* 0x0001e80000100800 */
[----:B------:R-:W4:Y:S04]  /*c970*/  LDL.LU R59, [R1+0x98] ;  /* 0x00009800013b7983 */ /* 0x000f280000300800 */
[----:B------:R-:W-:Y:S04]  /*c980*/  STL [R1+0xef8], R10 ;  /* 0x000ef80a01007387 */ /* 0x000fe80000100800 */
[----:B------:R-:W4:Y:S01]  /*c990*/  LDL.LU R61, [R1+0xa8] ;  /* 0x0000a800013d7983 */ /* 0x000f220000300800 */
[----:B0-----:R-:W-:-:S02]  /*c9a0*/  LEA.HI.X.SX32 R9, R4, R0, 0x1, P6 ;  /* 0x0000000004097211 */ /* 0x001fc400030f0eff */
[----:B--2---:R-:W-:Y:S02]  /*c9b0*/  LEA R4, P6, R16, R6, 0x1 ;  /* 0x0000000610047211 */ /* 0x004fe400078c08ff */
[----:B------:R-:W-:Y:S01]  /*c9c0*/  LEA.HI.X.SX32 R3, R3, R0, 0x1, P0 ;  /* 0x0000000003037211 */ /* 0x000fe200000f0eff */
[----:B------:R0:W-:Y:S04]  /*c9d0*/  STL [R1+0xec4], R9 ;  /* 0x000ec40901007387 */ /* 0x0001e80000100800 */
[----:B------:R1:W-:Y:S04]  /*c9e0*/  STL [R1+0xf00], R4 ;  /* 0x000f000401007387 */ /* 0x0003e80000100800 */
[----:B0-----:R-:W2:Y:S01]  /*c9f0*/  LDL.LU R9, [R1+0xb4] ;  /* 0x0000b40001097983 */ /* 0x001ea20000300800 */
[----:B-1----:R-:W-:-:S03]  /*ca00*/  LEA R4, P0, R15, R6, 0x1 ;  /* 0x000000060f047211 */ /* 0x002fc600078008ff */
[----:B------:R0:W-:Y:S04]  /*ca10*/  STL [R1+0xecc], R3 ;  /* 0x000ecc0301007387 */ /* 0x0001e80000100800 */
[----:B------:R-:W2:Y:S01]  /*ca20*/  LDL.LU R60, [R1+0xbc] ;  /* 0x0000bc00013c7983 */ /* 0x000ea20000300800 */
[----:B0-----:R-:W-:-:S03]  /*ca30*/  LEA.HI.X.SX32 R3, R2, R0, 0x1, P1 ;  /* 0x0000000002037211 */ /* 0x001fc600008f0eff */
[----:B------:R-:W-:Y:S04]  /*ca40*/  STL [R1+0xf08], R4 ;  /* 0x000f080401007387 */ /* 0x000fe80000100800 */
[----:B------:R0:W-:Y:S04]  /*ca50*/  STL [R1+0xed4], R3 ;  /* 0x000ed40301007387 */ /* 0x0001e80000100800 */
[----:B------:R-:W2:Y:S01]  /*ca60*/  LDL.LU R10, [R1+0xb8] ;  /* 0x0000b800010a7983 */ /* 0x000ea20000300800 */
[----:B0-----:R-:W-:Y:S02]  /*ca70*/  LEA.HI.X.SX32 R3, R58, R0, 0x1, P2 ;  /* 0x000000003a037211 */ /* 0x001fe400010f0eff */
[----:B---3--:R-:W-:-:S05]  /*ca80*/  LEA R2, P1, R5, R6, 0x1 ;  /* 0x0000000605027211 */ /* 0x008fca00078208ff */
[----:B------:R0:W-:Y:S04]  /*ca90*/  STL [R1+0xf10], R2 ;  /* 0x000f100201007387 */ /* 0x0001e80000100800 */
[----:B------:R1:W-:Y:S04]  /*caa0*/  STL [R1+0xedc], R3 ;  /* 0x000edc0301007387 */ /* 0x0003e80000100800 */
[----:B------:R-:W3:Y:S01]  /*cab0*/  LDL.LU R11, [R1+0xb0] ;  /* 0x0000b000010b7983 */ /* 0x000ee20000300800 */
[----:B0-----:R-:W-:Y:S02]  /*cac0*/  LEA R2, P2, R19, R6, 0x1 ;  /* 0x0000000613027211 */ /* 0x001fe400078408ff */
[----:B-1----:R-:W-:-:S03]  /*cad0*/  LEA.HI.X.SX32 R3, R13, R0, 0x1, P3 ;  /* 0x000000000d037211 */ /* 0x002fc600018f0eff */
[----:B------:R0:W-:Y:S04]  /*cae0*/  STL [R1+0xf18], R2 ;  /* 0x000f180201007387 */ /* 0x0001e80000100800 */
[----:B------:R-:W3:Y:S04]  /*caf0*/  LDL.LU R12, [R1+0xac] ;  /* 0x0000ac00010c7983 */ /* 0x000ee80000300800 */
[----:B------:R1:W-:Y:S01]  /*cb00*/  STL [R1+0xee4], R3 ;  /* 0x000ee40301007387 */ /* 0x0003e20000100800 */
[----:B0-----:R-:W-:-:S05]  /*cb10*/  LEA R2, P3, R18, R6, 0x1 ;  /* 0x0000000612027211 */ /* 0x001fca00078608ff */
[----:B------:R0:W-:Y:S01]  /*cb20*/  STL [R1+0xf20], R2 ;  /* 0x000f200201007387 */ /* 0x0001e20000100800 */
[----:B-1----:R-:W-:-:S03]  /*cb30*/  LEA.HI.X.SX32 R3, R14, R0, 0x1, P4 ;  /* 0x000000000e037211 */ /* 0x002fc600020f0eff */
[----:B------:R-:W3:Y:S04]  /*cb40*/  LDL.LU R13, [R1+0xa4] ;  /* 0x0000a400010d7983 */ /* 0x000ee80000300800 */
[----:B------:R1:W-:Y:S01]  /*cb50*/  STL [R1+0xeec], R3 ;  /* 0x000eec0301007387 */ /* 0x0003e20000100800 */
[----:B0-----:R-:W-:-:S05]  /*cb60*/  LEA R2, P4, R7, R6, 0x1 ;  /* 0x0000000607027211 */ /* 0x001fca00078808ff */
[----:B------:R0:W-:Y:S01]  /*cb70*/  STL [R1+0xf28], R2 ;  /* 0x000f280201007387 */ /* 0x0001e20000100800 */
[----:B-1----:R-:W-:-:S03]  /*cb80*/  LEA.HI.X.SX32 R3, R17, R0, 0x1, P5 ;  /* 0x0000000011037211 */ /* 0x002fc600028f0eff */
[----:B------:R-:W3:Y:S04]  /*cb90*/  LDL.LU R14, [R1+0xa0] ;  /* 0x0000a000010e7983 */ /* 0x000ee80000300800 */
[----:B------:R1:W-:Y:S01]  /*cba0*/  STL [R1+0xef4], R3 ;  /* 0x000ef40301007387 */ /* 0x0003e20000100800 */
[----:B0-----:R-:W-:-:S03]  /*cbb0*/  LEA R2, P5, R56, R6, 0x1 ;  /* 0x0000000638027211 */ /* 0x001fc600078a08ff */
[----:B------:R-:W3:Y:S01]  /*cbc0*/  LDL.LU R17, [R1+0x9c] ;  /* 0x00009c0001117983 */ /* 0x000ee20000300800 */
[----:B-1----:R-:W-:-:S03]  /*cbd0*/  LEA.HI.X.SX32 R3, R16, R0, 0x1, P6 ;  /* 0x0000000010037211 */ /* 0x002fc600030f0eff */
[----:B------:R0:W-:Y:S04]  /*cbe0*/  STL [R1+0xf30], R2 ;  /* 0x000f300201007387 */ /* 0x0001e80000100800 */
[----:B------:R1:W-:Y:S04]  /*cbf0*/  STL [R1+0xefc], R3 ;  /* 0x000efc0301007387 */ /* 0x0003e80000100800 */
[----:B------:R-:W3:Y:S01]  /*cc00*/  LDL.LU R16, [R1+0x94] ;  /* 0x0000940001107983 */ /* 0x000ee20000300800 */
[----:B0-----:R-:W-:Y:S02]  /*cc10*/  LEA R2, P6, R57, R6, 0x1 ;  /* 0x0000000639027211 */ /* 0x001fe400078c08ff */
[----:B-1----:R-:W-:-:S03]  /*cc20*/  LEA.HI.X.SX32 R3, R15, R0, 0x1, P0 ;  /* 0x000000000f037211 */ /* 0x002fc600000f0eff */
[----:B------:R4:W-:Y:S04]  /*cc30*/  STL [R1+0xf38], R2 ;  /* 0x000f380201007387 */ /* 0x0009e80000100800 */
[----:B------:R-:W-:Y:S04]  /*cc40*/  STL [R1+0xf04], R3 ;  /* 0x000f040301007387 */ /* 0x000fe80000100800 */
[----:B------:R-:W3:Y:S01]  /*cc50*/  LDL.LU R15, [R1+0x90] ;  /* 0x00009000010f7983 */ /* 0x000ee20000300800 */
[----:B------:R-:W-:Y:S02]  /*cc60*/  LEA.HI.X.SX32 R4, R5, R0, 0x1, P1 ;  /* 0x0000000005047211 */ /* 0x000fe400008f0eff */
[----:B----4-:R-:W-:-:S05]  /*cc70*/  LEA R2, P0, R8, R6, 0x1 ;  /* 0x0000000608027211 */ /* 0x010fca00078008ff */
[----:B------:R0:W-:Y:S04]  /*cc80*/  STL [R1+0xf40], R2 ;  /* 0x000f400201007387 */ /* 0x0001e80000100800 */
[----:B------:R1:W-:Y:S01]  /*cc90*/  STL [R1+0xf0c], R4 ;  /* 0x000f0c0401007387 */ /* 0x0003e20000100800 */
[----:B0-----:R-:W-:-:S03]  /*cca0*/  LEA.HI.X.SX32 R2, R19, R0, 0x1, P2 ;  /* 0x0000000013027211 */ /* 0x001fc600010f0eff */
[----:B------:R-:W4:Y:S01]  /*ccb0*/  LDL.LU R19, [R1+0x88] ;  /* 0x0000880001137983 */ /* 0x000f220000300800 */
[-C--:B------:R-:W-:Y:S02]  /*ccc0*/  LEA R3, P1, R59, R6.reuse, 0x1 ;  /* 0x000000063b037211 */ /* 0x080fe400078208ff */
[----:B-1----:R-:W-:-:S03]  /*ccd0*/  LEA R4, P2, R61, R6, 0x1 ;  /* 0x000000063d047211 */ /* 0x002fc600078408ff */
[----:B------:R0:W-:Y:S04]  /*cce0*/  STL [R1+0xf48], R3 ;  /* 0x000f480301007387 */ /* 0x0001e80000100800 */
[----:B------:R2:W-:Y:S04]  /*ccf0*/  STL [R1+0xf14], R2 ;  /* 0x000f140201007387 */ /* 0x0005e80000100800 */
[----:B------:R1:W-:Y:S01]  /*cd00*/  STL [R1+0xf50], R4 ;  /* 0x000f500401007387 */ /* 0x0003e20000100800 */
[----:B0-----:R-:W-:-:S03]  /*cd10*/  LEA.HI.X.SX32 R3, R18, R0, 0x1, P3 ;  /* 0x0000000012037211 */ /* 0x001fc600018f0eff */
[----:B------:R-:W4:Y:S01]  /*cd20*/  LDL.LU R18, [R1+0x84] ;  /* 0x0000840001127983 */ /* 0x000f220000300800 */
[----:B--2---:R-:W-:Y:S02]  /*cd30*/  LEA R2, P3, R9, R6, 0x1 ;  /* 0x0000000609027211 */ /* 0x004fe400078608ff */
[----:B-1----:R-:W-:Y:S01]  /*cd40*/  LEA.HI.X.SX32 R4, R7, R0, 0x1, P4 ;  /* 0x0000000007047211 */ /* 0x002fe200020f0eff */
[----:B------:R0:W-:Y:S04]  /*cd50*/  STL [R1+0xf1c], R3 ;  /* 0x000f1c0301007387 */ /* 0x0001e80000100800 */
[----:B------:R1:W-:Y:S04]  /*cd60*/  STL [R1+0xf58], R2 ;  /* 0x000f580201007387 */ /* 0x0003e80000100800 */
[----:B------:R2:W-:Y:S01]  /*cd70*/  STL [R1+0xf24], R4 ;  /* 0x000f240401007387 */ /* 0x0005e20000100800 */
[----:B0-----:R-:W-:-:S02]  /*cd80*/  LEA R3, P4, R60, R6, 0x1 ;  /* 0x000000063c037211 */ /* 0x001fc400078808ff */
[----:B-1----:R-:W-:Y:S02]  /*cd90*/  LEA.HI.X.SX32 R2, R56, R0, 0x1, P5 ;  /* 0x0000000038027211 */ /* 0x002fe400028f0eff */
[----:B------:R-:W4:Y:S01]  /*cda0*/  LDL.LU R56, [R1+0x7c] ;  /* 0x00007c0001387983 */ /* 0x000f220000300800 */
[----:B--2---:R-:W-:-:S03]  /*cdb0*/  LEA R4, P5, R10, R6, 0x1 ;  /* 0x000000060a047211 */ /* 0x004fc600078a08ff */
[----:B------:R0:W-:Y:S04]  /*cdc0*/  STL [R1+0xf60], R3 ;  /* 0x000f600301007387 */ /* 0x0001e80000100800 */
[----:B------:R-:W-:Y:S04]  /*cdd0*/  STL [R1+0xf2c], R2 ;  /* 0x000f2c0201007387 */ /* 0x000fe80000100800 */
[----:B------:R1:W-:Y:S01]  /*cde0*/  STL [R1+0xf68], R4 ;  /* 0x000f680401007387 */ /* 0x0003e20000100800 */
[----:B0-----:R-:W-:-:S03]  /*cdf0*/  LEA.HI.X.SX32 R3, R57, R0, 0x1, P6 ;  /* 0x0000000039037211 */ /* 0x001fc600030f0eff */
[----:B------:R-:W2:Y:S01]  /*ce00*/  LDL.LU R57, [R1+0x78] ;  /* 0x0000780001397983 */ /* 0x000ea20000300800 */
[----:B-1----:R-:W-:-:S03]  /*ce10*/  LEA.HI.X.SX32 R4, R8, R0, 0x1, P0 ;  /* 0x0000000008047211 */ /* 0x002fc600000f0eff */
[----:B------:R0:W-:Y:S01]  /*ce20*/  STL [R1+0xf34], R3 ;  /* 0x000f340301007387 */ /* 0x0001e20000100800 */
[----:B---3--:R-:W-:-:S05]  /*ce30*/  LEA R2, P6, R11, R6, 0x1 ;  /* 0x000000060b027211 */ /* 0x008fca00078c08ff */
[----:B------:R1:W-:Y:S04]  /*ce40*/  STL [R1+0xf70], R2 ;  /* 0x000f700201007387 */ /* 0x0003e80000100800 */
[----:B------:R3:W-:Y:S01]  /*ce50*/  STL [R1+0xf3c], R4 ;  /* 0x000f3c0401007387 */ /* 0x0007e20000100800 */
[----:B0-----:R-:W-:Y:S02]  /*ce60*/  LEA R3, P0, R12, R6, 0x1 ;  /* 0x000000060c037211 */ /* 0x001fe400078008ff */
[----:B-1----:R-:W-:Y:S02]  /*ce70*/  LEA.HI.X.SX32 R2, R59, R0, 0x1, P1 ;  /* 0x000000003b027211 */ /* 0x002fe400008f0eff */
[----:B------:R-:W2:Y:S04]  /*ce80*/  LDL.LU R59, [R1+0x70] ;  /* 0x00007000013b7983 */ /* 0x000ea80000300800 */
[----:B------:R0:W-:Y:S01]  /*ce90*/  STL [R1+0xf78], R3 ;  /* 0x000f780301007387 */ /* 0x0001e20000100800 */
[----:B---3--:R-:W-:-:S03]  /*cea0*/  LEA R4, P1, R13, R6, 0x1 ;  /* 0x000000060d047211 */ /* 0x008fc600078208ff */
[----:B------:R1:W-:Y:S01]  /*ceb0*/  STL [R1+0xf44], R2 ;  /* 0x000f440201007387 */ /* 0x0003e20000100800 */
[----:B0-----:R-:W-:-:S03]  /*cec0*/  LEA.HI.X.SX32 R3, R61, R0, 0x1, P2 ;  /* 0x000000003d037211 */ /* 0x001fc600010f0eff */
[----:B------:R0:W-:Y:S04]  /*ced0*/  STL [R1+0xf80], R4 ;  /* 0x000f800401007387 */ /* 0x0001e80000100800 */
[----:B------:R-:W3:Y:S01]  /*cee0*/  LDL.LU R61, [R1+0x6c] ;  /* 0x00006c00013d7983 */ /* 0x000ee20000300800 */
[----:B-1----:R-:W-:Y:S02]  /*cef0*/  LEA R2, P2, R14, R6, 0x1 ;  /* 0x000000060e027211 */ /* 0x002fe400078408ff */
[----:B0-----:R-:W-:Y:S01]  /*cf00*/  LEA.HI.X.SX32 R4, R9, R0, 0x1, P3 ;  /* 0x0000000009047211 */ /* 0x001fe200018f0eff */
[----:B------:R0:W-:Y:S04]  /*cf10*/  STL [R1+0xf4c], R3 ;  /* 0x000f4c0301007387 */ /* 0x0001e80000100800 */
[----:B------:R1:W-:Y:S04]  /*cf20*/  STL [R1+0xf88], R2 ;  /* 0x000f880201007387 */ /* 0x0003e80000100800 */
[----:B------:R1:W-:Y:S01]  /*cf30*/  STL [R1+0xf54], R4 ;  /* 0x000f540401007387 */ /* 0x0003e20000100800 */
[----:B0-----:R-:W-:-:S02]  /*cf40*/  LEA R3, P3, R17, R6, 0x1 ;  /* 0x0000000611037211 */ /* 0x001fc400078608ff */
[----:B-1----:R-:W-:Y:S02]  /*cf50*/  LEA.HI.X.SX32 R2, R60, R0, 0x1, P4 ;  /* 0x000000003c027211 */ /* 0x002fe400020f0eff */
[----:B------:R-:W3:Y:S01]  /*cf60*/  LDL.LU R60, [R1+0x68] ;  /* 0x00006800013c7983 */ /* 0x000ee20000300800 */
[----:B------:R-:W-:-:S03]  /*cf70*/  LEA R4, P4, R16, R6, 0x1 ;  /* 0x0000000610047211 */ /* 0x000fc600078808ff */
[----:B------:R0:W-:Y:S04]  /*cf80*/  STL [R1+0xf90], R3 ;  /* 0x000f900301007387 */ /* 0x0001e80000100800 */
[----:B------:R1:W-:Y:S04]  /*cf90*/  STL [R1+0xf5c], R2 ;  /* 0x000f5c0201007387 */ /* 0x0003e80000100800 */
[----:B------:R-:W-:Y:S01]  /*cfa0*/  STL [R1+0xf98], R4 ;  /* 0x000f980401007387 */ /* 0x000fe20000100800 */
[----:B0-----:R-:W-:-:S03]  /*cfb0*/  LEA.HI.X.SX32 R3, R10, R0, 0x1, P5 ;  /* 0x000000000a037211 */ /* 0x001fc600028f0eff */
[----:B------:R-:W3:Y:S01]  /*cfc0*/  LDL.LU R58, [R1+0x60] ;  /* 0x00006000013a7983 */ /* 0x000ee20000300800 */
[----:B-1----:R-:W-:-:S03]  /*cfd0*/  LEA R2, P5, R15, R6, 0x1 ;  /* 0x000000060f027211 */ /* 0x002fc600078a08ff */
[----:B------:R0:W-:Y:S04]  /*cfe0*/  STL [R1+0xf64], R3 ;  /* 0x000f640301007387 */ /* 0x0001e80000100800 */
[----:B------:R1:W-:Y:S01]  /*cff0*/  STL [R1+0xfa0], R2 ;  /* 0x000fa00201007387 */ /* 0x0003e20000100800 */
[----:B0-----:R-:W-:-:S03]  /*d000*/  LEA.HI.X.SX32 R3, R11, R0, 0x1, P6 ;  /* 0x000000000b037211 */ /* 0x001fc600030f0eff */
[----:B-1----:R-:W3:Y:S04]  /*d010*/  LDL.LU R2, [R1+0x58] ;  /* 0x0000580001027983 */ /* 0x002ee80000300800 */
[----:B------:R0:W-:Y:S01]  /*d020*/  STL [R1+0xf6c], R3 ;  /* 0x000f6c0301007387 */ /* 0x0001e20000100800 */
[----:B----4-:R-:W-:-:S03]  /*d030*/  LEA R4, P6, R19, R6, 0x1 ;  /* 0x0000000613047211 */ /* 0x010fc600078c08ff */
[----:B0-----:R-:W4:Y:S01]  /*d040*/  LDL.LU R3, [R1+0x54] ;  /* 0x0000540001037983 */ /* 0x001f220000300800 */
[----:B------:R-:W-:-:S03]  /*d050*/  LEA.HI.X.SX32 R5, R12, R0, 0x1, P0 ;  /* 0x000000000c057211 */ /* 0x000fc600000f0eff */
[----:B------:R0:W-:Y:S04]  /*d060*/  STL [R1+0xfa8], R4 ;  /* 0x000fa80401007387 */ /* 0x0001e80000100800 */
[----:B0-----:R-:W4:Y:S01]  /*d070*/  LDL.LU R4, [R1+0x50] ;  /* 0x0000500001047983 */ /* 0x001f220000300800 */
[----:B------:R-:W-:-:S03]  /*d080*/  LEA R7, P0, R18, R6, 0x1 ;  /* 0x0000000612077211 */ /* 0x000fc600078008ff */
[----:B------:R0:W-:Y:S04]  /*d090*/  STL [R1+0xf74], R5 ;  /* 0x000f740501007387 */ /* 0x0001e80000100800 */
[----:B0-----:R-:W4:Y:S01]  /*d0a0*/  LDL.LU R5, [R1+0x48] ;  /* 0x0000480001057983 */ /* 0x001f220000300800 */
[----:B------:R-:W-:-:S03]  /*d0b0*/  LEA.HI.X.SX32 R8, R13, R0, 0x1, P1 ;  /* 0x000000000d087211 */ /* 0x000fc600008f0eff */
[----:B------:R0:W-:Y:S04]  /*d0c0*/  STL [R1+0xfb0], R7 ;  /* 0x000fb00701007387 */ /* 0x0001e80000100800 */
[----:B0-----:R-:W4:Y:S04]  /*d0d0*/  LDL.LU R7, [R1+0x44] ;  /* 0x0000440001077983 */ /* 0x001f280000300800 */
[----:B------:R0:W-:Y:S04]  /*d0e0*/  STL [R1+0xf7c], R8 ;  /* 0x000f7c0801007387 */ /* 0x0001e80000100800 */
[----:B0-----:R-:W4:Y:S01]  /*d0f0*/  LDL.LU R8, [R1+0x3c] ;  /* 0x00003c0001087983 */ /* 0x001f220000300800 */
[----:B------:R-:W-:-:S02]  /*d100*/  LEA R9, P1, R56, R6, 0x1 ;  /* 0x0000000638097211 */ /* 0x000fc400078208ff */
[----:B------:R-:W-:Y:S02]  /*d110*/  LEA.HI.X.SX32 R10, R14, R0, 0x1, P2 ;  /* 0x000000000e0a7211 */ /* 0x000fe400010f0eff */
[----:B--2---:R-:W-:Y:S01]  /*d120*/  LEA R11, P2, R57, R6, 0x1 ;  /* 0x00000006390b7211 */ /* 0x004fe200078408ff */
[----:B------:R0:W-:Y:S01]  /*d130*/  STL [R1+0xfb8], R9 ;  /* 0x000fb80901007387 */ /* 0x0001e20000100800 */
[-C--:B------:R-:W-:Y:S02]  /*d140*/  LEA.HI.X.SX32 R12, R17, R0.reuse, 0x1, P3 ;  /* 0x00000000110c7211 */ /* 0x080fe400018f0eff */
[-C--:B------:R-:W-:Y:S01]  /*d150*/  LEA.HI.X.SX32 R14, R16, R0.reuse, 0x1, P4 ;  /* 0x00000000100e7211 */ /* 0x080fe200020f0eff */
[----:B0-----:R-:W2:Y:S04]  /*d160*/  LDL.LU R9, [R1+0x38] ;  /* 0x0000380001097983 */ /* 0x001ea80000300800 */
[----:B------:R0:W-:Y:S01]  /*d170*/  STL [R1+0xf84], R10 ;  /* 0x000f840a01007387 */ /* 0x0001e20000100800 */
[----:B------:R-:W-:-:S03]  /*d180*/  LEA.HI.X.SX32 R16, R15, R0, 0x1, P5 ;  /* 0x000000000f107211 */ /* 0x000fc600028f0eff */
[----:B0-----:R-:W2:Y:S04]  /*d190*/  LDL.LU R10, [R1+0x30] ;  /* 0x00003000010a7983 */ /* 0x001ea80000300800 */
[----:B------:R0:W-:Y:S01]  /*d1a0*/  STL [R1+0xfc0], R11 ;  /* 0x000fc00b01007387 */ /* 0x0001e20000100800 */
[----:B------:R-:W-:-:S03]  /*d1b0*/  LEA.HI.X.SX32 R19, R19, R0, 0x1, P6 ;  /* 0x0000000013137211 */ /* 0x000fc600030f0eff */
[----:B0-----:R-:W2:Y:S04]  /*d1c0*/  LDL.LU R11, [R1+0x2c] ;  /* 0x00002c00010b7983 */ /* 0x001ea80000300800 */
[----:B------:R0:W-:Y:S04]  /*d1d0*/  STL [R1+0xf8c], R12 ;  /* 0x000f8c0c01007387 */ /* 0x0001e80000100800 */
[----:B0-----:R-:W2:Y:S01]  /*d1e0*/  LDL.LU R12, [R1+0x24] ;  /* 0x00002400010c7983 */ /* 0x001ea20000300800 */
[-C--:B------:R-:W-:Y:S02]  /*d1f0*/  LEA.HI.X.SX32 R18, R18, R0.reuse, 0x1, P0 ;  /* 0x0000000012127211 */ /* 0x080fe400000f0eff */
[----:B------:R-:W-:-:S02]  /*d200*/  LEA.HI.X.SX32 R56, R56, R0, 0x1, P1 ;  /* 0x0000000038387211 */ /* 0x000fc400008f0eff */
[----:B------:R-:W-:Y:S02]  /*d210*/  LEA.HI.X.SX32 R57, R57, R0, 0x1, P2 ;  /* 0x0000000039397211 */ /* 0x000fe400010f0eff */
[----:B------:R-:W-:-:S05]  /*d220*/  LEA R13, P3, R59, R6, 0x1 ;  /* 0x000000063b0d7211 */ /* 0x000fca00078608ff */
[----:B------:R0:W-:Y:S04]  /*d230*/  STL [R1+0xfc8], R13 ;  /* 0x000fc80d01007387 */ /* 0x0001e80000100800 */
[----:B0-----:R-:W2:Y:S01]  /*d240*/  LDL.LU R13, [R1+0x20] ;  /* 0x00002000010d7983 */ /* 0x001ea20000300800 */
[----:B---3--:R-:W-:-:S03]  /*d250*/  LEA R17, P4, R61, R6, 0x1 ;  /* 0x000000063d117211 */ /* 0x008fc600078808ff */
[----:B------:R0:W-:Y:S04]  /*d260*/  STL [R1+0xf94], R14 ;  /* 0x000f940e01007387 */ /* 0x0001e80000100800 */
[----:B0-----:R-:W3:Y:S04]  /*d270*/  LDL.LU R14, [R1+0x18] ;  /* 0x00001800010e7983 */ /* 0x001ee80000300800 */
[----:B------:R0:W-:Y:S01]  /*d280*/  STL [R1+0xfd0], R17 ;  /* 0x000fd01101007387 */ /* 0x0001e20000100800 */
[----:B------:R-:W-:-:S03]  /*d290*/  LEA R15, P5, R60, R6, 0x1 ;  /* 0x000000063c0f7211 */ /* 0x000fc600078a08ff */
[----:B0-----:R-:W3:Y:S04]  /*d2a0*/  LDL.LU R17, [R1+0x14] ;  /* 0x0000140001117983 */ /* 0x001ee80000300800 */
[----:B------:R0:W-:Y:S04]  /*d2b0*/  STL [R1+0xf9c], R16 ;  /* 0x000f9c1001007387 */ /* 0x0001e80000100800 */
[----:B0-----:R-:W3:Y:S04]  /*d2c0*/  LDL.LU R16, [R1+0x10] ;  /* 0x0000100001107983 */ /* 0x001ee80000300800 */
[----:B------:R0:W-:Y:S04]  /*d2d0*/  STL [R1+0xfd8], R15 ;  /* 0x000fd80f01007387 */ /* 0x0001e80000100800 */
[----:B0-----:R-:W3:Y:S04]  /*d2e0*/  LDL.LU R15, [R1+0x8] ;  /* 0x00000800010f7983 */ /* 0x001ee80000300800 */
[----:B------:R0:W-:Y:S02]  /*d2f0*/  STL [R1+0xfa4], R19 ;  /* 0x000fa41301007387 */ /* 0x0001e40000100800 */
[----:B0-----:R-:W-:-:S05]  /*d300*/  LEA R19, P6, R58, R6, 0x1 ;  /* 0x000000063a137211 */ /* 0x001fca00078c08ff */
[----:B------:R0:W-:Y:S04]  /*d310*/  STL [R1+0xfe0], R19 ;  /* 0x000fe01301007387 */ /* 0x0001e80000100800 */
[----:B0-----:R-:W3:Y:S04]  /*d320*/  LDL.LU R19, [R1+0x1460] ;  /* 0x0014600001137983 */ /* 0x001ee80000300800 */
[----:B------:R0:W-:Y:S02]  /*d330*/  STL [R1+0xfac], R18 ;  /* 0x000fac1201007387 */ /* 0x0001e40000100800 */
[----:B0-----:R-:W-:-:S05]  /*d340*/  LEA R18, P0, R2, R6, 0x1 ;  /* 0x0000000602127211 */ /* 0x001fca00078008ff */
[----:B------:R0:W-:Y:S04]  /*d350*/  STL [R1+0xfe8], R18 ;  /* 0x000fe81201007387 */ /* 0x0001e80000100800 */
[----:B0-----:R-:W3:Y:S04]  /*d360*/  LDL.LU R18, [R1+0x145c] ;  /* 0x00145c0001127983 */ /* 0x001ee80000300800 */
[----:B------:R4:W-:Y:S02]  /*d370*/  STL [R1+0xfb4], R56 ;  /* 0x000fb43801007387 */ /* 0x0009e40000100800 */
[----:B----4-:R-:W-:-:S05]  /*d380*/  LEA R56, P1, R3, R6, 0x1 ;  /* 0x0000000603387211 */ /* 0x010fca00078208ff */
[----:B------:R0:W-:Y:S01]  /*d390*/  STL [R1+0xff0], R56 ;  /* 0x000ff03801007387 */ /* 0x0001e20000100800 */
[----:B------:R-:W-:-:S03]  /*d3a0*/  LEA.HI.X.SX32 R59, R59, R0, 0x1, P3 ;  /* 0x000000003b3b7211 */ /* 0x000fc600018f0eff */
[----:B0-----:R-:W4:Y:S04]  /*d3b0*/  LDL.LU R56, [R1+0x1458] ;  /* 0x0014580001387983 */ /* 0x001f280000300800 */
[----:B------:R0:W-:Y:S02]  /*d3c0*/  STL [R1+0xfbc], R57 ;  /* 0x000fbc3901007387 */ /* 0x0001e40000100800 */
[----:B0-----:R-:W-:-:S05]  /*d3d0*/  LEA R57, P2, R4, R6, 0x1 ;  /* 0x0000000604397211 */ /* 0x001fca00078408ff */
        /* <DEDUP_REMOVED lines=10> */
[----:B------:R0:W-:Y:S04]  /*d480*/  STL [R1+0x1008], R61 ;  /* 0x0010083d01007387 */ /* 0x0001e80000100800 */
[----:B0-----:R-:W4:Y:S04]  /*d490*/  LDL.LU R61, [R1+0x144c] ;  /* 0x00144c00013d7983 */ /* 0x001f280000300800 */
[----:B------:R0:W-:Y:S02]  /*d4a0*/  STL [R1+0xfd4], R60 ;  /* 0x000fd43c01007387 */ /* 0x0001e40000100800 */
[----:B0-----:R-:W-:-:S05]  /*d4b0*/  LEA R60, P5, R8, R6, 0x1 ;  /* 0x00000006083c7211 */ /* 0x001fca00078a08ff */
[----:B------:R0:W-:Y:S04]  /*d4c0*/  STL [R1+0x1010], R60 ;  /* 0x0010103c01007387 */ /* 0x0001e80000100800 */
[----:B0-----:R-:W4:Y:S01]  /*d4d0*/  LDL.LU R60, [R1+0x1448] ;  /* 0x00144800013c7983 */ /* 0x001f220000300800 */
[----:B------:R-:W-:-:S05]  /*d4e0*/  LEA.HI.X.SX32 R58, R58, R0, 0x1, P6 ;  /* 0x000000003a3a7211 */ /* 0x000fca00030f0eff */
[----:B------:R2:W-:Y:S01]  /*d4f0*/  STL [R1+0xfdc], R58 ;  /* 0x000fdc3a01007387 */ /* 0x0005e20000100800 */
[----:B------:R-:W-:Y:S02]  /*d500*/  LEA.HI.X.SX32 R2, R2, R0, 0x1, P0 ;  /* 0x0000000002027211 */ /* 0x000fe400000f0eff */
[----:B--2---:R-:W-:-:S05]  /*d510*/  LEA R58, P6, R9, R6, 0x1 ;  /* 0x00000006093a7211 */ /* 0x004fca00078c08ff */
[----:B------:R0:W-:Y:S04]  /*d520*/  STL [R1+0x1018], R58 ;  /* 0x0010183a01007387 */ /* 0x0001e80000100800 */
[----:B------:R1:W-:Y:S01]  /*d530*/  STL [R1+0xfe4], R2 ;  /* 0x000fe40201007387 */ /* 0x0003e20000100800 */
[----:B0-----:R-:W-:Y:S02]  /*d540*/  LEA R58, P0, R10, R6, 0x1 ;  /* 0x000000060a3a7211 */ /* 0x001fe400078008ff */
[----:B-1----:R-:W-:-:S03]  /*d550*/  LEA.HI.X.SX32 R2, R3, R0, 0x1, P1 ;  /* 0x0000000003027211 */ /* 0x002fc600008f0eff */
[----:B------:R0:W-:Y:S01]  /*d560*/  STL [R1+0x1020], R58 ;  /* 0x0010203a01007387 */ /* 0x0001e20000100800 */
[----:B------:R-:W-:-:S03]  /*d570*/  LEA.HI.X.SX32 R3, R4, R0, 0x1, P2 ;  /* 0x0000000004037211 */ /* 0x000fc600010f0eff */
[----:B------:R1:W-:Y:S01]  /*d580*/  STL [R1+0xfec], R2 ;  /* 0x000fec0201007387 */ /* 0x0003e20000100800 */
[----:B------:R-:W-:Y:S02]  /*d590*/  LEA.HI.X.SX32 R4, R5, R0, 0x1, P3 ;  /* 0x0000000005047211 */ /* 0x000fe400018f0eff */
[-C--:B0-----:R-:W-:Y:S02]  /*d5a0*/  LEA R58, P1, R11, R6.reuse, 0x1 ;  /* 0x000000060b3a7211 */ /* 0x081fe400078208ff */
[----:B-1----:R-:W-:-:S03]  /*d5b0*/  LEA R2, P2, R12, R6, 0x1 ;  /* 0x000000060c027211 */ /* 0x002fc600078408ff */
[----:B------:R-:W-:Y:S04]  /*d5c0*/  STL [R1+0x1028], R58 ;  /* 0x0010283a01007387 */ /* 0x000fe80000100800 */
[----:B------:R0:W-:Y:S04]  /*d5d0*/  STL [R1+0xff4], R3 ;  /* 0x000ff40301007387 */ /* 0x0001e80000100800 */
[----:B------:R1:W-:Y:S04]  /*d5e0*/  STL [R1+0x1030], R2 ;  /* 0x0010300201007387 */ /* 0x0003e80000100800 */
[----:B------:R3:W-:Y:S01]  /*d5f0*/  STL [R1+0xffc], R4 ;  /* 0x000ffc0401007387 */ /* 0x0007e20000100800 */
[----:B0-----:R-:W-:-:S02]  /*d600*/  LEA R3, P3, R13, R6, 0x1 ;  /* 0x000000060d037211 */ /* 0x001fc400078608ff */
[----:B-1----:R-:W-:-:S03]  /*d610*/  LEA.HI.X.SX32 R2, R7, R0, 0x1, P4 ;  /* 0x0000000007027211 */ /* 0x002fc600020f0eff */
[----:B------:R0:W-:Y:S01]  /*d620*/  STL [R1+0x1038], R3 ;  /* 0x0010380301007387 */ /* 0x0001e20000100800 */
[----:B---3--:R-:W-:-:S03]  /*d630*/  LEA R4, P4, R14, R6, 0x1 ;  /* 0x000000060e047211 */ /* 0x008fc600078808ff */
[----:B------:R1:W-:Y:S04]  /*d640*/  STL [R1+0x1004], R2 ;  /* 0x0010040201007387 */ /* 0x0003e80000100800 */
[----:B------:R2:W-:Y:S01]  /*d650*/  STL [R1+0x1040], R4 ;  /* 0x0010400401007387 */ /* 0x0005e20000100800 */
[----:B0-----:R-:W-:Y:S02]  /*d660*/  LEA.HI.X.SX32 R3, R8, R0, 0x1, P5 ;  /* 0x0000000008037211 */ /* 0x001fe400028f0eff */
[----:B-1----:R-:W-:-:S03]  /*d670*/  LEA R2, P5, R17, R6, 0x1 ;  /* 0x0000000611027211 */ /* 0x002fc600078a08ff */
[----:B------:R0:W-:Y:S01]  /*d680*/  STL [R1+0x100c], R3 ;  /* 0x00100c0301007387 */ /* 0x0001e20000100800 */
[----:B--2---:R-:W-:-:S03]  /*d690*/  LEA.HI.X.SX32 R4, R9, R0, 0x1, P6 ;  /* 0x0000000009047211 */ /* 0x004fc600030f0eff */
[----:B------:R1:W-:Y:S04]  /*d6a0*/  STL [R1+0x1048], R2 ;  /* 0x0010480201007387 */ /* 0x0003e80000100800 */
[----:B------:R2:W-:Y:S01]  /*d6b0*/  STL [R1+0x1014], R4 ;  /* 0x0010140401007387 */ /* 0x0005e20000100800 */
[----:B0-----:R-:W-:Y:S02]  /*d6c0*/  LEA R3, P6, R16, R6, 0x1 ;  /* 0x0000000610037211 */ /* 0x001fe400078c08ff */
[----:B-1----:R-:W-:-:S03]  /*d6d0*/  LEA.HI.X.SX32 R2, R10, R0, 0x1, P0 ;  /* 0x000000000a027211 */ /* 0x002fc600000f0eff */
[----:B------:R0:W-:Y:S01]  /*d6e0*/  STL [R1+0x1050], R3 ;  /* 0x0010500301007387 */ /* 0x0001e20000100800 */
[----:B--2---:R-:W-:-:S03]  /*d6f0*/  LEA R4, P0, R15, R6, 0x1 ;  /* 0x000000060f047211 */ /* 0x004fc600078008ff */
[----:B------:R-:W-:Y:S04]  /*d700*/  STL [R1+0x101c], R2 ;  /* 0x00101c0201007387 */ /* 0x000fe80000100800 */
[----:B------:R1:W-:Y:S01]  /*d710*/  STL [R1+0x1058], R4 ;  /* 0x0010580401007387 */ /* 0x0003e20000100800 */
[----:B0-----:R-:W-:-:S05]  /*d720*/  LEA.HI.X.SX32 R3, R11, R0, 0x1, P1 ;  /* 0x000000000b037211 */ /* 0x001fca00008f0eff */
[----:B------:R4:W-:Y:S01]  /*d730*/  STL [R1+0x1024], R3 ;  /* 0x0010240301007387 */ /* 0x0009e20000100800 */
[----:B-1----:R-:W-:Y:S01]  /*d740*/  LEA.HI.X.SX32 R4, R12, R0, 0x1, P2 ;  /* 0x000000000c047211 */ /* 0x002fe200010f0eff */
[----:B------:R-:W-:Y:S02]  /*d750*/  IMAD R20, R20, UR6, RZ ;  /* 0x0000000614147c24 */ /* 0x000fe4000f8e02ff */
[----:B------:R-:W-:Y:S02]  /*d760*/  IMAD R21, R21, UR6, RZ ;  /* 0x0000000615157c24 */ /* 0x000fe4000f8e02ff */
[----:B------:R-:W-:Y:S02]  /*d770*/  IMAD R22, R22, UR6, RZ ;  /* 0x0000000616167c24 */ /* 0x000fe4000f8e02ff */
[----:B------:R-:W-:Y:S02]  /*d780*/  IMAD R23, R23, UR6, RZ ;  /* 0x0000000617177c24 */ /* 0x000fe4000f8e02ff */
[----:B------:R-:W-:-:S02]  /*d790*/  IMAD R24, R24, UR6, RZ ;  /* 0x0000000618187c24 */ /* 0x000fc4000f8e02ff */
[----:B------:R-:W-:Y:S02]  /*d7a0*/  IMAD R25, R25, UR6, RZ ;  /* 0x0000000619197c24 */ /* 0x000fe4000f8e02ff */
        /* <DEDUP_REMOVED lines=16> */
[----:B------:R-:W-:Y:S01]  /*d8b0*/  IMAD R42, R42, UR6, RZ ;  /* 0x000000062a2a7c24 */ /* 0x000fe2000f8e02ff */
[----:B----4-:R-:W-:-:S02]  /*d8c0*/  LEA R3, P2, R61, R6, 0x1 ;  /* 0x000000063d037211 */ /* 0x010fc400078408ff */
[----:B------:R-:W-:-:S05]  /*d8d0*/  LEA R2, P1, R60, R6, 0x1 ;  /* 0x000000063c027211 */ /* 0x000fca00078208ff */
[----:B------:R0:W-:Y:S04]  /*d8e0*/  STL [R1+0x1060], R2 ;  /* 0x0010600201007387 */ /* 0x0001e80000100800 */
[----:B------:R1:W-:Y:S01]  /*d8f0*/  STL [R1+0x102c], R4 ;  /* 0x00102c0401007387 */ /* 0x0003e20000100800 */
[----:B0-----:R-:W-:-:S03]  /*d900*/  LEA.HI.X.SX32 R2, R13, R0, 0x1, P3 ;  /* 0x000000000d027211 */ /* 0x001fc600018f0eff */
[----:B------:R0:W-:Y:S01]  /*d910*/  STL [R1+0x1068], R3 ;  /* 0x0010680301007387 */ /* 0x0001e20000100800 */
[----:B-1----:R-:W-:-:S03]  /*d920*/  LEA R4, P3, R59, R6, 0x1 ;  /* 0x000000063b047211 */ /* 0x002fc600078608ff */
        /* <DEDUP_REMOVED lines=12> */
[----:B------:R1:W-:Y:S04]  /*d9f0*/  STL [R1+0x104c], R2 ;  /* 0x00104c0201007387 */ /* 0x0003e80000100800 */
[----:B------:R2:W-:Y:S01]  /*da00*/  STL [R1+0x1088], R4 ;  /* 0x0010880401007387 */ /* 0x0005e20000100800 */
[----:B0-----:R-:W-:Y:S02]  /*da10*/  LEA.HI.X.SX32 R3, R15, R0, 0x1, P0 ;  /* 0x000000000f037211 */ /* 0x001fe400000f0eff */
[----:B-1----:R-:W-:-:S03]  /*da20*/  LEA R2, P0, R19, R6, 0x1 ;  /* 0x0000000613027211 */ /* 0x002fc600078008ff */
[----:B------:R0:W-:Y:S01]  /*da30*/  STL [R1+0x1054], R3 ;  /* 0x0010540301007387 */ /* 0x0001e20000100800 */
[----:B--2---:R-:W-:-:S03]  /*da40*/  LEA.HI.X.SX32 R4, R60, R0, 0x1, P1 ;  /* 0x000000003c047211 */ /* 0x004fc600008f0eff */
[----:B------:R-:W2:Y:S04]  /*da50*/  LDL.LU R60, [R1+0x1444] ;  /* 0x00144400013c7983 */ /* 0x000ea80000300800 */
[----:B------:R1:W-:Y:S01]  /*da60*/  STL [R1+0x1090], R2 ;  /* 0x0010900201007387 */ /* 0x0003e20000100800 */
[----:B0-----:R-:W-:-:S03]  /*da70*/  LEA R3, P1, R20, R6, 0x1 ;  /* 0x0000000614037211 */ /* 0x001fc600078208ff */
[----:B------:R0:W-:Y:S01]  /*da80*/  STL [R1+0x105c], R4 ;  /* 0x00105c0401007387 */ /* 0x0001e20000100800 */
[----:B-1----:R-:W-:-:S03]  /*da90*/  LEA.HI.X.SX32 R2, R61, R0, 0x1, P2 ;  /* 0x000000003d027211 */ /* 0x002fc600010f0eff */
[----:B------:R1:W-:Y:S01]  /*daa0*/  STL [R1+0x1098], R3 ;  /* 0x0010980301007387 */ /* 0x0003e20000100800 */
[----:B0-----:R-:W-:-:S03]  /*dab0*/  LEA R4, P2, R21, R6, 0x1 ;  /* 0x0000000615047211 */ /* 0x001fc600078408ff */
[----:B------:R0:W-:Y:S04]  /*dac0*/  STL [R1+0x1064], R2 ;  /* 0x0010640201007387 */ /* 0x0001e80000100800 */
[----:B------:R3:W-:Y:S01]  /*dad0*/  STL [R1+0x10a0], R4 ;  /* 0x0010a00401007387 */ /* 0x0007e20000100800 */
[----:B-1----:R-:W-:Y:S02]  /*dae0*/  LEA.HI.X.SX32 R3, R59, R0, 0x1, P3 ;  /* 0x000000003b037211 */ /* 0x002fe400018f0eff */
[----:B0-----:R-:W-:-:S03]  /*daf0*/  LEA R2, P3, R22, R6, 0x1 ;  /* 0x0000000616027211 */ /* 0x001fc600078608ff */
[----:B------:R0:W-:Y:S01]  /*db00*/  STL [R1+0x106c], R3 ;  /* 0x00106c0301007387 */ /* 0x0001e20000100800 */
[----:B---3--:R-:W-:-:S03]  /*db10*/  LEA.HI.X.SX32 R4, R57, R0, 0x1, P4 ;  /* 0x0000000039047211 */ /* 0x008fc600020f0eff */
[----:B------:R1:W-:Y:S04]  /*db20*/  STL [R1+0x10a8], R2 ;  /* 0x0010a80201007387 */ /* 0x0003e80000100800 */
[----:B------:R3:W-:Y:S01]  /*db30*/  STL [R1+0x1074], R4 ;  /* 0x0010740401007387 */ /* 0x0007e20000100800 */
[----:B0-----:R-:W-:Y:S02]  /*db40*/  LEA R3, P4, R23, R6, 0x1 ;  /* 0x0000000617037211 */ /* 0x001fe400078808ff */
        /* <DEDUP_REMOVED lines=69> */
[----:B------:R1:W-:Y:S01]  /*dfa0*/  STL [R1+0x1138], R2 ;  /* 0x0011380201007387 */ /* 0x0003e20000100800 */
[----:B------:R-:W-:-:S03]  /*dfb0*/  IMAD R43, R43, UR6, RZ ;  /* 0x000000062b2b7c24 */ /* 0x000fc6000f8e02ff */
[----:B------:R3:W-:Y:S01]  /*dfc0*/  STL [R1+0x1104], R4 ;  /* 0x0011040401007387 */ /* 0x0007e20000100800 */
[----:B0-----:R-:W-:Y:S02]  /*dfd0*/  LEA R3, P1, R41, R6, 0x1 ;  /* 0x0000000629037211 */ /* 0x001fe400078208ff */
[----:B-1----:R-:W-:-:S03]  /*dfe0*/  LEA.HI.X.SX32 R2, R35, R0, 0x1, P2 ;  /* 0x0000000023027211 */ /* 0x002fc600010f0eff */
[----:B------:R0:W-:Y:S01]  /*dff0*/  STL [R1+0x1140], R3 ;  /* 0x0011400301007387 */ /* 0x0001e20000100800 */
[----:B---3--:R-:W-:-:S03]  /*e000*/  LEA R4, P2, R42, R6, 0x1 ;  /* 0x000000062a047211 */ /* 0x008fc600078408ff */
[----:B------:R1:W-:Y:S01]  /*e010*/  STL [R1+0x110c], R2 ;  /* 0x00110c0201007387 */ /* 0x0003e20000100800 */
[----:B------:R-:W-:-:S03]  /*e020*/  IMAD R44, R44, UR6, RZ ;  /* 0x000000062c2c7c24 */ /* 0x000fc6000f8e02ff */
[----:B------:R3:W-:Y:S01]  /*e030*/  STL [R1+0x1148], R4 ;  /* 0x0011480401007387 */ /* 0x0007e20000100800 */
[----:B0-----:R-:W-:-:S03]  /*e040*/  LEA.HI.X.SX32 R3, R36, R0, 0x1, P3 ;  /* 0x0000000024037211 */ /* 0x001fc600018f0eff */
[----:B------:R-:W4:Y:S01]  /*e050*/  LDL.LU R13, [R1+0xe4] ;  /* 0x0000e400010d7983 */ /* 0x000f220000300800 */
[----:B-1----:R-:W-:Y:S01]  /*e060*/  LEA R2, P3, R43, R6, 0x1 ;  /* 0x000000062b027211 */ /* 0x002fe200078608ff */
[----:B------:R-:W-:Y:S01]  /*e070*/  IMAD R45, R45, UR6, RZ ;  /* 0x000000062d2d7c24 */ /* 0x000fe2000f8e02ff */
[----:B---3--:R-:W-:Y:S01]  /*e080*/  LEA.HI.X.SX32 R4, R37, R0, 0x1, P4 ;  /* 0x0000000025047211 */ /* 0x008fe200020f0eff */
[----:B------:R0:W-:Y:S01]  /*e090*/  STL [R1+0x1114], R3 ;  /* 0x0011140301007387 */ /* 0x0001e20000100800 */
[----:B------:R-:W-:-:S03]  /*e0a0*/  IMAD R46, R46, UR6, RZ ;  /* 0x000000062e2e7c24 */ /* 0x000fc6000f8e02ff */
[----:B------:R1:W-:Y:S04]  /*e0b0*/  STL [R1+0x1150], R2 ;  /* 0x0011500201007387 */ /* 0x0003e80000100800 */
        /* <DEDUP_REMOVED lines=9> */
[----:B------:R-:W2:Y:S01]  /*e150*/  LDL.LU R15, [R1+0x14c] ;  /* 0x00014c00010f7983 */ /* 0x000ea20000300800 */
[----:B-1----:R-:W-:Y:S02]  /*e160*/  LEA R2, P6, R46, R6, 0x1 ;  /* 0x000000062e027211 */ /* 0x002fe400078c08ff */
[----:B---3--:R-:W-:Y:S01]  /*e170*/  LEA.HI.X.SX32 R4, R40, R0, 0x1, P0 ;  /* 0x0000000028047211 */ /* 0x008fe200000f0eff */
[----:B------:R0:W-:Y:S01]  /*e180*/  STL [R1+0x112c], R3 ;  /* 0x00112c0301007387 */ /* 0x0001e20000100800 */
[----:B------:R-:W-:-:S03]  /*e190*/  IMAD R48, R48, UR6, RZ ;  /* 0x0000000630307c24 */ /* 0x000fc6000f8e02ff */
[----:B------:R1:W-:Y:S04]  /*e1a0*/  STL [R1+0x1168], R2 ;  /* 0x0011680201007387 */ /* 0x0003e80000100800 */
[----:B------:R-:W-:Y:S01]  /*e1b0*/  STL [R1+0x1134], R4 ;  /* 0x0011340401007387 */ /* 0x000fe20000100800 */
[----:B0-----:R-:W-:-:S03]  /*e1c0*/  LEA R3, P0, R47, R6, 0x1 ;  /* 0x000000062f037211 */ /* 0x001fc600078008ff */
[----:B------:R-:W3:Y:S01]  /*e1d0*/  LDL.LU R18, [R1+0x154] ;  /* 0x0001540001127983 */ /* 0x000ee20000300800 */
[----:B-1----:R-:W-:Y:S01]  /*e1e0*/  LEA.HI.X.SX32 R2, R41, R0, 0x1, P1 ;  /* 0x0000000029027211 */ /* 0x002fe200008f0eff */
[----:B------:R-:W-:Y:S02]  /*e1f0*/  IMAD R49, R49, UR6, RZ ;  /* 0x0000000631317c24 */ /* 0x000fe4000f8e02ff */
[----:B------:R0:W-:Y:S01]  /*e200*/  STL [R1+0x1170], R3 ;  /* 0x0011700301007387 */ /* 0x0001e20000100800 */
[----:B------:R-:W-:-:S03]  /*e210*/  IMAD R50, R50, UR6, RZ ;  /* 0x0000000632327c24 */ /* 0x000fc6000f8e02ff */
[----:B------:R1:W-:Y:S04]  /*e220*/  STL [R1+0x113c], R2 ;  /* 0x00113c0201007387 */ /* 0x0003e80000100800 */
[----:B------:R-:W3:Y:S01]  /*e230*/  LDL.LU R56, [R1+0x168] ;  /* 0x0001680001387983 */ /* 0x000ee20000300800 */
[----:B0-----:R-:W-:Y:S02]  /*e240*/  LEA R3, P1, R48, R6, 0x1 ;  /* 0x0000000630037211 */ /* 0x001fe400078208ff */
[----:B-1----:R-:W-:-:S03]  /*e250*/  LEA.HI.X.SX32 R2, R42, R0, 0x1, P2 ;  /* 0x000000002a027211 */ /* 0x002fc600010f0eff */
[----:B------:R0:W-:Y:S01]  /*e260*/  STL [R1+0x1178], R3 ;  /* 0x0011780301007387 */ /* 0x0001e20000100800 */
[----:B------:R-:W-:Y:S01]  /*e270*/  LEA R4, P2, R49, R6, 0x1 ;  /* 0x0000000631047211 */ /* 0x000fe200078408ff */
[----:B------:R-:W-:Y:S02]  /*e280*/  IMAD R51, R51, UR6, RZ ;  /* 0x0000000633337c24 */ /* 0x000fe4000f8e02ff */
[----:B------:R1:W-:Y:S01]  /*e290*/  STL [R1+0x1144], R2 ;  /* 0x0011440201007387 */ /* 0x0003e20000100800 */
[----:B0-----:R-:W-:-:S03]  /*e2a0*/  LEA.HI.X.SX32 R3, R43, R0, 0x1, P3 ;  /* 0x000000002b037211 */ /* 0x001fc600018f0eff */
[----:B------:R0:W-:Y:S01]  /*e2b0*/  STL [R1+0x1180], R4 ;  /* 0x0011800401007387 */ /* 0x0001e20000100800 */
[----:B-1----:R-:W-:-:S03]  /*e2c0*/  LEA R2, P3, R50, R6, 0x1 ;  /* 0x0000000632027211 */ /* 0x002fc600078608ff */
[----:B------:R-:W3:Y:S01]  /*e2d0*/  LDL.LU R57, [R1+0x164] ;  /* 0x0001640001397983 */ /* 0x000ee20000300800 */
[----:B------:R-:W-:-:S03]  /*e2e0*/  IMAD R52, R52, UR6, RZ ;  /* 0x0000000634347c24 */ /* 0x000fc6000f8e02ff */
[----:B------:R1:W-:Y:S01]  /*e2f0*/  STL [R1+0x114c], R3 ;  /* 0x00114c0301007387 */ /* 0x0003e20000100800 */
[----:B0-----:R-:W-:-:S03]  /*e300*/  LEA.HI.X.SX32 R4, R44, R0, 0x1, P4 ;  /* 0x000000002c047211 */ /* 0x001fc600020f0eff */
[----:B------:R0:W-:Y:S01]  /*e310*/  STL [R1+0x1188], R2 ;  /* 0x0011880201007387 */ /* 0x0001e20000100800 */
[----:B-1----:R-:W-:-:S03]  /*e320*/  LEA R3, P4, R51, R6, 0x1 ;  /* 0x0000000633037211 */ /* 0x002fc600078808ff */
[----:B------:R-:W-:Y:S01]  /*e330*/  STL [R1+0x1154], R4 ;  /* 0x0011540401007387 */ /* 0x000fe20000100800 */
[----:B0-----:R-:W-:-:S03]  /*e340*/  LEA.HI.X.SX32 R2, R45, R0, 0x1, P5 ;  /* 0x000000002d027211 */ /* 0x001fc600028f0eff */
[----:B------:R-:W3:Y:S04]  /*e350*/  LDL.LU R59, [R1+0x160] ;  /* 0x00016000013b7983 */ /* 0x000ee80000300800 */
[----:B------:R0:W-:Y:S04]  /*e360*/  STL [R1+0x1190], R3 ;  /* 0x0011900301007387 */ /* 0x0001e80000100800 */
[----:B------:R1:W-:Y:S04]  /*e370*/  STL [R1+0x115c], R2 ;  /* 0x00115c0201007387 */ /* 0x0003e80000100800 */
[----:B------:R-:W3:Y:S01]  /*e380*/  LDL.LU R11, [R1+0x15c] ;  /* 0x00015c00010b7983 */ /* 0x000ee20000300800 */
[----:B0-----:R-:W-:-:S02]  /*e390*/  LEA R3, P5, R52, R6, 0x1 ;  /* 0x0000000634037211 */ /* 0x001fc400078a08ff */
[----:B-1----:R-:W-:-:S03]  /*e3a0*/  LEA.HI.X.SX32 R2, R46, R0, 0x1, P6 ;  /* 0x000000002e027211 */ /* 0x002fc600030f0eff */
[----:B------:R0:W-:Y:S04]  /*e3b0*/  STL [R1+0x1198], R3 ;  /* 0x0011980301007387 */ /* 0x0001e80000100800 */
[----:B------:R1:W-:Y:S04]  /*e3c0*/  STL [R1+0x1164], R2 ;  /* 0x0011640201007387 */ /* 0x0003e80000100800 */
[----:B------:R-:W3:Y:S01]  /*e3d0*/  LDL.LU R61, [R1+0x158] ;  /* 0x00015800013d7983 */ /* 0x000ee20000300800 */
[----:B------:R-:W-:Y:S02]  /*e3e0*/  IMAD R53, R53, UR6, RZ ;  /* 0x0000000635357c24 */ /* 0x000fe4000f8e02ff */
[----:B------:R-:W-:-:S03]  /*e3f0*/  IMAD R54, R54, UR6, RZ ;  /* 0x0000000636367c24 */ /* 0x000fc6000f8e02ff */
[----:B0-----:R-:W-:Y:S02]  /*e400*/  LEA R3, P6, R53, R6, 0x1 ;  /* 0x0000000635037211 */ /* 0x001fe400078c08ff */
[----:B-1----:R-:W-:Y:S02]  /*e410*/  LEA.HI.X.SX32 R2, R47, R0, 0x1, P0 ;  /* 0x000000002f027211 */ /* 0x002fe400000f0eff */
[----:B------:R-:W-:Y:S01]  /*e420*/  LEA R4, P0, R54, R6, 0x1 ;  /* 0x0000000636047211 */ /* 0x000fe200078008ff */
[----:B------:R0:W-:Y:S01]  /*e430*/  STL [R1+0x11a0], R3 ;  /* 0x0011a00301007387 */ /* 0x0001e20000100800 */
[----:B------:R-:W-:-:S03]  /*e440*/  IMAD R55, R55, UR6, RZ ;  /* 0x0000000637377c24 */ /* 0x000fc6000f8e02ff */
[----:B------:R-:W-:Y:S04]  /*e450*/  STL [R1+0x116c], R2 ;  /* 0x00116c0201007387 */ /* 0x000fe80000100800 */
[----:B------:R1:W-:Y:S01]  /*e460*/  STL [R1+0x11a8], R4 ;  /* 0x0011a80401007387 */ /* 0x0003e20000100800 */
[----:B0-----:R-:W-:-:S03]  /*e470*/  LEA.HI.X.SX32 R3, R48, R0, 0x1, P1 ;  /* 0x0000000030037211 */ /* 0x001fc600008f0eff */
[----:B------:R-:W3:Y:S04]  /*e480*/  LDL.LU R58, [R1+0x150] ;  /* 0x00015000013a7983 */ /* 0x000ee80000300800 */
[----:B------:R0:W-:Y:S01]  /*e490*/  STL [R1+0x1174], R3 ;  /* 0x0011740301007387 */ /* 0x0001e20000100800 */
[----:B-1----:R-:W-:Y:S02]  /*e4a0*/  LEA.HI.X.SX32 R4, R49, R0, 0x1, P2 ;  /* 0x0000000031047211 */ /* 0x002fe400010f0eff */
[----:B0-----:R-:W-:Y:S02]  /*e4b0*/  LEA R3, P2, R55, R6, 0x1 ;  /* 0x0000000637037211 */ /* 0x001fe400078408ff */
[-C--:B------:R-:W-:Y:S02]  /*e4c0*/  LEA.HI.X.SX32 R7, R51, R0.reuse, 0x1, P4 ;  /* 0x0000000033077211 */ /* 0x080fe400020f0eff */
[----:B------:R-:W-:-:S02]  /*e4d0*/  LEA.HI.X.SX32 R9, R52, R0, 0x1, P5 ;  /* 0x0000000034097211 */ /* 0x000fc400028f0eff */
[-C--:B------:R-:W-:Y:S02]  /*e4e0*/  LEA.HI.X.SX32 R10, R54, R0.reuse, 0x1, P0 ;  /* 0x00000000360a7211 */ /* 0x080fe400000f0eff */
[----:B------:R-:W-:Y:S02]  /*e4f0*/  LEA.HI.X.SX32 R19, R55, R0, 0x1, P2 ;  /* 0x0000000037137211 */ /* 0x000fe400010f0eff */
[----:B----4-:R-:W-:-:S05]  /*e500*/  LEA R2, P1, R13, R6, 0x1 ;  /* 0x000000060d027211 */ /* 0x010fca00078208ff */
[----:B------:R0:W-:Y:S04]  /*e510*/  STL [R1+0x1244], R2 ;  /* 0x0012440201007387 */ /* 0x0001e80000100800 */
[----:B0-----:R-:W4:Y:S04]  /*e520*/  LDL.LU R2, [R1+0x148] ;  /* 0x0001480001027983 */ /* 0x001f280000300800 */
[----:B------:R0:W-:Y:S04]  /*e530*/  STL [R1+0x117c], R4 ;  /* 0x00117c0401007387 */ /* 0x0001e80000100800 */
[----:B------:R1:W-:Y:S01]  /*e540*/  STL [R1+0x11b0], R3 ;  /* 0x0011b00301007387 */ /* 0x0003e20000100800 */
[----:B0-----:R-:W-:-:S03]  /*e550*/  LEA.HI.X.SX32 R4, R50, R0, 0x1, P3 ;  /* 0x0000000032047211 */ /* 0x001fc600018f0eff */
[----:B-1----:R-:W4:Y:S01]  /*e560*/  LDL.LU R3, [R1+0x144] ;  /* 0x0001440001037983 */ /* 0x002f220000300800 */
[----:B--2---:R-:W-:-:S03]  /*e570*/  LEA R5, P3, R15, R6, 0x1 ;  /* 0x000000060f057211 */ /* 0x004fc600078608ff */
[----:B------:R0:W-:Y:S04]  /*e580*/  STL [R1+0x1184], R4 ;  /* 0x0011840401007387 */ /* 0x0001e80000100800 */
[----:B0-----:R-:W2:Y:S04]  /*e590*/  LDL.LU R4, [R1+0x140] ;  /* 0x0001400001047983 */ /* 0x001ea80000300800 */
[----:B------:R0:W-:Y:S01]  /*e5a0*/  STL [R1+0x11b8], R5 ;  /* 0x0011b80501007387 */ /* 0x0001e20000100800 */
[----:B---3--:R-:W-:-:S03]  /*e5b0*/  LEA R8, P4, R18, R6, 0x1 ;  /* 0x0000000612087211 */ /* 0x008fc600078808ff */
[----:B0-----:R-:W3:Y:S04]  /*e5c0*/  LDL.LU R5, [R1+0x13c] ;  /* 0x00013c0001057983 */ /* 0x001ee80000300800 */
[----:B------:R0:W-:Y:S04]  /*e5d0*/  STL [R1+0x118c], R7 ;  /* 0x00118c0701007387 */ /* 0x0001e80000100800 */
[----:B0-----:R-:W3:Y:S04]  /*e5e0*/  LDL.LU R7, [R1+0x138] ;  /* 0x0001380001077983 */ /* 0x001ee80000300800 */
[----:B------:R0:W-:Y:S04]  /*e5f0*/  STL [R1+0x11c0], R8 ;  /* 0x0011c00801007387 */ /* 0x0001e80000100800 */
[----:B------:R1:W-:Y:S04]  /*e600*/  STL [R1+0x1194], R9 ;  /* 0x0011940901007387 */ /* 0x0003e80000100800 */
[----:B------:R-:W3:Y:S01]  /*e610*/  LDL.LU R14, [R1+0x134] ;  /* 0x00013400010e7983 */ /* 0x000ee20000300800 */
[----:B0-----:R-:W-:-:S02]  /*e620*/  LEA R8, P5, R56, R6, 0x1 ;  /* 0x0000000638087211 */ /* 0x001fc400078a08ff */
[----:B-1----:R-:W-:-:S03]  /*e630*/  LEA.HI.X.SX32 R9, R53, R0, 0x1, P6 ;  /* 0x0000000035097211 */ /* 0x002fc600030f0eff */
[----:B------:R0:W-:Y:S04]  /*e640*/  STL [R1+0x11c8], R8 ;  /* 0x0011c80801007387 */ /* 0x0001e80000100800 */
[----:B------:R-:W3:Y:S04]  /*e650*/  LDL.LU R17, [R1+0x130] ;  /* 0x0001300001117983 */ /* 0x000ee80000300800 */
[----:B------:R1:W-:Y:S01]  /*e660*/  STL [R1+0x119c], R9 ;  /* 0x00119c0901007387 */ /* 0x0003e20000100800 */
[----:B0-----:R-:W-:-:S03]  /*e670*/  LEA R8, P6, R57, R6, 0x1 ;  /* 0x0000000639087211 */ /* 0x001fc600078c08ff */
[----:B------:R-:W3:Y:S04]  /*e680*/  LDL.LU R16, [R1+0x12c] ;  /* 0x00012c0001107983 */ /* 0x000ee80000300800 */
[----:B-1----:R-:W3:Y:S04]  /*e690*/  LDL.LU R9, [R1+0x128] ;  /* 0x0001280001097983 */ /* 0x002ee80000300800 */
[----:B------:R0:W-:Y:S01]  /*e6a0*/  STL [R1+0x11d0], R8 ;  /* 0x0011d00801007387 */ /* 0x0001e20000100800 */
[----:B------:R-:W-:-:S03]  /*e6b0*/  LEA.HI.X.SX32 R12, R13, R0, 0x1, P1 ;  /* 0x000000000d0c7211 */ /* 0x000fc600008f0eff */
[----:B------:R1:W-:Y:S01]  /*e6c0*/  STL [R1+0x11a4], R10 ;  /* 0x0011a40a01007387 */ /* 0x0003e20000100800 */
[----:B0-----:R-:W-:-:S03]  /*e6d0*/  LEA R8, P0, R59, R6, 0x1 ;  /* 0x000000063b087211 */ /* 0x001fc600078008ff */
[----:B-1----:R-:W3:Y:S04]  /*e6e0*/  LDL.LU R10, [R1+0x120] ;  /* 0x00012000010a7983 */ /* 0x002ee80000300800 */
[----:B------:R0:W-:Y:S01]  /*e6f0*/  STL [R1+0x11d8], R8 ;  /* 0x0011d80801007387 */ /* 0x0001e20000100800 */
[----:B------:R-:W-:-:S03]  /*e700*/  LEA R13, P2, R61, R6, 0x1 ;  /* 0x000000063d0d7211 */ /* 0x000fc600078408ff */
[----:B------:R1:W-:Y:S01]  /*e710*/  STL [R1+0x1240], R12 ;  /* 0x0012400c01007387 */ /* 0x0003e20000100800 */
[----:B0-----:R-:W-:-:S03]  /*e720*/  LEA R8, P1, R11, R6, 0x1 ;  /* 0x000000060b087211 */ /* 0x001fc600078208ff */
[----:B-1----:R-:W3:Y:S04]  /*e730*/  LDL.LU R12, [R1+0x11c] ;  /* 0x00011c00010c7983 */ /* 0x002ee80000300800 */
[----:B------:R0:W-:Y:S04]  /*e740*/  STL [R1+0x11e0], R8 ;  /* 0x0011e00801007387 */ /* 0x0001e80000100800 */
[----:B0-----:R-:W3:Y:S04]  /*e750*/  LDL.LU R8, [R1+0x174] ;  /* 0x0001740001087983 */ /* 0x001ee80000300800 */
[----:B------:R-:W-:Y:S04]  /*e760*/  STL [R1+0x11ac], R19 ;  /* 0x0011ac1301007387 */ /* 0x000fe80000100800 */
[----:B------:R0:W-:Y:S04]  /*e770*/  STL [R1+0x11e8], R13 ;  /* 0x0011e80d01007387 */ /* 0x0001e80000100800 */
[----:B0-----:R-:W3:Y:S01]  /*e780*/  LDL.LU R13, [R1+0x118] ;  /* 0x00011800010d7983 */ /* 0x001ee20000300800 */
[----:B------:R-:W-:-:S02]  /*e790*/  LEA.HI.X.SX32 R15, R15, R0, 0x1, P3 ;  /* 0x000000000f0f7211 */ /* 0x000fc400018f0eff */
[----:B------:R-:W-:Y:S02]  /*e7a0*/  LEA R19, P3, R58, R6, 0x1 ;  /* 0x000000063a137211 */ /* 0x000fe400078608ff */
[-C--:B------:R-:W-:Y:S01]  /*e7b0*/  LEA.HI.X.SX32 R20, R18, R0.reuse, 0x1, P4 ;  /* 0x0000000012147211 */ /* 0x080fe200020f0eff */
[----:B------:R0:W-:Y:S01]  /*e7c0*/  STL [R1+0x11b4], R15 ;  /* 0x0011b40f01007387 */ /* 0x0001e20000100800 */
[----:B------:R-:W-:-:S03]  /*e7d0*/  LEA.HI.X.SX32 R18, R56, R0, 0x1, P5 ;  /* 0x0000000038127211 */ /* 0x000fc600028f0eff */
[----:B0-----:R-:W3:Y:S04]  /*e7e0*/  LDL.LU R15, [R1+0x178] ;  /* 0x00017800010f7983 */ /* 0x001ee80000300800 */
[----:B------:R4:W-:Y:S04]  /*e7f0*/  STL [R1+0x11f0], R19 ;  /* 0x0011f01301007387 */ /* 0x0009e80000100800 */
[----:B------:R-:W-:Y:S01]  /*e800*/  STL [R1+0x11bc], R20 ;  /* 0x0011bc1401007387 */ /* 0x000fe20000100800 */
[----:B----4-:R-:W-:-:S05]  /*e810*/  LEA R19, P4, R2, R6, 0x1 ;  /* 0x0000000602137211 */ /* 0x010fca00078808ff */
[----:B------:R0:W-:Y:S04]  /*e820*/  STL [R1+0x11f8], R19 ;  /* 0x0011f81301007387 */ /* 0x0001e80000100800 */
[----:B------:R2:W-:Y:S01]  /*e830*/  STL [R1+0x11c4], R18 ;  /* 0x0011c41201007387 */ /* 0x0005e20000100800 */
[----:B0-----:R-:W-:Y:S02]  /*e840*/  LEA.HI.X.SX32 R19, R57, R0, 0x1, P6 ;  /* 0x0000000039137211 */ /* 0x001fe400030f0eff */
[----:B------:R-:W-:-:S05]  /*e850*/  LEA R20, P5, R3, R6, 0x1 ;  /* 0x0000000603147211 */ /* 0x000fca00078a08ff */
[----:B------:R0:W-:Y:S04]  /*e860*/  STL [R1+0x1200], R20 ;  /* 0x0012001401007387 */ /* 0x0001e80000100800 */
[----:B------:R3:W-:Y:S01]  /*e870*/  STL [R1+0x11cc], R19 ;  /* 0x0011cc1301007387 */ /* 0x0007e20000100800 */
[----:B--2---:R-:W-:Y:S02]  /*e880*/  LEA R18, P6, R4, R6, 0x1 ;  /* 0x0000000604127211 */ /* 0x004fe400078c08ff */
[----:B0-----:R-:W-:-:S03]  /*e890*/  LEA.HI.X.SX32 R20, R59, R0, 0x1, P0 ;  /* 0x000000003b147211 */ /* 0x001fc600000f0eff */
[----:B------:R0:W-:Y:S04]  /*e8a0*/  STL [R1+0x1208], R18 ;  /* 0x0012081201007387 */ /* 0x0001e80000100800 */
[----:B------:R1:W-:Y:S01]  /*e8b0*/  STL [R1+0x11d4], R20 ;  /* 0x0011d41401007387 */ /* 0x0003e20000100800 */
[----:B---3--:R-:W-:Y:S02]  /*e8c0*/  LEA R19, P0, R5, R6, 0x1 ;  /* 0x0000000605137211 */ /* 0x008fe400078008ff */
[----:B0-----:R-:W-:Y:S02]  /*e8d0*/  LEA.HI.X.SX32 R18, R11, R0, 0x1, P1 ;  /* 0x000000000b127211 */ /* 0x001fe400008f0eff */
[----:B------:R-:W2:Y:S04]  /*e8e0*/  LDL.LU R11, [R1+0x180] ;  /* 0x00018000010b7983 */ /* 0x000ea80000300800 */
[----:B------:R-:W-:Y:S04]  /*e8f0*/  STL [R1+0x1210], R19 ;  /* 0x0012101301007387 */ /* 0x000fe80000100800 */
[----:B------:R0:W-:Y:S01]  /*e900*/  STL [R1+0x11dc], R18 ;  /* 0x0011dc1201007387 */ /* 0x0001e20000100800 */
[----:B-1----:R-:W-:-:S02]  /*e910*/  LEA R20, P1, R7, R6, 0x1 ;  /* 0x0000000607147211 */ /* 0x002fc400078208ff */
[----:B0-----:R-:W-:-:S03]  /*e920*/  LEA.HI.X.SX32 R18, R61, R0, 0x1, P2 ;  /* 0x000000003d127211 */ /* 0x001fc600010f0eff */
[----:B------:R0:W-:Y:S01]  /*e930*/  STL [R1+0x1218], R20 ;  /* 0x0012181401007387 */ /* 0x0001e20000100800 */
[----:B------:R-:W-:-:S03]  /*e940*/  LEA R19, P2, R14, R6, 0x1 ;  /* 0x000000060e137211 */ /* 0x000fc600078408ff */
[----:B------:R1:W-:Y:S04]  /*e950*/  STL [R1+0x11e4], R18 ;  /* 0x0011e41201007387 */ /* 0x0003e80000100800 */
[----:B------:R3:W-:Y:S01]  /*e960*/  STL [R1+0x1220], R19 ;  /* 0x0012201301007387 */ /* 0x0007e20000100800 */
[----:B0-----:R-:W-:Y:S02]  /*e970*/  LEA.HI.X.SX32 R20, R58, R0, 0x1, P3 ;  /* 0x000000003a147211 */ /* 0x001fe400018f0eff */
[----:B-1----:R-:W-:-:S03]  /*e980*/  LEA R18, P3, R17, R6, 0x1 ;  /* 0x0000000611127211 */ /* 0x002fc600078608ff */
[----:B------:R-:W-:Y:S01]  /*e990*/  STL [R1+0x11ec], R20 ;  /* 0x0011ec1401007387 */ /* 0x000fe20000100800 */
[----:B---3--:R-:W-:-:S03]  /*e9a0*/  LEA.HI.X.SX32 R19, R2, R0, 0x1, P4 ;  /* 0x0000000002137211 */ /* 0x008fc600020f0eff */
[----:B------:R0:W-:Y:S01]  /*e9b0*/  STL [R1+0x1228], R18 ;  /* 0x0012281201007387 */ /* 0x0001e20000100800 */
[----:B------:R-:W-:-:S03]  /*e9c0*/  LEA R2, P4, R16, R6, 0x1 ;  /* 0x0000000610027211 */ /* 0x000fc600078808ff */
[----:B------:R-:W-:Y:S04]  /*e9d0*/  STL [R1+0x11f4], R19 ;  /* 0x0011f41301007387 */ /* 0x000fe80000100800 */
[----:B------:R1:W-:Y:S01]  /*e9e0*/  STL [R1+0x122c], R2 ;  /* 0x00122c0201007387 */ /* 0x0003e20000100800 */
[----:B0-----:R-:W-:Y:S02]  /*e9f0*/  LEA.HI.X.SX32 R18, R3, R0, 0x1, P5 ;  /* 0x0000000003127211 */ /* 0x001fe400028f0eff */
[----:B------:R-:W-:-:S03]  /*ea00*/  LEA R3, P5, R9, R6, 0x1 ;  /* 0x0000000609037211 */ /* 0x000fc600078a08ff */
[----:B------:R-:W-:Y:S01]  /*ea10*/  STL [R1+0x11fc], R18 ;  /* 0x0011fc1201007387 */ /* 0x000fe20000100800 */
[----:B-1----:R-:W-:-:S03]  /*ea20*/  LEA.HI.X.SX32 R2, R4, R0, 0x1, P6 ;  /* 0x0000000004027211 */ /* 0x002fc600030f0eff */
[----:B------:R0:W-:Y:S01]  /*ea30*/  STL [R1+0x1230], R3 ;  /* 0x0012300301007387 */ /* 0x0001e20000100800 */
[----:B------:R-:W-:-:S03]  /*ea40*/  LEA R4, P6, R60, R6, 0x1 ;  /* 0x000000063c047211 */ /* 0x000fc600078c08ff */
[----:B------:R1:W-:Y:S01]  /*ea50*/  STL [R1+0x1204], R2 ;  /* 0x0012040201007387 */ /* 0x0003e20000100800 */
[----:B0-----:R-:W-:-:S03]  /*ea60*/  LEA.HI.X.SX32 R3, R5, R0, 0x1, P0 ;  /* 0x0000000005037211 */ /* 0x001fc600000f0eff */
[----:B------:R0:W-:Y:S01]  /*ea70*/  STL [R1+0x1234], R4 ;  /* 0x0012340401007387 */ /* 0x0001e20000100800 */
[----:B-1----:R-:W-:-:S03]  /*ea80*/  LEA R2, P0, R10, R6, 0x1 ;  /* 0x000000060a027211 */ /* 0x002fc600078008ff */
[----:B------:R1:W-:Y:S04]  /*ea90*/  STL [R1+0x120c], R3 ;  /* 0x00120c0301007387 */ /* 0x0003e80000100800 */
[----:B------:R3:W-:Y:S01]  /*eaa0*/  STL [R1+0x1238], R2 ;  /* 0x0012380201007387 */ /* 0x0007e20000100800 */
[----:B0-----:R-:W-:Y:S02]  /*eab0*/  LEA.HI.X.SX32 R4, R7, R0, 0x1, P1 ;  /* 0x0000000007047211 */ /* 0x001fe400008f0eff */
[----:B-1----:R-:W-:Y:S02]  /*eac0*/  LEA R3, P1, R12, R6, 0x1 ;  /* 0x000000060c037211 */ /* 0x002fe400078208ff */
[-C--:B---3--:R-:W-:Y:S01]  /*ead0*/  LEA.HI.X.SX32 R2, R14, R0.reuse, 0x1, P2 ;  /* 0x000000000e027211 */ /* 0x088fe200010f0eff */
[----:B------:R0:W-:Y:S01]  /*eae0*/  STL [R1+0x1214], R4 ;  /* 0x0012140401007387 */ /* 0x0001e20000100800 */
[----:B------:R-:W1:Y:S03]  /*eaf0*/  LDC R14, c[0x0][0x238] ;  /* 0x00008e00ff0e7b82 */ /* 0x000e660000000800 */
[----:B------:R-:W-:Y:S04]  /*eb00*/  STL [R1+0x123c], R3 ;  /* 0x00123c0301007387 */ /* 0x000fe80000100800 */
[----:B------:R3:W-:Y:S01]  /*eb10*/  STL [R1+0x121c], R2 ;  /* 0x00121c0201007387 */ /* 0x0007e20000100800 */
[----:B0-----:R-:W-:-:S05]  /*eb20*/  LEA.HI.X.SX32 R4, R17, R0, 0x1, P3 ;  /* 0x0000000011047211 */ /* 0x001fca00018f0eff */
[----:B------:R-:W-:Y:S01]  /*eb30*/  STL [R1+0x1224], R4 ;  /* 0x0012240401007387 */ /* 0x000fe20000100800 */
[----:B---3--:R-:W-:Y:S02]  /*eb40*/  LEA.HI.X.SX32 R2, R16, R0, 0x1, P4 ;  /* 0x0000000010027211 */ /* 0x008fe400020f0eff */
[----:B------:R-:W-:-:S05]  /*eb50*/  LEA R3, P3, R13, R6, 0x1 ;  /* 0x000000060d037211 */ /* 0x000fca00078608ff */
[----:B------:R0:W-:Y:S04]  /*eb60*/  STL [R1+0xab4], R3 ;  /* 0x000ab40301007387 */ /* 0x0001e80000100800 */
[----:B------:R3:W-:Y:S01]  /*eb70*/  STL [R1+0xa9c], R2 ;  /* 0x000a9c0201007387 */ /* 0x0007e20000100800 */
[----:B0-----:R-:W-:-:S03]  /*eb80*/  LEA.HI.X.SX32 R3, R60, R0, 0x1, P6 ;  /* 0x000000003c037211 */ /* 0x001fc600030f0eff */
[----:B------:R-:W4:Y:S01]  /*eb90*/  LDL.LU R60, [R1+0x1440] ;  /* 0x00144000013c7983 */ /* 0x000f220000300800 */
[----:B------:R-:W-:Y:S02]  /*eba0*/  LEA R16, P4, R15, UR10, 0x1 ;  /* 0x0000000a0f107c11 */ /* 0x000fe4000f8808ff */
[-C--:B---3--:R-:W-:Y:S02]  /*ebb0*/  LEA.HI.X.SX32 R2, R9, R0.reuse, 0x1, P5 ;  /* 0x0000000009027211 */ /* 0x088fe400028f0eff */
[C---:B------:R-:W-:Y:S02]  /*ebc0*/  LEA R18, P2, R8.reuse, UR10, 0x1 ;  /* 0x0000000a08127c11 */ /* 0x040fe4000f8408ff */
[----:B------:R-:W-:Y:S02]  /*ebd0*/  LEA.HI.X.SX32 R17, R15, UR11, 0x1, P4 ;  /* 0x0000000b0f117c11 */ /* 0x000fe4000a0f0eff */
[----:B------:R-:W0:Y:S01]  /*ebe0*/  LDC R15, c[0x0][0x238] ;  /* 0x00008e00ff0f7b82 */ /* 0x000e220000000800 */
[----:B------:R-:W-:Y:S01]  /*ebf0*/  LEA.HI.X.SX32 R19, R8, UR11, 0x1, P2 ;  /* 0x0000000b08137c11 */ /* 0x000fe200090f0eff */
[----:B------:R3:W-:Y:S01]  /*ec00*/  STL [R1+0xaa0], R2 ;  /* 0x000aa00201007387 */ /* 0x0007e20000100800 */
[----:B-1----:R-:W-:Y:S01]  /*ec10*/  IMAD R14, R14, 0x1f, RZ ;  /* 0x0000001f0e0e7824 */ /* 0x002fe200078e02ff */
[----:B------:R-:W-:-:S02]  /*ec20*/  LEA.HI.X.SX32 R4, R12, R0, 0x1, P1 ;  /* 0x000000000c047211 */ /* 0x000fc400008f0eff */
[----:B------:R-:W-:Y:S01]  /*ec30*/  STL [R1+0xaa4], R3 ;  /* 0x000aa40301007387 */ /* 0x000fe20000100800 */
[----:B---3--:R-:W-:-:S03]  /*ec40*/  LEA.HI.X.SX32 R2, R10, R0, 0x1, P0 ;  /* 0x000000000a027211 */ /* 0x008fc600000f0eff */
[----:B------:R-:W-:Y:S01]  /*ec50*/  STL.64 [R1+0x9f0], R18 ;  /* 0x0009f01201007387 */ /* 0x000fe20000100a00 */
[----:B------:R-:W-:-:S03]  /*ec60*/  LEA.HI.X.SX32 R0, R13, R0, 0x1, P3 ;  /* 0x000000000d007211 */ /* 0x000fc600018f0eff */
[----:B------:R1:W-:Y:S04]  /*ec70*/  STL [R1+0xaa8], R2 ;  /* 0x000aa80201007387 */ /* 0x0003e80000100800 */
[----:B------:R3:W-:Y:S01]  /*ec80*/  STL [R1+0xaac], R4 ;  /* 0x000aac0401007387 */ /* 0x0007e20000100800 */
[----:B-1----:R-:W-:-:S03]  /*ec90*/  IMAD.WIDE R2, R14, 0x2, R18 ;  /* 0x000000020e027825 */ /* 0x002fc600078e0212 */
[----:B------:R0:W-:Y:S04]  /*eca0*/  STL [R1+0xab0], R0 ;  /* 0x000ab00001007387 */ /* 0x0001e80000100800 */
[----:B------:R1:W-:Y:S01]  /*ecb0*/  STL [R1+0xabc], R2 ;  /* 0x000abc0201007387 */ /* 0x0003e20000100800 */
[----:B---3--:R-:W-:-:S04]  /*ecc0*/  IMAD.WIDE R4, R14, 0x2, R16 ;  /* 0x000000020e047825 */ /* 0x008fc800078e0210 */
[C---:B0-----:R-:W-:Y:S02]  /*ecd0*/  IMAD R0, R15.reuse, 0x1e, RZ ;  /* 0x0000001e0f007824 */ /* 0x041fe400078e02ff */
[----:B------:R-:W-:Y:S01]  /*ece0*/  IMAD R10, R15, 0x1d, RZ ;  /* 0x0000001d0f0a7824 */ /* 0x000fe200078e02ff */
[----:B--2---:R-:W-:-:S04]  /*ecf0*/  LEA R12, P0, R11, UR10, 0x1 ;  /* 0x0000000a0b0c7c11 */ /* 0x004fc8000f8008ff */
[----:B------:R-:W-:Y:S02]  /*ed00*/  LEA.HI.X.SX32 R13, R11, UR11, 0x1, P0 ;  /* 0x0000000b0b0d7c11 */ /* 0x000fe400080f0eff */
[----:B----4-:R-:W-:-:S04]  /*ed10*/  LEA R6, P1, R60, UR10, 0x1 ;  /* 0x0000000a3c067c11 */ /* 0x010fc8000f8208ff */
[----:B-1----:R-:W-:Y:S01]  /*ed20*/  LEA.HI.X.SX32 R2, R60, UR11, 0x1, P1 ;  /* 0x0000000b3c027c11 */ /* 0x002fe200088f0eff */
[----:B------:R-:W-:Y:S04]  /*ed30*/  STL [R1+0xa98], R6 ;  /* 0x000a980601007387 */ /* 0x000fe80000100800 */
[----:B------:R0:W-:Y:S04]  /*ed40*/  STL [R1+0xab8], R3 ;  /* 0x000ab80301007387 */ /* 0x0001e80000100800 */
[----:B------:R-:W-:Y:S04]  /*ed50*/  STL.64 [R1+0xa70], R16 ;  /* 0x000a701001007387 */ /* 0x000fe80000100a00 */
[----:B------:R1:W5:Y:S01]  /*ed60*/  LDL.LU R60, [R1+0x143c] ;  /* 0x00143c00013c7983 */ /* 0x0003620000300800 */
[----:B0-----:R-:W-:-:S03]  /*ed70*/  IMAD.MOV.U32 R3, RZ, RZ, R2 ;  /* 0x000000ffff037224 */ /* 0x001fc600078e0002 */
[----:B------:R-:W-:Y:S04]  /*ed80*/  STL.64 [R1+0x9f8], R12 ;  /* 0x0009f80c01007387 */ /* 0x000fe80000100a00 */
[----:B------:R0:W-:Y:S04]  /*ed90*/  STL [R1+0xa94], R2 ;  /* 0x000a940201007387 */ /* 0x0001e80000100800 */
[----:B------:R-:W-:Y:S01]  /*eda0*/  STL [R1+0xac4], R4 ;  /* 0x000ac40401007387 */ /* 0x000fe20000100800 */
[----:B0-----:R-:W-:Y:S02]  /*edb0*/  IMAD.MOV.U32 R2, RZ, RZ, R6 ;  /* 0x000000ffff027224 */ /* 0x001fe400078e0006 */
[C---:B------:R-:W-:Y:S01]  /*edc0*/  IMAD.WIDE R6, R14.reuse, 0x2, R12 ;  /* 0x000000020e067825 */ /* 0x040fe200078e020c */
[----:B------:R0:W-:Y:S03]  /*edd0*/  STL [R1+0xac0], R5 ;  /* 0x000ac00501007387 */ /* 0x0001e60000100800 */
[----:B------:R-:W-:Y:S01]  /*ede0*/  IMAD.WIDE R8, R14, 0x2, R2 ;  /* 0x000000020e087825 */ /* 0x000fe200078e0202 */
[----:B------:R-:W-:Y:S04]  /*edf0*/  STL [R1+0xacc], R6 ;  /* 0x000acc0601007387 */ /* 0x000fe80000100800 */
[----:B------:R2:W-:Y:S01]  /*ee00*/  STL [R1+0xac8], R7 ;  /* 0x000ac80701007387 */ /* 0x0005e20000100800 */
[----:B0-----:R-:W-:-:S03]  /*ee10*/  IMAD.WIDE R4, R0, 0x2, R18 ;  /* 0x0000000200047825 */ /* 0x001fc600078e0212 */
[----:B------:R-:W-:Y:S04]  /*ee20*/  STL [R1+0xad4], R8 ;  /* 0x000ad40801007387 */ /* 0x000fe80000100800 */
[----:B------:R0:W-:Y:S01]  /*ee30*/  STL [R1+0xad0], R9 ;  /* 0x000ad00901007387 */ /* 0x0001e20000100800 */
[----:B--2---:R-:W-:-:S03]  /*ee40*/  IMAD.WIDE R6, R0, 0x2, R16 ;  /* 0x0000000200067825 */ /* 0x004fc600078e0210 */
[----:B------:R-:W-:Y:S04]  /*ee50*/  STL [R1+0xadc], R4 ;  /* 0x000adc0401007387 */ /* 0x000fe80000100800 */
[----:B------:R2:W-:Y:S01]  /*ee60*/  STL [R1+0xad8], R5 ;  /* 0x000ad80501007387 */ /* 0x0005e20000100800 */
[----:B0-----:R-:W-:-:S03]  /*ee70*/  IMAD.WIDE R8, R0, 0x2, R2 ;  /* 0x0000000200087825 */ /* 0x001fc600078e0202 */
[----:B------:R-:W-:Y:S01]  /*ee80*/  STL [R1+0xae4], R6 ;  /* 0x000ae40601007387 */ /* 0x000fe20000100800 */
[----:B--2---:R-:W-:-:S03]  /*ee90*/  IMAD.WIDE R4, R0, 0x2, R12 ;  /* 0x0000000200047825 */ /* 0x004fc600078e020c */
[----:B------:R0:W-:Y:S04]  /*eea0*/  STL [R1+0xae0], R7 ;  /* 0x000ae00701007387 */ /* 0x0001e80000100800 */
[----:B------:R-:W-:Y:S04]  /*eeb0*/  STL [R1+0xaec], R4 ;  /* 0x000aec0401007387 */ /* 0x000fe80000100800 */
[----:B------:R2:W-:Y:S01]  /*eec0*/  STL [R1+0xae8], R5 ;  /* 0x000ae80501007387 */ /* 0x0005e20000100800 */
[----:B0-----:R-:W-:-:S03]  /*eed0*/  IMAD.WIDE R6, R10, 0x2, R18 ;  /* 0x000000020a067825 */ /* 0x001fc600078e0212 */
[----:B------:R-:W-:Y:S04]  /*eee0*/  STL [R1+0xaf4], R8 ;  /* 0x000af40801007387 */ /* 0x000fe80000100800 */
[----:B------:R0:W-:Y:S01]  /*eef0*/  STL [R1+0xaf0], R9 ;  /* 0x000af00901007387 */ /* 0x0001e20000100800 */
[----:B--2---:R-:W-:-:S03]  /*ef00*/  IMAD.WIDE R4, R10, 0x2, R16 ;  /* 0x000000020a047825 */ /* 0x004fc600078e0210 */
[----:B------:R-:W-:Y:S01]  /*ef10*/  STL [R1+0xafc], R6 ;  /* 0x000afc0601007387 */ /* 0x000fe20000100800 */
[----:B------:R-:W-:-:S03]  /*ef20*/  IMAD R0, R15, 0x1c, RZ ;  /* 0x0000001c0f007824 */ /* 0x000fc600078e02ff */
        /* <DEDUP_REMOVED lines=155> */
[----:B------:R-:W-:-:S03]  /*f8e0*/  IMAD.SHL.U32 R0, R15, 0x10, RZ ;  /* 0x000000100f007824 */ /* 0x000fc600078e00ff */
        /* <DEDUP_REMOVED lines=197> */
[----:B------:R-:W-:-:S03]  /*10540*/  IMAD.WIDE R10, R11, 0x2, R2 ;  /* 0x000000020b0a7825 */ /* 0x000fc600078e0202 */
[----:B------:R0:W-:Y:S01]  /*10550*/  STL [R1+0xe60], R7 ;  /* 0x000e600701007387 */ /* 0x0001e20000100800 */
[----:B--2---:R-:W-:-:S03]  /*10560*/  IMAD.WIDE R4, R15, 0x2, R18 ;  /* 0x000000020f047825 */ /* 0x004fc600078e0212 */
[----:B------:R-:W-:Y:S04]  /*10570*/  STL [R1+0xe6c], R8 ;  /* 0x000e6c0801007387 */ /* 0x000fe80000100800 */
[----:B------:R2:W-:Y:S01]  /*10580*/  STL [R1+0xe68], R9 ;  /* 0x000e680901007387 */ /* 0x0005e20000100800 */
[----:B0-----:R-:W-:-:S03]  /*10590*/  IMAD.WIDE R6, R15, 0x2, R16 ;  /* 0x000000020f067825 */ /* 0x001fc600078e0210 */
[----:B------:R-:W-:Y:S01]  /*105a0*/  STL [R1+0xe74], R10 ;  /* 0x000e740a01007387 */ /* 0x000fe20000100800 */
[----:B------:R-:W-:-:S03]  /*105b0*/  IMAD.WIDE R2, R15, 0x2, R2 ;  /* 0x000000020f027825 */ /* 0x000fc600078e0202 */
[----:B------:R-:W-:Y:S01]  /*105c0*/  STL [R1+0xe70], R11 ;  /* 0x000e700b01007387 */ /* 0x000fe20000100800 */
[----:B--2---:R-:W-:-:S03]  /*105d0*/  IMAD.WIDE R8, R15, 0x2, R12 ;  /* 0x000000020f087825 */ /* 0x004fc600078e020c */
[----:B------:R-:W-:Y:S04]  /*105e0*/  STL [R1+0xe7c], R4 ;  /* 0x000e7c0401007387 */ /* 0x000fe80000100800 */
[----:B------:R-:W-:Y:S04]  /*105f0*/  STL [R1+0xe78], R5 ;  /* 0x000e780501007387 */ /* 0x000fe80000100800 */
[----:B------:R-:W-:Y:S04]  /*10600*/  STL [R1+0xe84], R6 ;  /* 0x000e840601007387 */ /* 0x000fe80000100800 */
[----:B------:R-:W-:Y:S04]  /*10610*/  STL [R1+0xe80], R7 ;  /* 0x000e800701007387 */ /* 0x000fe80000100800 */
[----:B------:R-:W-:Y:S04]  /*10620*/  STL [R1+0xe8c], R8 ;  /* 0x000e8c0801007387 */ /* 0x000fe80000100800 */
[----:B------:R-:W-:Y:S04]  /*10630*/  STL [R1+0xe88], R9 ;  /* 0x000e880901007387 */ /* 0x000fe80000100800 */
[----:B------:R0:W-:Y:S04]  /*10640*/  STL [R1+0xe94], R2 ;  /* 0x000e940201007387 */ /* 0x0001e80000100800 */
[----:B------:R2:W-:Y:S04]  /*10650*/  STL [R1+0xe90], R3 ;  /* 0x000e900301007387 */ /* 0x0005e80000100800 */
[----:B------:R1:W-:Y:S04]  /*10660*/  STL [R1+0xa90], RZ ;  /* 0x000a90ff01007387 */ /* 0x0003e80000100800 */
        /* <DEDUP_REMOVED lines=406> */
[----:B------:R1:W-:Y:S01]  /*11fd0*/  STL [R1+0x2f8], RZ ;  /* 0x0002f8ff01007387 */ /* 0x0003e20000100800 */
[----:B------:R-:W3:Y:S03]  /*11fe0*/  S2R R16, SR_TID.X ;  /* 0x0000000000107919 */ /* 0x000ee60000002100 */
        /* <DEDUP_REMOVED lines=29> */
[----:B---3--:R-:W-:-:S03]  /*121c0*/  LOP3.LUT R16, R16, 0x1f, RZ, 0xc0, !PT ;  /* 0x0000001f10107812 */ /* 0x008fc600078ec0ff */
[----:B------:R1:W-:Y:S04]  /*121d0*/  STL [R1+0x270], RZ ;  /* 0x000270ff01007387 */ /* 0x0003e80000100800 */
[----:B------:R1:W-:Y:S04]  /*121e0*/  STL [R1+0x274], RZ ;  /* 0x000274ff01007387 */ /* 0x0003e80000100800 */
[----:B------:R1:W-:Y:S04]  /*121f0*/  STL [R1+0x278], RZ ;  /* 0x000278ff01007387 */ /* 0x0003e80000100800 */
[----:B------:R1:W-:Y:S04]  /*12200*/  STL [R1+0x27c], RZ ;  /* 0x00027cff01007387 */ /* 0x0003e80000100800 */
[----:B------:R1:W-:Y:S01]  /*12210*/  STL [R1+0x260], RZ ;  /* 0x000260ff01007387 */ /* 0x0003e20000100800 */
[----:B0-----:R-:W-:-:S02]  /*12220*/  IMAD.SHL.U32 R2, R16, 0x2, RZ ;  /* 0x0000000210027824 */ /* 0x001fc400078e00ff */
[----:B------:R-:W0:Y:S01]  /*12230*/  LDC R16, c[0x0][0x230] ;  /* 0x00008c00ff107b82 */ /* 0x000e220000000800 */
        /* <DEDUP_REMOVED lines=25> */
[----:B0-----:R-:W-:-:S03]  /*123d0*/  VIADD R16, R16, 0x1f ;  /* 0x0000001f10107836 */ /* 0x001fc60000000000 */
[----:B------:R1:W-:Y:S04]  /*123e0*/  STL [R1+0x408], RZ ;  /* 0x000408ff01007387 */ /* 0x0003e80000100800 */
[----:B------:R1:W-:Y:S04]  /*123f0*/  STL [R1+0x40c], RZ ;  /* 0x00040cff01007387 */ /* 0x0003e80000100800 */
[----:B------:R1:W-:Y:S04]  /*12400*/  STL [R1+0x3f0], RZ ;  /* 0x0003f0ff01007387 */ /* 0x0003e80000100800 */
[----:B------:R1:W-:Y:S01]  /*12410*/  STL [R1+0x3f4], RZ ;  /* 0x0003f4ff01007387 */ /* 0x0003e20000100800 */
[----:B------:R-:W-:-:S03]  /*12420*/  IMAD.SHL.U32 R61, R15, 0x20, RZ ;  /* 0x000000200f3d7824 */ /* 0x000fc600078e00ff */
[----:B------:R1:W-:Y:S01]  /*12430*/  STL [R1+0x3f8], RZ ;  /* 0x0003f8ff01007387 */ /* 0x0003e20000100800 */
[----:B------:R-:W-:-:S03]  /*12440*/  SHF.R.S32.HI R15, RZ, 0x1f, R16 ;  /* 0x0000001fff0f7819 */ /* 0x000fc60000011410 */
[----:B------:R1:W-:Y:S04]  /*12450*/  STL [R1+0x3fc], RZ ;  /* 0x0003fcff01007387 */ /* 0x0003e80000100800 */
[----:B------:R1:W-:Y:S04]  /*12460*/  STL [R1+0x3e0], RZ ;  /* 0x0003e0ff01007387 */ /* 0x0003e80000100800 */
[----:B------:R1:W-:Y:S04]  /*12470*/  STL [R1+0x3e4], RZ ;  /* 0x0003e4ff01007387 */ /* 0x0003e80000100800 */
[----:B------:R1:W-:Y:S01]  /*12480*/  STL [R1+0x3e8], RZ ;  /* 0x0003e8ff01007387 */ /* 0x0003e20000100800 */
[----:B------:R-:W-:-:S03]  /*12490*/  LEA.HI R15, R15, R16, RZ, 0x5 ;  /* 0x000000100f0f7211 */ /* 0x000fc600078f28ff */
[----:B------:R1:W-:Y:S04]  /*124a0*/  STL [R1+0x3ec], RZ ;  /* 0x0003ecff01007387 */ /* 0x0003e80000100800 */
[----:B------:R1:W-:Y:S04]  /*124b0*/  STL [R1+0x3d0], RZ ;  /* 0x0003d0ff01007387 */ /* 0x0003e80000100800 */
[----:B------:R1:W-:Y:S04]  /*124c0*/  STL [R1+0x3d4], RZ ;  /* 0x0003d4ff01007387 */ /* 0x0003e80000100800 */
[----:B------:R1:W-:Y:S04]  /*124d0*/  STL [R1+0x3d8], RZ ;  /* 0x0003d8ff01007387 */ /* 0x0003e80000100800 */
[----:B------:R1:W-:Y:S01]  /*124e0*/  STL [R1+0x3dc], RZ ;  /* 0x0003dcff01007387 */ /* 0x0003e20000100800 */
[----:B--2---:R-:W-:-:S03]  /*124f0*/  SHF.R.S32.HI R3, RZ, 0x5, R15 ;  /* 0x00000005ff037819 */ /* 0x004fc6000001140f */
[----:B------:R1:W-:Y:S04]  /*12500*/  STL [R1+0x3c0], RZ ;  /* 0x0003c0ff01007387 */ /* 0x0003e80000100800 */
[----:B------:R1:W-:Y:S04]  /*12510*/  STL [R1+0x3c4], RZ ;  /* 0x0003c4ff01007387 */ /* 0x0003e80000100800 */
[----:B------:R1:W-:Y:S04]  /*12520*/  STL [R1+0x3c8], RZ ;  /* 0x0003c8ff01007387 */ /* 0x0003e80000100800 */
[----:B------:R1:W-:Y:S04]  /*12530*/  STL [R1+0x3cc], RZ ;  /* 0x0003ccff01007387 */ /* 0x0003e80000100800 */
[----:B------:R-:W2:Y:S04]  /*12540*/  LDL R15, [R1+0xa7c] ;  /* 0x000a7c00010f7983 */ /* 0x000ea80000100800 */
        /* <DEDUP_REMOVED lines=19> */
[----:B------:R-:W-:-:S03]  /*12680*/  LOP3.LUT R5, R2, 0x10, RZ, 0x3c, !PT ;  /* 0x0000001002057812 */ /* 0x000fc600078e3cff */
[----:B------:R1:W-:Y:S01]  /*12690*/  STL [R1+0x37c], RZ ;  /* 0x00037cff01007387 */ /* 0x0003e20000100800 */
[----:B------:R-:W-:-:S03]  /*126a0*/  LOP3.LUT R3, R2, 0x30, RZ, 0x3c, !PT ;  /* 0x0000003002037812 */ /* 0x000fc600078e3cff */
[----:B------:R1:W-:Y:S01]  /*126b0*/  STL [R1+0x360], RZ ;  /* 0x000360ff01007387 */ /* 0x0003e20000100800 */
[----:B------:R-:W-:-:S03]  /*126c0*/  LOP3.LUT R4, R2, 0x20, RZ, 0x3c, !PT ;  /* 0x0000002002047812 */ /* 0x000fc600078e3cff */
[----:B------:R1:W-:Y:S04]  /*126d0*/  STL [R1+0x364], RZ ;  /* 0x000364ff01007387 */ /* 0x0003e80000100800 */
[----:B------:R1:W-:Y:S04]  /*126e0*/  STL [R1+0x368], RZ ;  /* 0x000368ff01007387 */ /* 0x0003e80000100800 */
[----:B------:R1:W-:Y:S04]  /*126f0*/  STL [R1+0x36c], RZ ;  /* 0x00036cff01007387 */ /* 0x0003e80000100800 */
[----:B------:R1:W-:Y:S04]  /*12700*/  STL [R1+0x350], RZ ;  /* 0x000350ff01007387 */ /* 0x0003e80000100800 */
[----:B------:R1:W-:Y:S04]  /*12710*/  STL [R1+0x354], RZ ;  /* 0x000354ff01007387 */ /* 0x0003e80000100800 */
[----:B------:R1:W-:Y:S04]  /*12720*/  STL [R1+0x358], RZ ;  /* 0x000358ff01007387 */ /* 0x0003e80000100800 */
[----:B------:R1:W-:Y:S01]  /*12730*/  STL [R1+0x35c], RZ ;  /* 0x00035cff01007387 */ /* 0x0003e20000100800 */
[----:B------:R-:W-:Y:S01]  /*12740*/  USHF.L.U32 UR5, UR5, 0x5, URZ ;  /* 0x0000000505057899 */ /* 0x000fe2000800063f */
[----:B------:R-:W-:-:S03]  /*12750*/  SHF.R.S32.HI R0, RZ, 0x1f, R61 ;  /* 0x0000001fff007819 */ /* 0x000fc6000001143d */
[----:B------:R-:W-:Y:S01]  /*12760*/  USHF.R.S32.HI UR6, URZ, 0x1f, UR5 ;  /* 0x0000001f3f067899 */ /* 0x000fe20008011405 */
[C---:B------:R-:W-:Y:S01]  /*12770*/  SHF.L.U64.HI R0, R61.reuse, 0x1, R0 ;  /* 0x000000013d007819 */ /* 0x040fe20000010200 */
[----:B------:R-:W-:Y:S01]  /*12780*/  IMAD.SHL.U32 R61, R61, 0x2, RZ ;  /* 0x000000023d3d7824 */ /* 0x000fe200078e00ff */
[----:B------:R-:W-:Y:S02]  /*12790*/  USHF.L.U32 UR7, UR5, 0x1, URZ ;  /* 0x0000000105077899 */ /* 0x000fe4000800063f */
[----:B------:R-:W-:Y:S01]  /*127a0*/  USHF.L.U64.HI UR6, UR5, 0x1, UR6 ;  /* 0x0000000105067899 */ /* 0x000fe20008010206 */
[C---:B--2---:R-:W-:Y:S02]  /*127b0*/  LOP3.LUT R5, R15.reuse, 0x20, RZ, 0x3c, !PT ;  /* 0x000000200f057812 */ /* 0x044fe400078e3cff */
[C---:B------:R-:W-:Y:S02]  /*127c0*/  LOP3.LUT R3, R15.reuse, 0x60, RZ, 0x3c, !PT ;  /* 0x000000600f037812 */ /* 0x040fe400078e3cff */
[----:B------:R-:W-:Y:S01]  /*127d0*/  LOP3.LUT R4, R15, 0x40, RZ, 0x3c, !PT ;  /* 0x000000400f047812 */ /* 0x000fe200078e3cff */
[----:B------:R1:W-:Y:S04]  /*127e0*/  STL [R1+0x1294], R5 ;  /* 0x0012940501007387 */ /* 0x0003e80000100800 */
[----:B------:R1:W-:Y:S04]  /*127f0*/  STL [R1+0x128c], R3 ;  /* 0x00128c0301007387 */ /* 0x0003e80000100800 */
[----:B------:R1:W-:Y:S02]  /*12800*/  STL [R1+0x1290], R4 ;  /* 0x0012900401007387 */ /* 0x0003e40000100800 */
.L_x_1:
[----:B-----5:R0:W-:Y:S01]  /*12810*/  STL [R1+0x1f50], R37 ;  /* 0x001f502501007387 */ /* 0x0201e20000100800 */
[----:B-1----:R-:W1:Y:S03]  /*12820*/  LDC R3, c[0x0][0x230] ;  /* 0x00008c00ff037b82 */ /* 0x002e660000000800 */
[----:B------:R-:W2:Y:S04]  /*12830*/  LDL R5, [R1+0xa94] ;  /* 0x000a940001057983 */ /* 0x000ea80000100800 */
[----:B------:R-:W2:Y:S04]  /*12840*/  LDL R4, [R1+0xa98] ;  /* 0x000a980001047983 */ /* 0x000ea80000100800 */
[----:B0-----:R-:W1:Y:S04]  /*12850*/  LDL R37, [R1+0xa90] ;  /* 0x000a900001257983 */ /* 0x001e680000100800 */
[----:B------:R-:W-:Y:S04]  /*12860*/  STL [R1+0x1f2c], R30 ;  /* 0x001f2c1e01007387 */ /* 0x000fe80000100800 */
[----:B------:R-:W-:Y:S04]  /*12870*/  STL [R1+0x1f34], R30 ;  /* 0x001f341e01007387 */ /* 0x000fe80000100800 */
[----:B------:R-:W-:Y:S04]  /*12880*/  STL [R1+0x1f3c], R30 ;  /* 0x001f3c1e01007387 */ /* 0x000fe80000100800 */
[----:B------:R-:W-:Y:S04]  /*12890*/  STL [R1+0x1f44], R30 ;  /* 0x001f441e01007387 */ /* 0x000fe80000100800 */
[----:B------:R0:W-:Y:S04]  /*128a0*/  STL [R1+0x1f4c], R30 ;  /* 0x001f4c1e01007387 */ /* 0x0001e80000100800 */
[----:B------:R-:W-:Y:S04]  /*128b0*/  STL [R1+0x1f28], R31 ;  /* 0x001f281f01007387 */ /* 0x000fe80000100800 */
        /* <DEDUP_REMOVED lines=78> */
[----:B------:R-:W-:Y:S01]  /*12da0*/  STL [R1+0x1dfc], R55 ;  /* 0x001dfc3701007387 */ /* 0x000fe20000100800 */
[----:B-1----:R-:W-:-:S03]  /*12db0*/  IMAD R3, R37, -0x20, R3 ;  /* 0xffffffe025037824 */ /* 0x002fc600078e0203 */
[----:B------:R-:W-:Y:S04]  /*12dc0*/  STL [R1+0x1df8], R54 ;  /* 0x001df83601007387 */ /* 0x000fe80000100800 */
[----:B------:R-:W-:Y:S04]  /*12dd0*/  STL [R1+0x1df4], R53 ;  /* 0x001df43501007387 */ /* 0x000fe80000100800 */
[----:B------:R-:W-:Y:S04]  /*12de0*/  STL [R1+0x1df0], R52 ;  /* 0x001df03401007387 */ /* 0x000fe80000100800 */
[----:B------:R-:W-:Y:S04]  /*12df0*/  STL [R1+0x1dec], R51 ;  /* 0x001dec3301007387 */ /* 0x000fe80000100800 */
[----:B------:R-:W-:Y:S01]  /*12e00*/  STL [R1+0x1de8], R50 ;  /* 0x001de83201007387 */ /* 0x000fe20000100800 */
[----:B------:R-:W-:-:S03]  /*12e10*/  ISETP.GT.AND P0, PT, R3, RZ, PT ;  /* 0x000000ff0300720c */ /* 0x000fc60003f04270 */
[----:B------:R-:W-:Y:S04]  /*12e20*/  STL [R1+0x1de4], R49 ;  /* 0x001de43101007387 */ /* 0x000fe80000100800 */
[----:B------:R-:W-:Y:S04]  /*12e30*/  STL [R1+0x1de0], R48 ;  /* 0x001de03001007387 */ /* 0x000fe80000100800 */
[----:B------:R-:W-:Y:S04]  /*12e40*/  STL [R1+0x1ddc], R47 ;  /* 0x001ddc2f01007387 */ /* 0x000fe80000100800 */
[----:B------:R-:W-:Y:S04]  /*12e50*/  STL [R1+0x1dd8], R46 ;  /* 0x001dd82e01007387 */ /* 0x000fe80000100800 */
[----:B------:R-:W-:Y:S04]  /*12e60*/  STL [R1+0x1dd4], R45 ;  /* 0x001dd42d01007387 */ /* 0x000fe80000100800 */
[----:B------:R-:W-:Y:S04]  /*12e70*/  STL [R1+0x1dd0], R44 ;  /* 0x001dd02c01007387 */ /* 0x000fe80000100800 */
[----:B------:R-:W-:Y:S01]  /*12e80*/  STL [R1+0x1dcc], R43 ;  /* 0x001dcc2b01007387 */ /* 0x000fe20000100800 */
[----:B------:R-:W-:-:S03]  /*12e90*/  PRMT R34, RZ, 0x7610, R34 ;  /* 0x00007610ff227816 */ /* 0x000fc60000000022 */
[----:B------:R-:W-:Y:S04]  /*12ea0*/  STL [R1+0x1dc8], R42 ;  /* 0x001dc82a01007387 */ /* 0x000fe80000100800 */
[----:B------:R-:W-:Y:S04]  /*12eb0*/  STL [R1+0x1dc4], R41 ;  /* 0x001dc42901007387 */ /* 0x000fe80000100800 */
[----:B------:R-:W-:Y:S04]  /*12ec0*/  STL [R1+0x1dc0], R40 ;  /* 0x001dc02801007387 */ /* 0x000fe80000100800 */
[----:B------:R-:W-:Y:S04]  /*12ed0*/  STL [R1+0x1dbc], R39 ;  /* 0x001dbc2701007387 */ /* 0x000fe80000100800 */
[----:B------:R-:W-:Y:S04]  /*12ee0*/  STL [R1+0x1db8], R38 ;  /* 0x001db82601007387 */ /* 0x000fe80000100800 */
[----:B------:R-:W-:Y:S04]  /*12ef0*/  STL [R1+0x1d3c], R61 ;  /* 0x001d3c3d01007387 */ /* 0x000fe80000100800 */
[----:B-----5:R-:W-:Y:S04]  /*12f00*/  STL [R1+0x1d38], R60 ;  /* 0x001d383c01007387 */ /* 0x020fe80000100800 */
[----:B------:R-:W-:Y:S04]  /*12f10*/  STL [R1+0x14d8], R0 ;  /* 0x0014d80001007387 */ /* 0x000fe80000100800 */
[----:B------:R-:W-:Y:S04]  /*12f20*/  STL [R1+0x1d40], R0 ;  /* 0x001d400001007387 */ /* 0x000fe80000100800 */
[----:B------:R-:W3:Y:S04]  /*12f30*/  LDL.LU R37, [R1+0x1f50] ;  /* 0x001f500001257983 */ /* 0x000ee80000300800 */
[----:B--2---:R-:W2:Y:S04]  /*12f40*/  @P0 LDG.E.U16 R34, desc[UR8][R4.64] ;  /* 0x0000000804220981 */ /* 0x004ea8000c1e1500 */
[----:B------:R-:W4:Y:S01]  /*12f50*/  LDL.64 R4, [R1+0x9f8] ;  /* 0x0009f80001047983 */ /* 0x000f220000100a00 */
[----:B------:R-:W-:-:S02]  /*12f60*/  PRMT R35, RZ, 0x7610, R35 ;  /* 0x00007610ff237816 */ /* 0x000fc40000000023 */
[----:B------:R-:W-:-:S04]  /*12f70*/  PRMT R36, RZ, 0x7610, R36 ;  /* 0x00007610ff247816 */ /* 0x000fc80000000024 */
[----:B----4-:R-:W4:Y:S04]  /*12f80*/  @P0 LDG.E.U16 R35, desc[UR8][R4.64] ;  /* 0x0000000804230981 */ /* 0x010f28000c1e1500 */
[----:B------:R-:W2:Y:S01]  /*12f90*/  LDL.64 R4, [R1+0xa70] ;  /* 0x000a700001047983 */ /* 0x000ea20000100a00 */
[----:B---3--:R-:W-:-:S03]  /*12fa0*/  PRMT R37, RZ, 0x7610, R37 ;  /* 0x00007610ff257816 */ /* 0x008fc60000000025 */
[----:B--2---:R-:W2:Y:S04]  /*12fb0*/  @P0 LDG.E.U16 R36, desc[UR8][R4.64] ;  /* 0x0000000804240981 */ /* 0x004ea8000c1e1500 */
[----:B------:R-:W3:Y:S01]  /*12fc0*/  LDL.64 R4, [R1+0x9f0] ;  /* 0x0009f00001047983 */ /* 0x000ee20000100a00 */
[----:B------:R-:W-:-:S03]  /*12fd0*/  ISETP.GT.AND P1, PT, R3, 0x1, PT ;  /* 0x000000010300780c */ /* 0x000fc60003f24270 */
[----:B---3--:R1:W3:Y:S04]  /*12fe0*/  @P0 LDG.E.U16 R37, desc[UR8][R4.64] ;  /* 0x0000000804250981 */ /* 0x0082e8000c1e1500 */
[----:B------:R-:W1:Y:S04]  /*12ff0*/  LDL R4, [R1+0xe90] ;  /* 0x000e900001047983 */ /* 0x000e680000100800 */
[----:B------:R-:W1:Y:S01]  /*13000*/  LDL R5, [R1+0xe94] ;  /* 0x000e940001057983 */ /* 0x000e620000100800 */
[----:B0-----:R-:W-:Y:S02]  /*13010*/  PRMT R30, RZ, 0x7610, R30 ;  /* 0x00007610ff1e7816 */ /* 0x001fe4000000001e */
[----:B-1----:R-:W-:-:S04]  /*13020*/  @P1 LOP3.LUT R5, R5, R4, RZ, 0x3c, !PT ;  /* 0x0000000405051212 */ /* 0x002fc800078e3cff */
[----:B------:R-:W-:-:S04]  /*13030*/  @P1 LOP3.LUT R4, R5, R4, RZ, 0x3c, !PT ;  /* 0x0000000405041212 */ /* 0x000fc800078e3cff */
[----:B------:R-:W-:-:S05]  /*13040*/  @P1 LOP3.LUT R5, R5, R4, RZ, 0x3c, !PT ;  /* 0x0000000405051212 */ /* 0x000fca00078e3cff */
[----:B------:R-:W4:Y:S04]  /*13050*/  @P1 LDG.E.U16 R30, desc[UR8][R4.64] ;  /* 0x00000008041e1981 */ /* 0x000f28000c1e1500 */
[----:B----4-:R0:W-:Y:S04]  /*13060*/  STL [R1+0x740], R30 ;  /* 0x0007401e01007387 */ /* 0x0101e80000100800 */
[----:B0-----:R-:W4:Y:S04]  /*13070*/  LDL.LU R30, [R1+0x1f4c] ;  /* 0x001f4c00011e7983 */ /* 0x001f280000300800 */
[----:B------:R-:W2:Y:S04]  /*13080*/  LDL R4, [R1+0xe88] ;  /* 0x000e880001047983 */ /* 0x000ea80000100800 */
[----:B------:R-:W2:Y:S01]  /*13090*/  LDL R5, [R1+0xe8c] ;  /* 0x000e8c0001057983 */ /* 0x000ea20000100800 */
[----:B------:R-:W-:-:S02]  /*130a0*/  PRMT R31, RZ, 0x7610, R31 ;  /* 0x00007610ff1f7816 */ /* 0x000fc4000000001f */
[----:B--2---:R-:W-:-:S04]  /*130b0*/  @P1 LOP3.LUT R5, R5, R4, RZ, 0x3c, !PT ;  /* 0x0000000405051212 */ /* 0x004fc800078e3cff */
[----:B------:R-:W-:-:S04]  /*130c0*/  @P1 LOP3.LUT R4, R5, R4, RZ, 0x3c, !PT ;  /* 0x0000000405041212 */ /* 0x000fc800078e3cff */
[----:B------:R-:W-:-:S05]  /*130d0*/  @P1 LOP3.LUT R5, R5, R4, RZ, 0x3c, !PT ;  /* 0x0000000405051212 */ /* 0x000fca00078e3cff */
[----:B------:R-:W2:Y:S04]  /*130e0*/  @P1 LDG.E.U16 R31, desc[UR8][R4.64] ;  /* 0x00000008041f1981 */ /* 0x000ea8000c1e1500 */
[----:B--2---:R0:W-:Y:S04]  /*130f0*/  STL [R1+0x744], R31 ;  /* 0x0007441f01007387 */ /* 0x0041e80000100800 */
[----:B0-----:R-:W2:Y:S04]  /*13100*/  LDL.LU R31, [R1+0x1f48] ;  /* 0x001f4800011f7983 */ /* 0x001ea80000300800 */
[----:B------:R-:W3:Y:S04]  /*13110*/  LDL R4, [R1+0xe80] ;  /* 0x000e800001047983 */ /* 0x000ee80000100800 */
[----:B------:R-:W3:Y:S01]  /*13120*/  LDL R5, [R1+0xe84] ;  /* 0x000e840001057983 */ /* 0x000ee20000100800 */
[----:B----4-:R-:W-:-:S02]  /*13130*/  PRMT R30, RZ, 0x7610, R30 ;  /* 0x00007610ff1e7816 */ /* 0x010fc4000000001e */
[----:B---3--:R-:W-:-:S04]  /*13140*/  @P1 LOP3.LUT R5, R5, R4, RZ, 0x3c, !PT ;  /* 0x0000000405051212 */ /* 0x008fc800078e3cff */
[----:B------:R-:W-:-:S04]  /*13150*/  @P1 LOP3.LUT R4, R5, R4, RZ, 0x3c, !PT ;  /* 0x0000000405041212 */ /* 0x000fc800078e3cff */
[----:B------:R-:W-:-:S05]  /*13160*/  @P1 LOP3.LUT R5, R5, R4, RZ, 0x3c, !PT ;  /* 0x0000000405051212 */ /* 0x000fca00078e3cff */
[----:B------:R-:W3:Y:S04]  /*13170*/  @P1 LDG.E.U16 R30, desc[UR8][R4.64] ;  /* 0x00000008041e1981 */ /* 0x000ee8000c1e1500 */
[----:B---3--:R0:W-:Y:S04]  /*13180*/  STL [R1+0x748], R30 ;  /* 0x0007481e01007387 */ /* 0x0081e80000100800 */
[----:B0-----:R-:W3:Y:S04]  /*13190*/  LDL.LU R30, [R1+0x1f44] ;  /* 0x001f4400011e7983 */ /* 0x001ee80000300800 */
[----:B------:R-:W4:Y:S04]  /*131a0*/  LDL R4, [R1+0xe78] ;  /* 0x000e780001047983 */ /* 0x000f280000100800 */
[----:B------:R-:W4:Y:S01]  /*131b0*/  LDL R5, [R1+0xe7c] ;  /* 0x000e7c0001057983 */ /* 0x000f220000100800 */
[----:B--2---:R-:W-:-:S02]  /*131c0*/  PRMT R31, RZ, 0x7610, R31 ;  /* 0x00007610ff1f7816 */ /* 0x004fc4000000001f */
[----:B----4-:R-:W-:-:S04]  /*131d0*/  @P1 LOP3.LUT R5, R5, R4, RZ, 0x3c, !PT ;  /* 0x0000000405051212 */ /* 0x010fc800078e3cff */
[----:B------:R-:W-:-:S04]  /*131e0*/  @P1 LOP3.LUT R4, R5, R4, RZ, 0x3c, !PT ;  /* 0x0000000405041212 */ /* 0x000fc800078e3cff */
[----:B------:R-:W-:-:S05]  /*131f0*/  @P1 LOP3.LUT R5, R5, R4, RZ, 0x3c, !PT ;  /* 0x0000000405051212 */ /* 0x000fca00078e3cff */
[----:B------:R-:W2:Y:S01]  /*13200*/  @P1 LDG.E.U16 R31, desc[UR8][R4.64] ;  /* 0x00000008041f1981 */ /* 0x000ea2000c1e1500 */
[----:B------:R-:W-:-:S03]  /*13210*/  ISETP.GT.AND P0, PT, R3, 0x2, PT ;  /* 0x000000020300780c */ /* 0x000fc60003f04270 */
[----:B--2---:R0:W-:Y:S04]  /*13220*/  STL [R1+0x74c], R31 ;  /* 0x00074c1f01007387 */ /* 0x0041e80000100800 */
[----:B0-----:R-:W2:Y:S04]  /*13230*/  LDL.LU R31, [R1+0x1f40] ;  /* 0x001f4000011f7983 */ /* 0x001ea80000300800 */
[----:B------:R-:W4:Y:S04]  /*13240*/  LDL R4, [R1+0xe70] ;  /* 0x000e700001047983 */ /* 0x000f280000100800 */
[----:B------:R-:W4:Y:S01]  /*13250*/  LDL R5, [R1+0xe74] ;  /* 0x000e740001057983 */ /* 0x000f220000100800 */
[----:B---3--:R-:W-:-:S02]  /*13260*/  PRMT R30, RZ, 0x7610, R30 ;  /* 0x00007610ff1e7816 */ /* 0x008fc4000000001e */
[----:B----4-:R-:W-:-:S04]  /*13270*/  @P0 LOP3.LUT R5, R5, R4, RZ, 0x3c, !PT ;  /* 0x0000000405050212 */ /* 0x010fc800078e3cff */
        /* <DEDUP_REMOVED lines=11> */
[----:B------:R-:W2:Y:S04]  /*13330*/  @P0 LDG.E.U16 R31, desc[UR8][R4.64] ;  /* 0x00000008041f0981 */ /* 0x000ea8000c1e1500 */
        /* <DEDUP_REMOVED lines=41> */
[----:B------:R-:W-:-:S02]  /*135d0*/  PRMT R32, RZ, 0x7610, R32 ;  /* 0x00007610ff207816 */ /* 0x000fc40000000020 */
[----:B----4-:R-:W-:-:S04]  /*135e0*/  @P1 LOP3.LUT R5, R5, R4, RZ, 0x3c, !PT ;  /* 0x0000000405051212 */ /* 0x010fc800078e3cff */
[----:B------:R-:W-:-:S04]  /*135f0*/  @P1 LOP3.LUT R4, R5, R4, RZ, 0x3c, !PT ;  /* 0x0000000405041212 */ /* 0x000fc800078e3cff */
[----:B------:R-:W-:-:S05]  /*13600*/  @P1 LOP3.LUT R5, R5, R4, RZ, 0x3c, !PT ;  /* 0x0000000405051212 */ /* 0x000fca00078e3cff */
[----:B------:R-:W4:Y:S04]  /*13610*/  @P1 LDG.E.U16 R32, desc[UR8][R4.64] ;  /* 0x0000000804201981 */ /* 0x000f28000c1e1500 */
[----:B----4-:R0:W-:Y:S04]  /*13620*/  STL [R1+0x794], R32 ;  /* 0x0007942001007387 */ /* 0x0101e80000100800 */
[----:B0-----:R-:W4:Y:S04]  /*13630*/  LDL.LU R32, [R1+0x1f24] ;  /* 0x001f240001207983 */ /* 0x001f280000300800 */
[----:B------:R-:W3:Y:S04]  /*13640*/  LDL R4, [R1+0xe38] ;  /* 0x000e380001047983 */ /* 0x000ee80000100800 */
[----:B------:R-:W3:Y:S01]  /*13650*/  LDL R5, [R1+0xe3c] ;  /* 0x000e3c0001057983 */ /* 0x000ee20000100800 */
[----:B------:R-:W-:-:S02]  /*13660*/  PRMT R33, RZ, 0x7610, R33 ;  /* 0x00007610ff217816 */ /* 0x000fc40000000021 */
[----:B---3--:R-:W-:-:S04]  /*13670*/  @P1 LOP3.LUT R5, R5, R4, RZ, 0x3c, !PT ;  /* 0x0000000405051212 */ /* 0x008fc800078e3cff */
[----:B------:R-:W-:-:S04]  /*13680*/  @P1 LOP3.LUT R4, R5, R4, RZ, 0x3c, !PT ;  /* 0x0000000405041212 */ /* 0x000fc800078e3cff */
[----:B------:R-:W-:-:S05]  /*13690*/  @P1 LOP3.LUT R5, R5, R4, RZ, 0x3c, !PT ;  /* 0x0000000405051212 */ /* 0x000fca00078e3cff */
[----:B------:R-:W3:Y:S01]  /*136a0*/  @P1 LDG.E.U16 R33, desc[UR8][R4.64] ;  /* 0x0000000804211981 */ /* 0x000ee2000c1e1500 */
[----:B------:R-:W-:-:S03]  /*136b0*/  ISETP.GT.AND P0, PT, R3, 0x4, PT ;  /* 0x000000040300780c */ /* 0x000fc60003f04270 */
[----:B---3--:R0:W-:Y:S04]  /*136c0*/  STL [R1+0x790], R33 ;  /* 0x0007902101007387 */ /* 0x0081e80000100800 */
[----:B0-----:R-:W3:Y:S04]  /*136d0*/  LDL.LU R33, [R1+0x1f20] ;  /* 0x001f200001217983 */ /* 0x001ee80000300800 */
[----:B------:R-:W2:Y:S04]  /*136e0*/  LDL R4, [R1+0xe30] ;  /* 0x000e300001047983 */ /* 0x000ea80000100800 */
[----:B------:R-:W2:Y:S01]  /*136f0*/  LDL R5, [R1+0xe34] ;  /* 0x000e340001057983 */ /* 0x000ea20000100800 */
[----:B------:R-:W-:-:S02]  /*13700*/  PRMT R30, RZ, 0x7610, R30 ;  /* 0x00007610ff1e7816 */ /* 0x000fc4000000001e */
[----:B--2---:R-:W-:-:S04]  /*13710*/  @P0 LOP3.LUT R5, R5, R4, RZ, 0x3c, !PT ;  /* 0x0000000405050212 */ /* 0x004fc800078e3cff */
[----:B------:R-:W-:-:S04]  /*13720*/  @P0 LOP3.LUT R4, R5, R4, RZ, 0x3c, !PT ;  /* 0x0000000405040212 */ /* 0x000fc800078e3cff */
[----:B------:R-:W-:-:S05]  /*13730*/  @P0 LOP3.LUT R5, R5, R4, RZ, 0x3c, !PT ;  /* 0x0000000405050212 */ /* 0x000fca00078e3cff */
[----:B------:R0:W2:Y:S04]  /*13740*/  @P0 LDG.E.U16 R30, desc[UR8][R4.64] ;  /* 0x00000008041e0981 */ /* 0x0000a8000c1e1500 */
[----:B------:R-:W0:Y:S04]  /*13750*/  LDL R4, [R1+0xe28] ;  /* 0x000e280001047983 */ /* 0x000e280000100800 */
[----:B------:R-:W0:Y:S01]  /*13760*/  LDL R5, [R1+0xe2c] ;  /* 0x000e2c0001057983 */ /* 0x000e220000100800 */
[----:B------:R-:W-:Y:S02]  /*13770*/  PRMT R31, RZ, 0x7610, R31 ;  /* 0x00007610ff1f7816 */ /* 0x000fe4000000001f */
[----:B0-----:R-:W-:-:S04]  /*13780*/  @P0 LOP3.LUT R5, R5, R4, RZ, 0x3c, !PT ;  /* 0x0000000405050212 */ /* 0x001fc800078e3cff */
[----:B------:R-:W-:-:S04]  /*13790*/  @P0 LOP3.LUT R4, R5, R4, RZ, 0x3c, !PT ;  /* 0x0000000405040212 */ /* 0x000fc800078e3cff */
[----:B------:R-:W-:-:S05]  /*137a0*/  @P0 LOP3.LUT R5, R5, R4, RZ, 0x3c, !PT ;  /* 0x0000000405050212 */ /* 0x000fca00078e3cff */
[----:B------:R0:W2:Y:S04]  /*137b0*/  @P0 LDG.E.U16 R31, desc[UR8][R4.64] ;  /* 0x00000008041f0981 */ /* 0x0000a8000c1e1500 */
[----:B------:R-:W0:Y:S04]  /*137c0*/  LDL R4, [R1+0xe20] ;  /* 0x000e200001047983 */ /* 0x000e280000100800 */
[----:B------:R-:W0:Y:S01]  /*137d0*/  LDL R5, [R1+0xe24] ;  /* 0x000e240001057983 */ /* 0x000e220000100800 */
[----:B----4-:R-:W-:Y:S02]  /*137e0*/  PRMT R32, RZ, 0x7610, R32 ;  /* 0x00007610ff207816 */ /* 0x010fe40000000020 */
[----:B0-----:R-:W-:-:S04]  /*137f0*/  @P0 LOP3.LUT R5, R5, R4, RZ, 0x3c, !PT ;  /* 0x0000000405050212 */ /* 0x001fc800078e3cff */
[----:B------:R-:W-:-:S04]  /*13800*/  @P0 LOP3.LUT R4, R5, R4, RZ, 0x3c, !PT ;  /* 0x0000000405040212 */ /* 0x000fc800078e3cff */
[----:B------:R-:W-:-:S05]  /*13810*/  @P0 LOP3.LUT R5, R5, R4, RZ, 0x3c, !PT ;  /* 0x0000000405050212 */ /* 0x000fca00078e3cff */
[----:B------:R0:W4:Y:S04]  /*13820*/  @P0 LDG.E.U16 R32, desc[UR8][R4.64] ;  /* 0x0000000804200981 */ /* 0x000128000c1e1500 */
[----:B------:R-:W0:Y:S04]  /*13830*/  LDL R4, [R1+0xe18] ;  /* 0x000e180001047983 */ /* 0x000e280000100800 */
[----:B------:R-:W0:Y:S01]  /*13840*/  LDL R5, [R1+0xe1c] ;  /* 0x000e1c0001057983 */ /* 0x000e220000100800 */
[----:B---3--:R-:W-:Y:S02]  /*13850*/  PRMT R33, RZ, 0x7610, R33 ;  /* 0x00007610ff217816 */ /* 0x008fe40000000021 */
[----:B0-----:R-:W-:-:S04]  /*13860*/  @P0 LOP3.LUT R5, R5, R4, RZ, 0x3c, !PT ;  /* 0x0000000405050212 */ /* 0x001fc800078e3cff */
[----:B------:R-:W-:-:S04]  /*13870*/  @P0 LOP3.LUT R4, R5, R4, RZ, 0x3c, !PT ;  /* 0x0000000405040212 */ /* 0x000fc800078e3cff */
[----:B------:R-:W-:-:S05]  /*13880*/  @P0 LOP3.LUT R5, R5, R4, RZ, 0x3c, !PT ;  /* 0x0000000405050212 */ /* 0x000fca00078e3cff */
[----:B------:R0:W3:Y:S04]  /*13890*/  @P0 LDG.E.U16 R33, desc[UR8][R4.64] ;  /* 0x0000000804210981 */ /* 0x0000e8000c1e1500 */
[----:B------:R-:W0:Y:S04]  /*138a0*/  LDL R4, [R1+0xe10] ;  /* 0x000e100001047983 */ /* 0x000e280000100800 */
[----:B------:R-:W0:Y:S01]  /*138b0*/  LDL R5, [R1+0xe14] ;  /* 0x000e140001057983 */ /* 0x000e220000100800 */
[----:B------:R-:W-:Y:S02]  /*138c0*/  ISETP.GT.AND P1, PT, R3, 0x5, PT ;  /* 0x000000050300780c */ /* 0x000fe40003f24270 */
[----:B------:R-:W-:-:S11]  /*138d0*/  PRMT R26, RZ, 0x7610, R26 ;  /* 0x00007610ff1a7816 */ /* 0x000fd6000000001a */
[----:B0-----:R-:W-:-:S04]  /*138e0*/  @P1 LOP3.LUT R5, R5, R4, RZ, 0x3c, !PT ;  /* 0x0000000405051212 */ /* 0x001fc800078e3cff */
        /* <DEDUP_REMOVED lines=16> */
[----:B--2---:R-:W-:-:S02]  /*139f0*/  PRMT R26, RZ, 0x7610, R26 ;  /* 0x00007610ff1a7816 */ /* 0x004fc4000000001a */
[----:B---3--:R-:W-:-:S04]  /*13a00*/  @P1 LOP3.LUT R5, R5, R4, RZ, 0x3c, !PT ;  /* 0x0000000405051212 */ /* 0x008fc800078e3cff */
        /* <DEDUP_REMOVED lines=11> */
[----:B------:R-:W3:Y:S01]  /*13ac0*/  @P1 LDG.E.U16 R27, desc[UR8][R4.64] ;  /* 0x00000008041b1981 */ /* 0x000ee2000c1e1500 */
[----:B------:R-:W-:-:S03]  /*13ad0*/  ISETP.GT.AND P0, PT, R3, 0x6, PT ;  /* 0x000000060300780c */ /* 0x000fc60003f04270 */
        /* <DEDUP_REMOVED lines=72> */
[----:B------:R-:W2:Y:S01]  /*13f60*/  @P1 LDG.E.U16 R29, desc[UR8][R4.64] ;  /* 0x00000008041d1981 */ /* 0x000ea2000c1e1500 */
[----:B------:R-:W-:-:S03]  /*13f70*/  ISETP.GT.AND P0, PT, R3, 0x8, PT ;  /* 0x000000080300780c */ /* 0x000fc60003f04270 */
[----:B--2---:R0:W-:Y:S04]  /*13f80*/  STL [R1+0x770], R29 ;  /* 0x0007701d01007387 */ /* 0x0041e80000100800 */
[----:B0-----:R-:W2:Y:S04]  /*13f90*/  LDL.LU R29, [R1+0x1ef0] ;  /* 0x001ef000011d7983 */ /* 0x001ea80000300800 */
[----:B------:R-:W3:Y:S04]  /*13fa0*/  LDL R4, [R1+0xdb0] ;  /* 0x000db00001047983 */ /* 0x000ee80000100800 */
[----:B------:R-:W3:Y:S01]  /*13fb0*/  LDL R5, [R1+0xdb4] ;  /* 0x000db40001057983 */ /* 0x000ee20000100800 */
[----:B------:R-:W-:-:S02]  /*13fc0*/  PRMT R26, RZ, 0x7610, R26 ;  /* 0x00007610ff1a7816 */ /* 0x000fc4000000001a */
[----:B---3--:R-:W-:-:S04]  /*13fd0*/  @P0 LOP3.LUT R5, R5, R4, RZ, 0x3c, !PT ;  /* 0x0000000405050212 */ /* 0x008fc800078e3cff */
[----:B------:R-:W-:-:S04]  /*13fe0*/  @P0 LOP3.LUT R4, R5, R4, RZ, 0x3c, !PT ;  /* 0x0000000405040212 */ /* 0x000fc800078e3cff */
[----:B------:R-:W-:-:S05]  /*13ff0*/  @P0 LOP3.LUT R5, R5, R4, RZ, 0x3c, !PT ;  /* 0x0000000405050212 */ /* 0x000fca00078e3cff */
[----:B------:R0:W3:Y:S04]  /*14000*/  @P0 LDG.E.U16 R26, desc[UR8][R4.64] ;  /* 0x00000008041a0981 */ /* 0x0000e8000c1e1500 */
[----:B------:R-:W0:Y:S04]  /*14010*/  LDL R4, [R1+0xda8] ;  /* 0x000da80001047983 */ /* 0x000e280000100800 */
[----:B------:R-:W0:Y:S01]  /*14020*/  LDL R5, [R1+0xdac] ;  /* 0x000dac0001057983 */ /* 0x000e220000100800 */
[----:B------:R-:W-:Y:S02]  /*14030*/  PRMT R27, RZ, 0x7610, R27 ;  /* 0x00007610ff1b7816 */ /* 0x000fe4000000001b */
[----:B0-----:R-:W-:-:S04]  /*14040*/  @P0 LOP3.LUT R5, R5, R4, RZ, 0x3c, !PT ;  /* 0x0000000405050212 */ /* 0x001fc800078e3cff */
[----:B------:R-:W-:-:S04]  /*14050*/  @P0 LOP3.LUT R4, R5, R4, RZ, 0x3c, !PT ;  /* 0x0000000405040212 */ /* 0x000fc800078e3cff */
[----:B------:R-:W-:-:S05]  /*14060*/  @P0 LOP3.LUT R5, R5, R4, RZ, 0x3c, !PT ;  /* 0x0000000405050212 */ /* 0x000fca00078e3cff */
[----:B------:R0:W3:Y:S04]  /*14070*/  @P0 LDG.E.U16 R27, desc[UR8][R4.64] ;  /* 0x00000008041b0981 */ /* 0x0000e8000c1e1500 */
        /* <DEDUP_REMOVED lines=9> */
[----:B--2---:R-:W-:Y:S02]  /*14110*/  PRMT R29, RZ, 0x7610, R29 ;  /* 0x00007610ff1d7816 */ /* 0x004fe4000000001d */
[----:B0-----:R-:W-:-:S04]  /*14120*/  @P0 LOP3.LUT R5, R5, R4, RZ, 0x3c, !PT ;  /* 0x0000000405050212 */ /* 0x001fc800078e3cff */
[----:B------:R-:W-:-:S04]  /*14130*/  @P0 LOP3.LUT R4, R5, R4, RZ, 0x3c, !PT ;  /* 0x0000000405040212 */ /* 0x000fc800078e3cff */
[----:B------:R-:W-:-:S05]  /*14140*/  @P0 LOP3.LUT R5, R5, R4, RZ, 0x3c, !PT ;  /* 0x0000000405050212 */ /* 0x000fca00078e3cff */
[----:B------:R0:W2:Y:S04]  /*14150*/  @P0 LDG.E.U16 R29, desc[UR8][R4.64] ;  /* 0x00000008041d0981 */ /* 0x0000a8000c1e1500 */
[----:B------:R-:W0:Y:S04]  /*14160*/  LDL R4, [R1+0xd90] ;  /* 0x000d900001047983 */ /* 0x000e280000100800 */
[----:B------:R-:W0:Y:S01]  /*14170*/  LDL R5, [R1+0xd94] ;  /* 0x000d940001057983 */ /* 0x000e220000100800 */
[----:B------:R-:W-:Y:S02]  /*14180*/  ISETP.GT.AND P1, PT, R3, 0x9, PT ;  /* 0x000000090300780c */ /* 0x000fe40003f24270 */
[----:B------:R-:W-:-:S11]  /*14190*/  PRMT R22, RZ, 0x7610, R22 ;  /* 0x00007610ff167816 */ /* 0x000fd60000000016 */
[----:B0-----:R-:W-:-:S04]  /*141a0*/  @P1 LOP3.LUT R5, R5, R4, RZ, 0x3c, !PT ;  /* 0x0000000405051212 */ /* 0x001fc800078e3cff */
        /* <DEDUP_REMOVED lines=16> */
[----:B---3--:R-:W-:-:S02]  /*142b0*/  PRMT R22, RZ, 0x7610, R22 ;  /* 0x00007610ff167816 */ /* 0x008fc40000000016 */
        /* <DEDUP_REMOVED lines=357> */
[----:B------:R-:W3:Y:S04]  /*15910*/  @P1 LDG.E.U16 R16, desc[UR8][R4.64] ;  /* 0x0000000804101981 */ /* 0x000ee8000c1e1500 */
        /* <DEDUP_REMOVED lines=18> */
[----:B------:R0:W4:Y:S04]  /*15a40*/  @P0 LDG.E.U16 R14, desc[UR8][R4.64] ;  /* 0x00000008040e0981 */ /* 0x000128000c1e1500 */
[----:B------:R-:W0:Y:S04]  /*15a50*/  LDL R4, [R1+0xc28] ;  /* 0x000c280001047983 */ /* 0x000e280000100800 */
[----:B------:R-:W0:Y:S01]  /*15a60*/  LDL R5, [R1+0xc2c] ;  /* 0x000c2c0001057983 */ /* 0x000e220000100800 */
[----:B------:R-:W-:Y:S02]  /*15a70*/  PRMT R15, RZ, 0x7610, R15 ;  /* 0x00007610ff0f7816 */ /* 0x000fe4000000000f */
        /* <DEDUP_REMOVED lines=25> */
[----:B------:R-:W4:Y:S04]  /*15c10*/  @P1 LDG.E.U16 R10, desc[UR8][R4.64] ;  /* 0x00000008040a1981 */ /* 0x000f28000c1e1500 */
[----:B----4-:R0:W-:Y:S04]  /*15c20*/  STL [R1+0x5c0], R10 ;  /* 0x0005c00a01007387 */ /* 0x0101e80000100800 */
[----:B0-----:R-:W4:Y:S04]  /*15c30*/  LDL.LU R10, [R1+0x1e5c] ;  /* 0x001e5c00010a7983 */ /* 0x001f280000300800 */
        /* <DEDUP_REMOVED lines=140> */
[----:B------:R-:W2:Y:S04]  /*16500*/  LDL R4, [R1+0xb88] ;  /* 0x000b880001047983 */ /* 0x000ea80000100800 */
[----:B------:R-:W2:Y:S01]  /*16510*/  LDL R5, [R1+0xb8c] ;  /* 0x000b8c0001057983 */ /* 0x000ea20000100800 */
[----:B----4-:R-:W-:-:S02]  /*16520*/  PRMT R6, RZ, 0x7610, R6 ;  /* 0x00007610ff067816 */ /* 0x010fc40000000006 */
[----:B--2---:R-:W-:-:S04]  /*16530*/  @P1 LOP3.LUT R5, R5, R4, RZ, 0x3c, !PT ;  /* 0x0000000405051212 */ /* 0x004fc800078e3cff */
        /* <DEDUP_REMOVED lines=55> */
[----:B------:R-:W4:Y:S04]  /*168b0*/  @P0 LDG.E.U16 R9, desc[UR8][R4.64] ;  /* 0x0000000804090981 */ /* 0x000f28000c1e1500 */
[----:B--2---:R0:W-:Y:S04]  /*168c0*/  STL [R1+0x5b4], R47 ;  /* 0x0005b42f01007387 */ /* 0x0041e80000100800 */
[----:B0-----:R-:W2:Y:S04]  /*168d0*/  LDL R47, [R1+0xb34] ;  /* 0x000b3400012f7983 */ /* 0x001ea80000100800 */
[----:B----4-:R0:W-:Y:S04]  /*168e0*/  STL [R1+0x5b0], R9 ;  /* 0x0005b00901007387 */ /* 0x0101e80000100800 */
[----:B0-----:R-:W4:Y:S04]  /*168f0*/  LDL.LU R9, [R1+0x1e14] ;  /* 0x001e140001097983 */ /* 0x001f280000300800 */
[----:B------:R-:W3:Y:S04]  /*16900*/  LDL R4, [R1+0xb50] ;  /* 0x000b500001047983 */ /* 0x000ee80000100800 */
[----:B------:R-:W3:Y:S01]  /*16910*/  LDL R5, [R1+0xb54] ;  /* 0x000b540001057983 */ /* 0x000ee20000100800 */
[----:B------:R-:W-:-:S02]  /*16920*/  ISETP.GT.AND P1, PT, R3, 0x1b, PT ;  /* 0x0000001b0300780c */ /* 0x000fc40003f24270 */
[----:B------:R-:W-:-:S11]  /*16930*/  PRMT R2, RZ, 0x7610, R2 ;  /* 0x00007610ff027816 */ /* 0x000fd60000000002 */
        /* <DEDUP_REMOVED lines=31> */
[----:B------:R-:W-:Y:S02]  /*16b30*/  ISETP.GT.AND P0, PT, R3, 0x1c, PT ;  /* 0x0000001c0300780c */ /* 0x000fe40003f04270 */
[----:B------:R-:W-:Y:S01]  /*16b40*/  PRMT R6, RZ, 0x7610, R6 ;  /* 0x00007610ff067816 */ /* 0x000fe20000000006 */
[----:B---3--:R0:W-:Y:S04]  /*16b50*/  STL [R1+0x590], R57 ;  /* 0x0005903901007387 */ /* 0x0081e80000100800 */
[----:B0-----:R-:W3:Y:S04]  /*16b60*/  LDL.LU R57, [R1+0x1e04] ;  /* 0x001e040001397983 */ /* 0x001ee80000300800 */
[----:B------:R-:W2:Y:S02]  /*16b70*/  LDL R5, [R1+0xb30] ;  /* 0x000b300001057983 */ /* 0x000ea40000100800 */
[----:B------:R-:W-:Y:S01]  /*16b80*/  @P0 IMAD.MOV.U32 R4, RZ, RZ, R47 ;  /* 0x000000ffff040224 */ /* 0x000fe200078e002f */
[----:B------:R-:W-:-:S02]  /*16b90*/  PRMT R7, RZ, 0x7610, R7 ;  /* 0x00007610ff077816 */ /* 0x000fc40000000007 */
[----:B------:R-:W-:Y:S01]  /*16ba0*/  PRMT R8, RZ, 0x7610, R8 ;  /* 0x00007610ff087816 */ /* 0x000fe20000000008 */
[----:B------:R-:W4:Y:S04]  /*16bb0*/  LDL R47, [R1+0xb04] ;  /* 0x000b0400012f7983 */ /* 0x000f280000100800 */
[----:B--2---:R0:W2:Y:S04]  /*16bc0*/  @P0 LDG.E.U16 R6, desc[UR8][R4.64] ;  /* 0x0000000804060981 */ /* 0x0040a8000c1e1500 */
[----:B------:R-:W0:Y:S04]  /*16bd0*/  LDL R4, [R1+0xb28] ;  /* 0x000b280001047983 */ /* 0x000e280000100800 */
[----:B------:R-:W0:Y:S02]  /*16be0*/  LDL R5, [R1+0xb2c] ;  /* 0x000b2c0001057983 */ /* 0x000e240000100800 */
[----:B0-----:R-:W-:-:S04]  /*16bf0*/  @P0 LOP3.LUT R5, R5, R4, RZ, 0x3c, !PT ;  /* 0x0000000405050212 */ /* 0x001fc800078e3cff */
[----:B------:R-:W-:-:S04]  /*16c00*/  @P0 LOP3.LUT R4, R5, R4, RZ, 0x3c, !PT ;  /* 0x0000000405040212 */ /* 0x000fc800078e3cff */
[----:B------:R-:W-:-:S05]  /*16c10*/  @P0 LOP3.LUT R5, R5, R4, RZ, 0x3c, !PT ;  /* 0x0000000405050212 */ /* 0x000fca00078e3cff */
[----:B------:R0:W2:Y:S04]  /*16c20*/  @P0 LDG.E.U16 R7, desc[UR8][R4.64] ;  /* 0x0000000804070981 */ /* 0x0000a8000c1e1500 */
[----:B------:R-:W0:Y:S04]  /*16c30*/  LDL R4, [R1+0xb20] ;  /* 0x000b200001047983 */ /* 0x000e280000100800 */
[----:B------:R-:W0:Y:S02]  /*16c40*/  LDL R5, [R1+0xb24] ;  /* 0x000b240001057983 */ /* 0x000e240000100800 */
[----:B0-----:R-:W-:-:S04]  /*16c50*/  @P0 LOP3.LUT R5, R5, R4, RZ, 0x3c, !PT ;  /* 0x0000000405050212 */ /* 0x001fc800078e3cff */
        /* <DEDUP_REMOVED lines=26> */
[----:B------:R-:W4:Y:S01]  /*16e00*/  @P1 LDG.E.U16 R55, desc[UR8][R4.64] ;  /* 0x0000000804371981 */ /* 0x000f22000c1e1500 */
[----:B------:R-:W-:-:S03]  /*16e10*/  PRMT R60, RZ, 0x7610, R60 ;  /* 0x00007610ff3c7816 */ /* 0x000fc6000000003c */
[----:B----4-:R0:W-:Y:S04]  /*16e20*/  STL [R1+0x484], R55 ;  /* 0x0004843701007387 */ /* 0x0101e80000100800 */
[----:B0-----:R-:W4:Y:S04]  /*16e30*/  LDL.LU R55, [R1+0x1dfc] ;  /* 0x001dfc0001377983 */ /* 0x001f280000300800 */
[----:B------:R-:W2:Y:S01]  /*16e40*/  LDL R5, [R1+0xb00] ;  /* 0x000b000001057983 */ /* 0x000ea20000100800 */
[----:B------:R-:W-:Y:S01]  /*16e50*/  @P1 IMAD.MOV.U32 R4, RZ, RZ, R47 ;  /* 0x000000ffff041224 */ /* 0x000fe200078e002f */
[----:B------:R-:W-:-:S02]  /*16e60*/  PRMT R54, RZ, 0x7610, R54 ;  /* 0x00007610ff367816 */ /* 0x000fc40000000036 */
[----:B------:R-:W3:Y:S04]  /*16e70*/  LDL R47, [R1+0xad4] ;  /* 0x000ad400012f7983 */ /* 0x000ee80000100800 */
[----:B--2---:R0:W2:Y:S04]  /*16e80*/  @P1 LDG.E.U16 R60, desc[UR8][R4.64] ;  /* 0x00000008043c1981 */ /* 0x0040a8000c1e1500 */
[----:B------:R-:W0:Y:S04]  /*16e90*/  LDL R4, [R1+0xaf8] ;  /* 0x000af80001047983 */ /* 0x000e280000100800 */
[----:B------:R-:W0:Y:S02]  /*16ea0*/  LDL R5, [R1+0xafc] ;  /* 0x000afc0001057983 */ /* 0x000e240000100800 */
[----:B0-----:R-:W-:-:S04]  /*16eb0*/  @P1 LOP3.LUT R5, R5, R4, RZ, 0x3c, !PT ;  /* 0x0000000405051212 */ /* 0x001fc800078e3cff */
[----:B------:R-:W-:-:S04]  /*16ec0*/  @P1 LOP3.LUT R4, R5, R4, RZ, 0x3c, !PT ;  /* 0x0000000405041212 */ /* 0x000fc800078e3cff */
[----:B------:R-:W-:-:S05]  /*16ed0*/  @P1 LOP3.LUT R5, R5, R4, RZ, 0x3c, !PT ;  /* 0x0000000405051212 */ /* 0x000fca00078e3cff */
[----:B------:R-:W4:Y:S01]  /*16ee0*/  @P1 LDG.E.U16 R54, desc[UR8][R4.64] ;  /* 0x0000000804361981 */ /* 0x000f22000c1e1500 */
[----:B------:R-:W-:-:S03]  /*16ef0*/  ISETP.GT.AND P0, PT, R3, 0x1e, PT ;  /* 0x0000001e0300780c */ /* 0x000fc60003f04270 */
        /* <DEDUP_REMOVED lines=41> */
[----:B------:R-:W-:-:S05]  /*17190*/  @P1 IMAD.MOV.U32 R4, RZ, RZ, R47 ;  /* 0x000000ffff041224 */ /* 0x000fca00078e002f */
[----:B--2---:R-:W2:Y:S04]  /*171a0*/  @P1 LDG.E.U16 R49, desc[UR8][R4.64] ;  /* 0x0000000804311981 */ /* 0x004ea8000c1e1500 */
        /* <DEDUP_REMOVED lines=13> */
[----:B------:R-:W-:Y:S01]  /*17280*/  PRMT R46, RZ, 0x7610, R46 ;  /* 0x00007610ff2e7816 */ /* 0x000fe2000000002e */
[----:B------:R-:W0:Y:S01]  /*17290*/  S2R R47, SR_TID.X ;  /* 0x00000000002f7919 */ /* 0x000e220000002100 */
[----:B---3--:R-:W-:-:S04]  /*172a0*/  @P1 LOP3.LUT R5, R5, R4, RZ, 0x3c, !PT ;  /* 0x0000000405051212 */ /* 0x008fc800078e3cff */
[----:B------:R-:W-:-:S04]  /*172b0*/  @P1 LOP3.LUT R4, R5, R4, RZ, 0x3c, !PT ;  /* 0x0000000405041212 */ /* 0x000fc800078e3cff */
[----:B------:R-:W-:-:S05]  /*172c0*/  @P1 LOP3.LUT R5, R5, R4, RZ, 0x3c, !PT ;  /* 0x0000000405051212 */ /* 0x000fca00078e3cff */
[----:B------:R-:W3:Y:S01]  /*172d0*/  @P1 LDG.E.U16 R46, desc[UR8][R4.64] ;  /* 0x00000008042e1981 */ /* 0x000ee2000c1e1500 */
[----:B0-----:R-:W-:-:S04]  /*172e0*/  LOP3.LUT R47, R47, 0x1f, RZ, 0xc0, !PT ;  /* 0x0000001f2f2f7812 */ /* 0x001fc800078ec0ff */
[----:B------:R-:W-:Y:S02]  /*172f0*/  ISETP.GE.AND P0, PT, R47, R3, PT ;  /* 0x000000032f00720c */ /* 0x000fe40003f06270 */
[----:B------:R-:W4:Y:S04]  /*17300*/  LDL.LU R47, [R1+0x1ddc] ;  /* 0x001ddc00012f7983 */ /* 0x000f280000300800 */
        /* <DEDUP_REMOVED lines=9> */
[----:B------:R-:W-:Y:S01]  /*173a0*/  PRMT R44, RZ, 0x7610, R44 ;  /* 0x00007610ff2c7816 */ /* 0x000fe2000000002c */
[----:B------:R-:W-:Y:S06]  /*173b0*/  BAR.SYNC.DEFER_BLOCKING 0x0 ;  /* 0x0000000000007b1d */ /* 0x000fec0000010000 */
[----:B--2---:R0:W-:Y:S04]  /*173c0*/  STL [R1+0x40], R45 ;  /* 0x0000402d01007387 */ /* 0x0041e80000100800 */
[----:B0-----:R-:W2:Y:S04]  /*173d0*/  LDL.LU R45, [R1+0x1dd4] ;  /* 0x001dd400012d7983 */ /* 0x001ea80000300800 */
[----:B------:R-:W4:Y:S04]  /*173e0*/  LDL R4, [R1+0x1240] ;  /* 0x0012400001047983 */ /* 0x000f280000100800 */
[----:B------:R-:W4:Y:S02]  /*173f0*/  LDL R5, [R1+0x1244] ;  /* 0x0012440001057983 */ /* 0x000f240000100800 */
[----:B----4-:R-:W-:-:S04]  /*17400*/  @!P0 LOP3.LUT R5, R5, R4, RZ, 0x3c, !PT ;  /* 0x0000000405058212 */ /* 0x010fc800078e3cff */
[----:B------:R-:W-:-:S04]  /*17410*/  @!P0 LOP3.LUT R4, R5, R4, RZ, 0x3c, !PT ;  /* 0x0000000405048212 */ /* 0x000fc800078e3cff */
[----:B------:R-:W-:-:S05]  /*17420*/  @!P0 LOP3.LUT R5, R5, R4, RZ, 0x3c, !PT ;  /* 0x0000000405058212 */ /* 0x000fca00078e3cff */
[----:B------:R-:W4:Y:S04]  /*17430*/  @!P0 LDG.E.U16 R44, desc[UR8][R4.64] ;  /* 0x00000008042c8981 */ /* 0x000f28000c1e1500 */
[----:B----4-:R0:W-:Y:S04]  /*17440*/  STL [R1+0x3c], R44 ;  /* 0x00003c2c01007387 */ /* 0x0101e80000100800 */
[----:B0-----:R-:W4:Y:S04]  /*17450*/  LDL.LU R44, [R1+0x1dd0] ;  /* 0x001dd000012c7983 */ /* 0x001f280000300800 */
[----:B------:R-:W3:Y:S04]  /*17460*/  LDL R4, [R1+0xab0] ;  /* 0x000ab00001047983 */ /* 0x000ee80000100800 */
[----:B------:R-:W3:Y:S01]  /*17470*/  LDL R5, [R1+0xab4] ;  /* 0x000ab40001057983 */ /* 0x000ee20000100800 */
[----:B------:R-:W-:-:S02]  /*17480*/  PRMT R43, RZ, 0x7610, R43 ;  /* 0x00007610ff2b7816 */ /* 0x000fc4000000002b */
[----:B---3--:R-:W-:-:S04]  /*17490*/  @!P0 LOP3.LUT R5, R5, R4, RZ, 0x3c, !PT ;  /* 0x0000000405058212 */ /* 0x008fc800078e3cff */
[----:B------:R-:W-:-:S04]  /*174a0*/  @!P0 LOP3.LUT R4, R5, R4, RZ, 0x3c, !PT ;  /* 0x0000000405048212 */ /* 0x000fc800078e3cff */
[----:B------:R-:W-:-:S05]  /*174b0*/  @!P0 LOP3.LUT R5, R5, R4, RZ, 0x3c, !PT ;  /* 0x0000000405058212 */ /* 0x000fca00078e3cff */
[----:B------:R-:W3:Y:S04]  /*174c0*/  @!P0 LDG.E.U16 R43, desc[UR8][R4.64] ;  /* 0x00000008042b8981 */ /* 0x000ee8000c1e1500 */
[----:B---3--:R0:W-:Y:S04]  /*174d0*/  STL [R1+0x38], R43 ;  /* 0x0000382b01007387 */ /* 0x0081e80000100800 */
[----:B0-----:R-:W3:Y:S04]  /*174e0*/  LDL.LU R43, [R1+0x1dcc] ;  /* 0x001dcc00012b7983 */ /* 0x001ee80000300800 */
[----:B------:R-:W2:Y:S04]  /*174f0*/  LDL R4, [R1+0x121c] ;  /* 0x00121c0001047983 */ /* 0x000ea80000100800 */
[----:B------:R-:W2:Y:S01]  /*17500*/  LDL R5, [R1+0x1220] ;  /* 0x0012200001057983 */ /* 0x000ea20000100800 */
[----:B------:R-:W-:-:S02]  /*17510*/  PRMT R42, RZ, 0x7610, R42 ;  /* 0x00007610ff2a7816 */ /* 0x000fc4000000002a */
[----:B--2---:R-:W-:-:S04]  /*17520*/  @!P0 LOP3.LUT R5, R5, R4, RZ, 0x3c, !PT ;  /* 0x0000000405058212 */ /* 0x004fc800078e3cff */
[----:B------:R-:W-:-:S04]  /*17530*/  @!P0 LOP3.LUT R4, R5, R4, RZ, 0x3c, !PT ;  /* 0x0000000405048212 */ /* 0x000fc800078e3cff */
[----:B------:R-:W-:-:S05]  /*17540*/  @!P0 LOP3.LUT R5, R5, R4, RZ, 0x3c, !PT ;  /* 0x0000000405058212 */ /* 0x000fca00078e3cff */
[----:B------:R-:W2:Y:S04]  /*17550*/  @!P0 LDG.E.U16 R42, desc[UR8][R4.64] ;  /* 0x00000008042a8981 */ /* 0x000ea8000c1e1500 */
[----:B--2---:R0:W-:Y:S04]  /*17560*/  STL [R1+0x34], R42 ;  /* 0x0000342a01007387 */ /* 0x0041e80000100800 */
[----:B0-----:R-:W2:Y:S04]  /*17570*/  LDL.LU R42, [R1+0x1dc8] ;  /* 0x001dc800012a7983 */ /* 0x001ea80000300800 */
[----:B------:R-:W4:Y:S04]  /*17580*/  LDL R4, [R1+0x1214] ;  /* 0x0012140001047983 */ /* 0x000f280000100800 */
[----:B------:R-:W4:Y:S01]  /*17590*/  LDL R5, [R1+0x1218] ;  /* 0x0012180001057983 */ /* 0x000f220000100800 */
[----:B------:R-:W-:-:S02]  /*175a0*/  PRMT R41, RZ, 0x7610, R41 ;  /* 0x00007610ff297816 */ /* 0x000fc40000000029 */
        /* <DEDUP_REMOVED lines=41> */
[----:B------:R-:W3:Y:S04]  /*17840*/  LDL R4, [R1+0x115c] ;  /* 0x00115c0001047983 */ /* 0x000ee80000100800 */
[----:B------:R-:W3:Y:S01]  /*17850*/  LDL R5, [R1+0x1160] ;  /* 0x0011600001057983 */ /* 0x000ee20000100800 */
[----:B0-----:R-:W0:Y:S02]  /*17860*/  S2R R2, SR_TID.X ;  /* 0x0000000000027919 */ /* 0x001e240000002100 */
[----:B0-----:R-:W-:-:S05]  /*17870*/  LOP3.LUT R2, R2, 0x1f, RZ, 0xc0, !PT ;  /* 0x0000001f02027812 */ /* 0x001fca00078ec0ff */
[----:B------:R-:W-:-:S05]  /*17880*/  IMAD.SHL.U32 R2, R2, 0x2, RZ ;  /* 0x0000000202027824 */ /* 0x000fca00078e00ff */
[----:B------:R0:W-:Y:S02]  /*17890*/  STS.U16 [R2+UR4], R34 ;  /* 0x0000002202007988 */ /* 0x0001e40008000404 */
[----:B0-----:R-:W-:Y:S02]  /*178a0*/  PRMT R2, RZ, 0x7610, R2 ;  /* 0x00007610ff027816 */ /* 0x001fe40000000002 */
        /* <DEDUP_REMOVED lines=10> */
[----:B------:R0:W-:Y:S02]  /*17950*/  STS.U16 [R2+UR4+0x40], R35 ;  /* 0x0000402302007988 */ /* 0x0001e40008000404 */
        /* <DEDUP_REMOVED lines=53> */
[----:B---3--:R-:W-:Y:S04]  /*17cb0*/  STL [R1+0x8], R2 ;  /* 0x0000080201007387 */ /* 0x008fe80000100800 */
[----:B------:R-:W3:Y:S04]  /*17cc0*/  LDL R4, [R1+0x109c] ;  /* 0x00109c0001047983 */ /* 0x000ee80000100800 */
[----:B------:R-:W3:Y:S01]  /*17cd0*/  LDL R5, [R1+0x10a0] ;  /* 0x0010a00001057983 */ /* 0x000ee20000100800 */
[----:B------:R-:W-:-:S02]  /*17ce0*/  PRMT R0, RZ, 0x7610, R0 ;  /* 0x00007610ff007816 */ /* 0x000fc40000000000 */
[----:B---3--:R-:W-:-:S04]  /*17cf0*/  @!P0 LOP3.LUT R5, R5, R4, RZ, 0x3c, !PT ;  /* 0x0000000405058212 */ /* 0x008fc800078e3cff */
[----:B------:R-:W-:-:S04]  /*17d00*/  @!P0 LOP3.LUT R4, R5, R4, RZ, 0x3c, !PT ;  /* 0x0000000405048212 */ /* 0x000fc800078e3cff */
[----:B------:R-:W-:-:S05]  /*17d10*/  @!P0 LOP3.LUT R5, R5, R4, RZ, 0x3c, !PT ;  /* 0x0000000405058212 */ /* 0x000fca00078e3cff */
[----:B------:R-:W3:Y:S04]  /*17d20*/  @!P0 LDG.E.U16 R0, desc[UR8][R4.64] ;  /* 0x0000000804008981 */ /* 0x000ee8000c1e1500 */
[----:B------:R-:W2:Y:S04]  /*17d30*/  LDL R4, [R1+0x1094] ;  /* 0x0010940001047983 */ /* 0x000ea80000100800 */
[----:B------:R-:W2:Y:S01]  /*17d40*/  LDL R5, [R1+0x1098] ;  /* 0x0010980001057983 */ /* 0x000ea20000100800 */
[----:B------:R-:W-:-:S03]  /*17d50*/  PRMT R61, RZ, 0x7610, R61 ;  /* 0x00007610ff3d7816 */ /* 0x000fc6000000003d */
[----:B---3--:R0:W-:Y:S04]  /*17d60*/  STL [R1+0x1d44], R0 ;  /* 0x001d440001007387 */ /* 0x0081e80000100800 */
[----:B0-----:R-:W3:Y:S01]  /*17d70*/  LDL R0, [R1+0x1060] ;  /* 0x0010600001007983 */ /* 0x001ee20000100800 */
[----:B--2---:R-:W-:-:S04]  /*17d80*/  @!P0 LOP3.LUT R5, R5, R4, RZ, 0x3c, !PT ;  /* 0x0000000405058212 */ /* 0x004fc800078e3cff */
[----:B------:R-:W-:-:S04]  /*17d90*/  @!P0 LOP3.LUT R4, R5, R4, RZ, 0x3c, !PT ;  /* 0x0000000405048212 */ /* 0x000fc800078e3cff */
[----:B------:R-:W-:-:S05]  /*17da0*/  @!P0 LOP3.LUT R5, R5, R4, RZ, 0x3c, !PT ;  /* 0x0000000405058212 */ /* 0x000fca00078e3cff */
[----:B------:R3:W2:Y:S04]  /*17db0*/  @!P0 LDG.E.U16 R61, desc[UR8][R4.64] ;  /* 0x00000008043d8981 */ /* 0x0006a8000c1e1500 */
[----:B------:R-:W4:Y:S01]  /*17dc0*/  LDL R5, [R1+0x105c] ;  /* 0x00105c0001057983 */ /* 0x000f220000100800 */
[----:B------:R-:W-:Y:S01]  /*17dd0*/  PRMT R59, RZ, 0x7610, R59 ;  /* 0x00007610ff3b7816 */ /* 0x000fe2000000003b */
[----:B---3--:R-:W-:Y:S02]  /*17de0*/  @!P0 IMAD.MOV.U32 R4, RZ, RZ, R0 ;  /* 0x000000ffff048224 */ /* 0x008fe400078e0000 */
[----:B--2---:R0:W-:Y:S01]  /*17df0*/  STL [R1+0x1d48], R61 ;  /* 0x001d483d01007387 */ /* 0x0041e20000100800 */
[----:B------:R-:W-:-:S03]  /*17e00*/  PRMT R58, RZ, 0x7610, R58 ;  /* 0x00007610ff3a7816 */ /* 0x000fc6000000003a */
[----:B------:R-:W2:Y:S04]  /*17e10*/  LDL R0, [R1+0x1018] ;  /* 0x0010180001007983 */ /* 0x000ea80000100800 */
[----:B----4-:R-:W3:Y:S04]  /*17e20*/  @!P0 LDG.E.U16 R59, desc[UR8][R4.64] ;  /* 0x00000008043b8981 */ /* 0x010ee8000c1e1500 */
[----:B0-----:R-:W4:Y:S04]  /*17e30*/  LDL R61, [R1+0x1020] ;  /* 0x00102000013d7983 */ /* 0x001f280000100800 */
[----:B------:R-:W2:Y:S04]  /*17e40*/  LDL R4, [R1+0x1054] ;  /* 0x0010540001047983 */ /* 0x000ea80000100800 */
[----:B------:R-:W2:Y:S04]  /*17e50*/  LDL R5, [R1+0x1058] ;  /* 0x0010580001057983 */ /* 0x000ea80000100800 */
[----:B---3--:R0:W-:Y:S04]  /*17e60*/  STL [R1+0x1d4c], R59 ;  /* 0x001d4c3b01007387 */ /* 0x0081e80000100800 */
[----:B0-----:R-:W3:Y:S01]  /*17e70*/  LDL R59, [R1+0x101c] ;  /* 0x00101c00013b7983 */ /* 0x001ee20000100800 */
[----:B--2---:R-:W-:-:S04]  /*17e80*/  @!P0 LOP3.LUT R5, R5, R4, RZ, 0x3c, !PT ;  /* 0x0000000405058212 */ /* 0x004fc800078e3cff */
[----:B------:R-:W-:-:S04]  /*17e90*/  @!P0 LOP3.LUT R4, R5, R4, RZ, 0x3c, !PT ;  /* 0x0000000405048212 */ /* 0x000fc800078e3cff */
[----:B------:R-:W-:-:S05]  /*17ea0*/  @!P0 LOP3.LUT R5, R5, R4, RZ, 0x3c, !PT ;  /* 0x0000000405058212 */ /* 0x000fca00078e3cff */
[----:B------:R4:W2:Y:S01]  /*17eb0*/  @!P0 LDG.E.U16 R58, desc[UR8][R4.64] ;  /* 0x00000008043a8981 */ /* 0x0008a2000c1e1500 */
[----:B------:R-:W-:Y:S01]  /*17ec0*/  PRMT R57, RZ, 0x7610, R57 ;  /* 0x00007610ff397816 */ /* 0x000fe20000000039 */
[----:B----4-:R-:W-:Y:S02]  /*17ed0*/  @!P0 IMAD.MOV.U32 R4, RZ, RZ, R61 ;  /* 0x000000ffff048224 */ /* 0x010fe400078e003d */
[----:B---3--:R-:W-:-:S05]  /*17ee0*/  @!P0 IMAD.MOV.U32 R5, RZ, RZ, R59 ;  /* 0x000000ffff058224 */ /* 0x008fca00078e003b */
[----:B------:R0:W3:Y:S04]  /*17ef0*/  @!P0 LDG.E.U16 R57, desc[UR8][R4.64] ;  /* 0x0000000804398981 */ /* 0x0000e8000c1e1500 */
[----:B--2---:R1:W-:Y:S01]  /*17f00*/  STL [R1+0x1d50], R58 ;  /* 0x001d503a01007387 */ /* 0x0043e20000100800 */
[----:B------:R-:W-:Y:S01]  /*17f10*/  PRMT R56, RZ, 0x7610, R56 ;  /* 0x00007610ff387816 */ /* 0x000fe20000000038 */
[----:B0-----:R-:W-:Y:S02]  /*17f20*/  @!P0 IMAD.MOV.U32 R4, RZ, RZ, R0 ;  /* 0x000000ffff048224 */ /* 0x001fe400078e0000 */
[----:B------:R-:W2:Y:S04]  /*17f30*/  LDL R61, [R1+0xfd4] ;  /* 0x000fd400013d7983 */ /* 0x000ea80000100800 */
[----:B------:R-:W4:Y:S04]  /*17f40*/  LDL R59, [R1+0xfd8] ;  /* 0x000fd800013b7983 */ /* 0x000f280000100800 */
[----:B-1----:R-:W2:Y:S04]  /*17f50*/  LDL R58, [R1+0x1014] ;  /* 0x00101400013a7983 */ /* 0x002ea80000100800 */
[----:B---3--:R0:W-:Y:S01]  /*17f60*/  STL [R1+0x1d54], R57 ;  /* 0x001d543901007387 */ /* 0x0081e20000100800 */
[----:B------:R-:W-:-:S02]  /*17f70*/  PRMT R55, RZ, 0x7610, R55 ;  /* 0x00007610ff377816 */ /* 0x000fc40000000037 */
[----:B------:R-:W-:Y:S01]  /*17f80*/  PRMT R54, RZ, 0x7610, R54 ;  /* 0x00007610ff367816 */ /* 0x000fe20000000036 */
[----:B------:R-:W3:Y:S04]  /*17f90*/  LDL R0, [R1+0xfa0] ;  /* 0x000fa00001007983 */ /* 0x000ee80000100800 */
[----:B0-----:R-:W4:Y:S01]  /*17fa0*/  LDL R57, [R1+0xfe0] ;  /* 0x000fe00001397983 */ /* 0x001f220000100800 */
[----:B--2---:R-:W-:-:S03]  /*17fb0*/  @!P0 IMAD.MOV.U32 R5, RZ, RZ, R58 ;  /* 0x000000ffff058224 */ /* 0x004fc600078e003a */
[----:B------:R-:W2:Y:S04]  /*17fc0*/  LDL R58, [R1+0xf9c] ;  /* 0x000f9c00013a7983 */ /* 0x000ea80000100800 */
[----:B------:R4:W3:Y:S04]  /*17fd0*/  @!P0 LDG.E.U16 R56, desc[UR8][R4.64] ;  /* 0x0000000804388981 */ /* 0x0008e8000c1e1500 */
[----:B------:R-:W2:Y:S01]  /*17fe0*/  LDL R5, [R1+0xfdc] ;  /* 0x000fdc0001057983 */ /* 0x000ea20000100800 */
[----:B----4-:R-:W-:-:S05]  /*17ff0*/  @!P0 IMAD.MOV.U32 R4, RZ, RZ, R57 ;  /* 0x000000ffff048224 */ /* 0x010fca00078e0039 */
[----:B--2---:R0:W2:Y:S02]  /*18000*/  @!P0 LDG.E.U16 R55, desc[UR8][R4.64] ;  /* 0x0000000804378981 */ /* 0x0040a4000c1e1500 */
[----:B0-----:R-:W-:Y:S02]  /*18010*/  @!P0 IMAD.MOV.U32 R4, RZ, RZ, R59 ;  /* 0x000000ffff048224 */ /* 0x001fe400078e003b */
[----:B------:R-:W-:-:S05]  /*18020*/  @!P0 IMAD.MOV.U32 R5, RZ, RZ, R61 ;  /* 0x000000ffff058224 */ /* 0x000fca00078e003d */
[----:B------:R0:W4:Y:S04]  /*18030*/  @!P0 LDG.E.U16 R54, desc[UR8][R4.64] ;  /* 0x0000000804368981 */ /* 0x000128000c1e1500 */
[----:B---3--:R1:W-:Y:S04]  /*18040*/  STL [R1+0x1d58], R56 ;  /* 0x001d583801007387 */ /* 0x0083e80000100800 */
[----:B------:R-:W3:Y:S04]  /*18050*/  LDL R57, [R1+0xf94] ;  /* 0x000f940001397983 */ /* 0x000ee80000100800 */
[----:B-1----:R-:W3:Y:S01]  /*18060*/  LDL R56, [R1+0xf98] ;  /* 0x000f980001387983 */ /* 0x002ee20000100800 */
[----:B------:R-:W-:Y:S01]  /*18070*/  PRMT R53, RZ, 0x7610, R53 ;  /* 0x00007610ff357816 */ /* 0x000fe20000000035 */
[----:B0-----:R-:W-:-:S02]  /*18080*/  @!P0 IMAD.MOV.U32 R4, RZ, RZ, R0 ;  /* 0x000000ffff048224 */ /* 0x001fc400078e0000 */
[----:B------:R-:W-:-:S05]  /*18090*/  @!P0 IMAD.MOV.U32 R5, RZ, RZ, R58 ;  /* 0x000000ffff058224 */ /* 0x000fca00078e003a */
[----:B------:R3:W3:Y:S04]  /*180a0*/  @!P0 LDG.E.U16 R53, desc[UR8][R4.64] ;  /* 0x0000000804358981 */ /* 0x0006e8000c1e1500 */
[----:B--2---:R0:W-:Y:S04]  /*180b0*/  STL [R1+0x1d5c], R55 ;  /* 0x001d5c3701007387 */ /* 0x0041e80000100800 */
[----:B------:R-:W2:Y:S04]  /*180c0*/  LDL R59, [R1+0xf5c] ;  /* 0x000f5c00013b7983 */ /* 0x000ea80000100800 */
[----:B0-----:R-:W2:Y:S04]  /*180d0*/  LDL R55, [R1+0xf60] ;  /* 0x000f600001377983 */ /* 0x001ea80000100800 */
[----:B----4-:R0:W-:Y:S04]  /*180e0*/  STL [R1+0x1d60], R54 ;  /* 0x001d603601007387 */ /* 0x0101e80000100800 */
[----:B------:R-:W4:Y:S04]  /*180f0*/  LDL R58, [R1+0xf54] ;  /* 0x000f5400013a7983 */ /* 0x000f280000100800 */
[----:B------:R-:W4:Y:S01]  /*18100*/  LDL R0, [R1+0xf58] ;  /* 0x000f580001007983 */ /* 0x000f220000100800 */
[----:B------:R-:W-:Y:S01]  /*18110*/  PRMT R52, RZ, 0x7610, R52 ;  /* 0x00007610ff347816 */ /* 0x000fe20000000034 */
[----:B---3--:R-:W-:-:S02]  /*18120*/  @!P0 IMAD.MOV.U32 R5, RZ, RZ, R57 ;  /* 0x000000ffff058224 */ /* 0x008fc400078e0039 */
[----:B------:R-:W-:Y:S01]  /*18130*/  @!P0 IMAD.MOV.U32 R4, RZ, RZ, R56 ;  /* 0x000000ffff048224 */ /* 0x000fe200078e0038 */
[----:B------:R-:W-:-:S04]  /*18140*/  PRMT R51, RZ, 0x7610, R51 ;  /* 0x00007610ff337816 */ /* 0x000fc80000000033 */
[----:B------:R2:W3:Y:S01]  /*18150*/  @!P0 LDG.E.U16 R52, desc[UR8][R4.64] ;  /* 0x0000000804348981 */ /* 0x0004e2000c1e1500 */
[----:B------:R-:W-:-:S03]  /*18160*/  PRMT R50, RZ, 0x7610, R50 ;  /* 0x00007610ff327816 */ /* 0x000fc60000000032 */
[----:B------:R1:W-:Y:S04]  /*18170*/  STL [R1+0x1d64], R53 ;  /* 0x001d643501007387 */ /* 0x0003e80000100800 */
[----:B------:R-:W3:Y:S04]  /*18180*/  LDL R57, [R1+0xf1c] ;  /* 0x000f1c0001397983 */ /* 0x000ee80000100800 */
[----:B------:R-:W3:Y:S01]  /*18190*/  LDL R56, [R1+0xf20] ;  /* 0x000f200001387983 */ /* 0x000ee20000100800 */
[----:B--2---:R-:W-:Y:S02]  /*181a0*/  @!P0 IMAD.MOV.U32 R5, RZ, RZ, R59 ;  /* 0x000000ffff058224 */ /* 0x004fe400078e003b */
[----:B------:R-:W-:-:S05]  /*181b0*/  @!P0 IMAD.MOV.U32 R4, RZ, RZ, R55 ;  /* 0x000000ffff048224 */ /* 0x000fca00078e0037 */
[----:B------:R4:W2:Y:S02]  /*181c0*/  @!P0 LDG.E.U16 R51, desc[UR8][R4.64] ;  /* 0x0000000804338981 */ /* 0x0008a4000c1e1500 */
[----:B----4-:R-:W-:Y:S02]  /*181d0*/  @!P0 IMAD.MOV.U32 R4, RZ, RZ, R0 ;  /* 0x000000ffff048224 */ /* 0x010fe400078e0000 */
[----:B------:R-:W-:-:S05]  /*181e0*/  @!P0 IMAD.MOV.U32 R5, RZ, RZ, R58 ;  /* 0x000000ffff058224 */ /* 0x000fca00078e003a */
[----:B------:R4:W2:Y:S04]  /*181f0*/  @!P0 LDG.E.U16 R50, desc[UR8][R4.64] ;  /* 0x0000000804328981 */ /* 0x0008a8000c1e1500 */
[----:B---3--:R3:W-:Y:S04]  /*18200*/  STL [R1+0x1d68], R52 ;  /* 0x001d683401007387 */ /* 0x0087e80000100800 */
[----:B------:R-:W3:Y:S04]  /*18210*/  LDL R55, [R1+0xf14] ;  /* 0x000f140001377983 */ /* 0x000ee80000100800 */
[----:B0-----:R-:W3:Y:S01]  /*18220*/  LDL R54, [R1+0xf18] ;  /* 0x000f180001367983 */ /* 0x001ee20000100800 */
[----:B------:R-:W-:Y:S01]  /*18230*/  PRMT R49, RZ, 0x7610, R49 ;  /* 0x00007610ff317816 */ /* 0x000fe20000000031 */
[----:B----4-:R-:W-:-:S02]  /*18240*/  @!P0 IMAD.MOV.U32 R5, RZ, RZ, R57 ;  /* 0x000000ffff058224 */ /* 0x010fc400078e0039 */
[----:B------:R-:W-:-:S05]  /*18250*/  @!P0 IMAD.MOV.U32 R4, RZ, RZ, R56 ;  /* 0x000000ffff048224 */ /* 0x000fca00078e0038 */
[----:B------:R0:W4:Y:S04]  /*18260*/  @!P0 LDG.E.U16 R49, desc[UR8][R4.64] ;  /* 0x0000000804318981 */ /* 0x000128000c1e1500 */
[----:B--2---:R2:W-:Y:S04]  /*18270*/  STL [R1+0x1d6c], R51 ;  /* 0x001d6c3301007387 */ /* 0x0045e80000100800 */
[----:B-1----:R-:W4:Y:S04]  /*18280*/  LDL R53, [R1+0xedc] ;  /* 0x000edc0001357983 */ /* 0x002f280000100800 */
[----:B------:R-:W4:Y:S04]  /*18290*/  LDL R0, [R1+0xee0] ;  /* 0x000ee00001007983 */ /* 0x000f280000100800 */
[----:B------:R1:W-:Y:S04]  /*182a0*/  STL [R1+0x1d70], R50 ;  /* 0x001d703201007387 */ /* 0x0003e80000100800 */
[----:B---3--:R-:W3:Y:S04]  /*182b0*/  LDL R52, [R1+0xed4] ;  /* 0x000ed40001347983 */ /* 0x008ee80000100800 */
[----:B--2---:R-:W2:Y:S01]  /*182c0*/  LDL R51, [R1+0xed8] ;  /* 0x000ed80001337983 */ /* 0x004ea20000100800 */
[----:B------:R-:W-:Y:S01]  /*182d0*/  PRMT R48, RZ, 0x7610, R48 ;  /* 0x00007610ff307816 */ /* 0x000fe20000000030 */
[----:B0-----:R-:W-:-:S02]  /*182e0*/  @!P0 IMAD.MOV.U32 R5, RZ, RZ, R55 ;  /* 0x000000ffff058224 */ /* 0x001fc400078e0037 */
[----:B------:R-:W-:Y:S01]  /*182f0*/  @!P0 IMAD.MOV.U32 R4, RZ, RZ, R54 ;  /* 0x000000ffff048224 */ /* 0x000fe200078e0036 */
[----:B------:R-:W-:-:S04]  /*18300*/  PRMT R47, RZ, 0x7610, R47 ;  /* 0x00007610ff2f7816 */ /* 0x000fc8000000002f */
[----:B------:R0:W2:Y:S01]  /*18310*/  @!P0 LDG.E.U16 R48, desc[UR8][R4.64] ;  /* 0x0000000804308981 */ /* 0x0000a2000c1e1500 */
[----:B------:R-:W-:-:S03]  /*18320*/  PRMT R46, RZ, 0x7610, R46 ;  /* 0x00007610ff2e7816 */ /* 0x000fc6000000002e */
[----:B----4-:R4:W-:Y:S04]  /*18330*/  STL [R1+0x1d74], R49 ;  /* 0x001d743101007387 */ /* 0x0109e80000100800 */
[----:B-1----:R-:W2:Y:S04]  /*18340*/  LDL R50, [R1+0xea8] ;  /* 0x000ea80001327983 */ /* 0x002ea80000100800 */
[----:B----4-:R-:W4:Y:S01]  /*18350*/  LDL R49, [R1+0x125c] ;  /* 0x00125c0001317983 */ /* 0x010f220000100800 */
[----:B0-----:R-:W-:Y:S02]  /*18360*/  @!P0 IMAD.MOV.U32 R5, RZ, RZ, R53 ;  /* 0x000000ffff058224 */ /* 0x001fe400078e0035 */
[----:B------:R-:W-:-:S05]  /*18370*/  @!P0 IMAD.MOV.U32 R4, RZ, RZ, R0 ;  /* 0x000000ffff048224 */ /* 0x000fca00078e0000 */
[----:B------:R3:W4:Y:S02]  /*18380*/  @!P0 LDG.E.U16 R47, desc[UR8][R4.64] ;  /* 0x00000008042f8981 */ /* 0x000724000c1e1500 */
[----:B---3--:R-:W-:Y:S02]  /*18390*/  @!P0 IMAD.MOV.U32 R5, RZ, RZ, R52 ;  /* 0x000000ffff058224 */ /* 0x008fe400078e0034 */
[----:B--2---:R-:W-:-:S05]  /*183a0*/  @!P0 IMAD.MOV.U32 R4, RZ, RZ, R51 ;  /* 0x000000ffff048224 */ /* 0x004fca00078e0033 */
[----:B------:R0:W2:Y:S04]  /*183b0*/  @!P0 LDG.E.U16 R46, desc[UR8][R4.64] ;  /* 0x00000008042e8981 */ /* 0x0000a8000c1e1500 */
[----:B------:R1:W-:Y:S04]  /*183c0*/  STL [R1+0x1d78], R48 ;  /* 0x001d783001007387 */ /* 0x0003e80000100800 */
[----:B------:R-:W3:Y:S04]  /*183d0*/  LDL R0, [R1+0x1278] ;  /* 0x0012780001007983 */ /* 0x000ee80000100800 */
[----:B-1----:R-:W3:Y:S01]  /*183e0*/  LDL R48, [R1+0xea4] ;  /* 0x000ea40001307983 */ /* 0x002ee20000100800 */
[----:B------:R-:W-:Y:S01]  /*183f0*/  PRMT R45, RZ, 0x7610, R45 ;  /* 0x00007610ff2d7816 */ /* 0x000fe2000000002d */
[----:B0-----:R-:W-:-:S02]  /*18400*/  @!P0 IMAD.MOV.U32 R5, RZ, RZ, R50 ;  /* 0x000000ffff058224 */ /* 0x001fc400078e0032 */
[----:B----4-:R-:W-:-:S05]  /*18410*/  @!P0 IMAD.MOV.U32 R4, RZ, RZ, R49 ;  /* 0x000000ffff048224 */ /* 0x010fca00078e0031 */
[----:B------:R3:W4:Y:S04]  /*18420*/  @!P0 LDG.E.U16 R45, desc[UR8][R4.64] ;  /* 0x00000008042d8981 */ /* 0x000728000c1e1500 */
[----:B------:R0:W-:Y:S04]  /*18430*/  STL [R1+0x1d7c], R47 ;  /* 0x001d7c2f01007387 */ /* 0x0001e80000100800 */
[----:B------:R-:W4:Y:S04]  /*18440*/  LDL R52, [R1+0xaac] ;  /* 0x000aac0001347983 */ /* 0x000f280000100800 */
[----:B0-----:R-:W4:Y:S04]  /*18450*/  LDL R47, [R1+0x123c] ;  /* 0x00123c00012f7983 */ /* 0x001f280000100800 */
[----:B--2---:R-:W-:Y:S04]  /*18460*/  STL [R1+0x1d80], R46 ;  /* 0x001d802e01007387 */ /* 0x004fe80000100800 */
[----:B------:R-:W2:Y:S04]  /*18470*/  LDL R51, [R1+0xaa8] ;  /* 0x000aa80001337983 */ /* 0x000ea80000100800 */
[----:B------:R-:W2:Y:S01]  /*18480*/  LDL R50, [R1+0x1238] ;  /* 0x0012380001327983 */ /* 0x000ea20000100800 */
[----:B------:R-:W-:Y:S01]  /*18490*/  PRMT R44, RZ, 0x7610, R44 ;  /* 0x00007610ff2c7816 */ /* 0x000fe2000000002c */
[----:B---3--:R-:W-:Y:S01]  /*184a0*/  @!P0 IMAD.MOV.U32 R4, RZ, RZ, R0 ;  /* 0x000000ffff048224 */ /* 0x008fe200078e0000 */
[----:B------:R-:W-:Y:S01]  /*184b0*/  PRMT R43, RZ, 0x7610, R43 ;  /* 0x00007610ff2b7816 */ /* 0x000fe2000000002b */
[----:B------:R-:W3:Y:S01]  /*184c0*/  LDL R49, [R1+0x1210] ;  /* 0x0012100001317983 */ /* 0x000ee20000100800 */
[----:B------:R-:W-:-:S05]  /*184d0*/  @!P0 IMAD.MOV.U32 R5, RZ, RZ, R48 ;  /* 0x000000ffff058224 */ /* 0x000fca00078e0030 */
[----:B------:R0:W3:Y:S01]  /*184e0*/  @!P0 LDG.E.U16 R44, desc[UR8][R4.64] ;  /* 0x00000008042c8981 */ /* 0x0000e2000c1e1500 */
[----:B------:R-:W-:-:S03]  /*184f0*/  PRMT R42, RZ, 0x7610, R42 ;  /* 0x00007610ff2a7816 */ /* 0x000fc6000000002a */
[----:B----4-:R1:W-:Y:S04]  /*18500*/  STL [R1+0x1d84], R45 ;  /* 0x001d842d01007387 */ /* 0x0103e80000100800 */
[----:B------:R-:W4:Y:S04]  /*18510*/  LDL R48, [R1+0x1204] ;  /* 0x0012040001307983 */ /* 0x000f280000100800 */
[----:B------:R-:W4:Y:S04]  /*18520*/  LDL R0, [R1+0x1208] ;  /* 0x0012080001007983 */ /* 0x000f280000100800 */
[----:B-1----:R-:W4:Y:S01]  /*18530*/  LDL R45, [R1+0x120c] ;  /* 0x00120c00012d7983 */ /* 0x002f220000100800 */
[----:B0-----:R-:W-:-:S02]  /*18540*/  @!P0 IMAD.MOV.U32 R5, RZ, RZ, R52 ;  /* 0x000000ffff058224 */ /* 0x001fc400078e0034 */
[----:B------:R-:W-:-:S05]  /*18550*/  @!P0 IMAD.MOV.U32 R4, RZ, RZ, R47 ;  /* 0x000000ffff048224 */ /* 0x000fca00078e002f */
[----:B------:R2:W4:Y:S02]  /*18560*/  @!P0 LDG.E.U16 R43, desc[UR8][R4.64] ;  /* 0x00000008042b8981 */ /* 0x000524000c1e1500 */
[----:B--2---:R-:W-:Y:S02]  /*18570*/  @!P0 IMAD.MOV.U32 R4, RZ, RZ, R50 ;  /* 0x000000ffff048224 */ /* 0x004fe400078e0032 */
[----:B------:R-:W-:-:S05]  /*18580*/  @!P0 IMAD.MOV.U32 R5, RZ, RZ, R51 ;  /* 0x000000ffff058224 */ /* 0x000fca00078e0033 */
[----:B------:R0:W2:Y:S04]  /*18590*/  @!P0 LDG.E.U16 R42, desc[UR8][R4.64] ;  /* 0x00000008042a8981 */ /* 0x0000a8000c1e1500 */
[----:B---3--:R1:W-:Y:S04]  /*185a0*/  STL [R1+0x1d88], R44 ;  /* 0x001d882c01007387 */ /* 0x0083e80000100800 */
[----:B------:R-:W3:Y:S04]  /*185b0*/  LDL R47, [R1+0x11cc] ;  /* 0x0011cc00012f7983 */ /* 0x000ee80000100800 */
[----:B------:R-:W3:Y:S01]  /*185c0*/  LDL R46, [R1+0x11d0] ;  /* 0x0011d000012e7983 */ /* 0x000ee20000100800 */
[----:B------:R-:W-:Y:S01]  /*185d0*/  PRMT R41, RZ, 0x7610, R41 ;  /* 0x00007610ff297816 */ /* 0x000fe20000000029 */
[----:B0-----:R-:W-:-:S02]  /*185e0*/  @!P0 IMAD.MOV.U32 R4, RZ, RZ, R49 ;  /* 0x000000ffff048224 */ /* 0x001fc400078e0031 */
[----:B----4-:R-:W-:-:S05]  /*185f0*/  @!P0 IMAD.MOV.U32 R5, RZ, RZ, R45 ;  /* 0x000000ffff058224 */ /* 0x010fca00078e002d */
[----:B------:R0:W4:Y:S04]  /*18600*/  @!P0 LDG.E.U16 R41, desc[UR8][R4.64] ;  /* 0x0000000804298981 */ /* 0x000128000c1e1500 */
[----:B------:R0:W-:Y:S04]  /*18610*/  STL [R1+0x1d8c], R43 ;  /* 0x001d8c2b01007387 */ /* 0x0001e80000100800 */
[----:B-1----:R-:W4:Y:S04]  /*18620*/  LDL R44, [R1+0x11c4] ;  /* 0x0011c400012c7983 */ /* 0x002f280000100800 */
[----:B0-----:R-:W4:Y:S04]  /*18630*/  LDL R43, [R1+0x11c8] ;  /* 0x0011c800012b7983 */ /* 0x001f280000100800 */
[----:B--2---:R0:W-:Y:S04]  /*18640*/  STL [R1+0x1d90], R42 ;  /* 0x001d902a01007387 */ /* 0x0041e80000100800 */
[----:B------:R-:W2:Y:S04]  /*18650*/  LDL R45, [R1+0x118c] ;  /* 0x00118c00012d7983 */ /* 0x000ea80000100800 */
[----:B0-----:R-:W2:Y:S01]  /*18660*/  LDL R42, [R1+0x1190] ;  /* 0x00119000012a7983 */ /* 0x001ea20000100800 */
[----:B------:R-:W-:Y:S01]  /*18670*/  PRMT R40, RZ, 0x7610, R40 ;  /* 0x00007610ff287816 */ /* 0x000fe20000000028 */
[----:B------:R-:W-:-:S02]  /*18680*/  @!P0 IMAD.MOV.U32 R4, RZ, RZ, R0 ;  /* 0x000000ffff048224 */ /* 0x000fc400078e0000 */
[----:B------:R-:W-:Y:S01]  /*18690*/  @!P0 IMAD.MOV.U32 R5, RZ, RZ, R48 ;  /* 0x000000ffff058224 */ /* 0x000fe200078e0030 */
[----:B------:R-:W-:-:S04]  /*186a0*/  PRMT R39, RZ, 0x7610, R39 ;  /* 0x00007610ff277816 */ /* 0x000fc80000000027 */
[----:B------:R3:W2:Y:S01]  /*186b0*/  @!P0 LDG.E.U16 R40, desc[UR8][R4.64] ;  /* 0x0000000804288981 */ /* 0x0006a2000c1e1500 */
[----:B------:R-:W-:Y:S01]  /*186c0*/  PRMT R38, RZ, 0x7610, R38 ;  /* 0x00007610ff267816 */ /* 0x000fe20000000026 */
[----:B---3--:R-:W-:Y:S02]  /*186d0*/  @!P0 IMAD.MOV.U32 R4, RZ, RZ, R46 ;  /* 0x000000ffff048224 */ /* 0x008fe400078e002e */
[----:B------:R-:W-:-:S05]  /*186e0*/  @!P0 IMAD.MOV.U32 R5, RZ, RZ, R47 ;  /* 0x000000ffff058224 */ /* 0x000fca00078e002f */
[----:B------:R0:W3:Y:S01]  /*186f0*/  @!P0 LDG.E.U16 R39, desc[UR8][R4.64] ;  /* 0x0000000804278981 */ /* 0x0000e2000c1e1500 */
[----:B------:R-:W-:-:S03]  /*18700*/  PRMT R37, RZ, 0x7610, R37 ;  /* 0x00007610ff257816 */ /* 0x000fc60000000025 */
[----:B----4-:R1:W-:Y:S04]  /*18710*/  STL [R1+0x1d94], R41 ;  /* 0x001d942901007387 */ /* 0x0103e80000100800 */
[----:B------:R-:W4:Y:S04]  /*18720*/  LDL R0, [R1+0x1188] ;  /* 0x0011880001007983 */ /* 0x000f280000100800 */
[----:B-1----:R-:W4:Y:S04]  /*18730*/  LDL R41, [R1+0x1184] ;  /* 0x0011840001297983 */ /* 0x002f280000100800 */
[----:B------:R-:W4:Y:S01]  /*18740*/  LDL.LU R59, [R1+0x740] ;  /* 0x00074000013b7983 */ /* 0x000f220000300800 */
[----:B0-----:R-:W-:-:S02]  /*18750*/  @!P0 IMAD.MOV.U32 R5, RZ, RZ, R44 ;  /* 0x000000ffff058224 */ /* 0x001fc400078e002c */
[----:B------:R-:W-:-:S05]  /*18760*/  @!P0 IMAD.MOV.U32 R4, RZ, RZ, R43 ;  /* 0x000000ffff048224 */ /* 0x000fca00078e002b */
[----:B------:R2:W4:Y:S02]  /*18770*/  @!P0 LDG.E.U16 R38, desc[UR8][R4.64] ;  /* 0x0000000804268981 */ /* 0x000524000c1e1500 */
[----:B--2---:R-:W-:Y:S02]  /*18780*/  @!P0 IMAD.MOV.U32 R5, RZ, RZ, R45 ;  /* 0x000000ffff058224 */ /* 0x004fe400078e002d */
[----:B------:R-:W-:-:S05]  /*18790*/  @!P0 IMAD.MOV.U32 R4, RZ, RZ, R42 ;  /* 0x000000ffff048224 */ /* 0x000fca00078e002a */
[----:B------:R4:W2:Y:S04]  /*187a0*/  @!P0 LDG.E.U16 R37, desc[UR8][R4.64] ;  /* 0x0000000804258981 */ /* 0x0008a8000c1e1500 */
[----:B------:R-:W-:Y:S04]  /*187b0*/  STL [R1+0x1d98], R40 ;  /* 0x001d982801007387 */ /* 0x000fe80000100800 */
[----:B------:R-:W2:Y:S04]  /*187c0*/  LDL.LU R56, [R1+0x744] ;  /* 0x0007440001387983 */ /* 0x000ea80000300800 */
[----:B---3--:R0:W-:Y:S04]  /*187d0*/  STL [R1+0x1d9c], R39 ;  /* 0x001d9c2701007387 */ /* 0x0081e80000100800 */
[----:B------:R-:W3:Y:S04]  /*187e0*/  LDL R44, [R1+0x114c] ;  /* 0x00114c00012c7983 */ /* 0x000ee80000100800 */
[----:B------:R-:W3:Y:S04]  /*187f0*/  LDL R43, [R1+0x1150] ;  /* 0x00115000012b7983 */ /* 0x000ee80000100800 */
[----:B------:R-:W3:Y:S01]  /*18800*/  LDL.LU R57, [R1+0x748] ;  /* 0x0007480001397983 */ /* 0x000ee20000300800 */
[----:B------:R-:W-:Y:S01]  /*18810*/  PRMT R36, RZ, 0x7610, R36 ;  /* 0x00007610ff247816 */ /* 0x000fe20000000024 */
[----:B----4-:R-:W-:-:S02]  /*18820*/  @!P0 IMAD.MOV.U32 R4, RZ, RZ, R0 ;  /* 0x000000ffff048224 */ /* 0x010fc400078e0000 */
[----:B------:R-:W-:-:S05]  /*18830*/  @!P0 IMAD.MOV.U32 R5, RZ, RZ, R41 ;  /* 0x000000ffff058224 */ /* 0x000fca00078e0029 */
[----:B------:R3:W4:Y:S04]  /*18840*/  @!P0 LDG.E.U16 R36, desc[UR8][R4.64] ;  /* 0x0000000804248981 */ /* 0x000728000c1e1500 */
[----:B------:R-:W-:Y:S04]  /*18850*/  STL [R1+0x1da0], R38 ;  /* 0x001da02601007387 */ /* 0x000fe80000100800 */
[----:B------:R-:W4:Y:S04]  /*18860*/  LDL R42, [R1+0x1144] ;  /* 0x00114400012a7983 */ /* 0x000f280000100800 */
[----:B0-----:R-:W4:Y:S04]  /*18870*/  LDL R39, [R1+0x1148] ;  /* 0x0011480001277983 */ /* 0x001f280000100800 */
[----:B------:R-:W4:Y:S04]  /*18880*/  LDL.LU R61, [R1+0x74c] ;  /* 0x00074c00013d7983 */ /* 0x000f280000300800 */
[----:B--2---:R0:W-:Y:S04]  /*18890*/  STL [R1+0x1da4], R37 ;  /* 0x001da42501007387 */ /* 0x0041e80000100800 */
[----:B------:R-:W2:Y:S04]  /*188a0*/  LDL R41, [R1+0x110c] ;  /* 0x00110c0001297983 */ /* 0x000ea80000100800 */
[----:B------:R-:W2:Y:S01]  /*188b0*/  LDL R0, [R1+0x1110] ;  /* 0x0011100001007983 */ /* 0x000ea20000100800 */
[----:B------:R-:W-:-:S02]  /*188c0*/  PRMT R35, RZ, 0x7610, R35 ;  /* 0x00007610ff237816 */ /* 0x000fc40000000023 */
[----:B------:R-:W-:Y:S01]  /*188d0*/  PRMT R34, RZ, 0x7610, R34 ;  /* 0x00007610ff227816 */ /* 0x000fe20000000022 */
[----:B------:R-:W1:Y:S01]  /*188e0*/  S2R R2, SR_TID.X ;  /* 0x0000000000027919 */ /* 0x000e620000002100 */
[----:B------:R-:W2:Y:S01]  /*188f0*/  LDL.LU R58, [R1+0x650] ;  /* 0x00065000013a7983 */ /* 0x000ea20000300800 */
[----:B---3--:R-:W-:Y:S02]  /*18900*/  @!P0 IMAD.MOV.U32 R5, RZ, RZ, R44 ;  /* 0x000000ffff058224 */ /* 0x008fe400078e002c */
[----:B------:R-:W-:-:S05]  /*18910*/  @!P0 IMAD.MOV.U32 R4, RZ, RZ, R43 ;  /* 0x000000ffff048224 */ /* 0x000fca00078e002b */
[----:B------:R3:W2:Y:S01]  /*18920*/  @!P0 LDG.E.U16 R35, desc[UR8][R4.64] ;  /* 0x0000000804238981 */ /* 0x0006a2000c1e1500 */
[----:B-1----:R-:W-:-:S05]  /*18930*/  LOP3.LUT R2, R2, 0x1f, RZ, 0xc0, !PT ;  /* 0x0000001f02027812 */ /* 0x002fca00078ec0ff */
[----:B------:R-:W-:-:S05]  /*18940*/  IMAD.SHL.U32 R2, R2, 0x2, RZ ;  /* 0x0000000202027824 */ /* 0x000fca00078e00ff */
[----:B------:R1:W-:Y:S04]  /*18950*/  STS.U16 [R2+UR4+0x480], R33 ;  /* 0x0004802102007988 */ /* 0x0003e80008000404 */
[----:B----4-:R-:W-:Y:S04]  /*18960*/  STL [R1+0x1da8], R36 ;  /* 0x001da82401007387 */ /* 0x010fe80000100800 */
[----:B0-----:R-:W4:Y:S01]  /*18970*/  LDL R37, [R1+0x1108] ;  /* 0x0011080001257983 */ /* 0x001f220000100800 */
[----:B-1----:R-:W-:Y:S01]  /*18980*/  PRMT R33, RZ, 0x7610, R33 ;  /* 0x00007610ff217816 */ /* 0x002fe20000000021 */
[----:B---3--:R-:W-:-:S02]  /*18990*/  @!P0 IMAD.MOV.U32 R5, RZ, RZ, R42 ;  /* 0x000000ffff058224 */ /* 0x008fc400078e002a */
[----:B------:R-:W-:Y:S01]  /*189a0*/  @!P0 IMAD.MOV.U32 R4, RZ, RZ, R39 ;  /* 0x000000ffff048224 */ /* 0x000fe200078e0027 */
[----:B------:R-:W-:Y:S01]  /*189b0*/  LOP3.LUT R40, R2, 0x10, RZ, 0x3c, !PT ;  /* 0x0000001002287812 */ /* 0x000fe200078e3cff */
[----:B------:R-:W3:Y:S04]  /*189c0*/  LDL R38, [R1+0x1104] ;  /* 0x0011040001267983 */ /* 0x000ee80000100800 */
[----:B------:R2:W4:Y:S02]  /*189d0*/  @!P0 LDG.E.U16 R34, desc[UR8][R4.64] ;  /* 0x0000000804228981 */ /* 0x000524000c1e1500 */
[----:B--2---:R-:W-:Y:S02]  /*189e0*/  @!P0 IMAD.MOV.U32 R5, RZ, RZ, R41 ;  /* 0x000000ffff058224 */ /* 0x004fe400078e0029 */
[----:B------:R-:W-:-:S05]  /*189f0*/  @!P0 IMAD.MOV.U32 R4, RZ, RZ, R0 ;  /* 0x000000ffff048224 */ /* 0x000fca00078e0000 */
[----:B------:R0:W2:Y:S04]  /*18a00*/  @!P0 LDG.E.U16 R33, desc[UR8][R4.64] ;  /* 0x0000000804218981 */ /* 0x0000a8000c1e1500 */
[----:B------:R-:W-:Y:S04]  /*18a10*/  STS.U16 [R2+UR4+0x4c0], R32 ;  /* 0x0004c02002007988 */ /* 0x000fe80008000404 */
        /* <DEDUP_REMOVED lines=24> */
[----:B------:R1:W-:Y:S04]  /*18ba0*/  STS.U16 [R40+UR4+0x100], R59 ;  /* 0x0001003b28007988 */ /* 0x0003e80008000404 */
[----:B------:R-:W-:Y:S04]  /*18bb0*/  STS.U16 [R40+UR4+0x140], R56 ;  /* 0x0001403828007988 */ /* 0x000fe80008000404 */
[----:B-1----:R-:W3:Y:S04]  /*18bc0*/  LDL.LU R59, [R1+0x658] ;  /* 0x00065800013b7983 */ /* 0x002ee80000300800 */
[----:B------:R-:W-:Y:S04]  /*18bd0*/  STL [R1+0x1dac], R35 ;  /* 0x001dac2301007387 */ /* 0x000fe80000100800 */
[----:B------:R-:W3:Y:S04]  /*18be0*/  LDL R39, [R1+0x10cc] ;  /* 0x0010cc0001277983 */ /* 0x000ee80000100800 */
[----:B------:R-:W3:Y:S04]  /*18bf0*/  LDL R36, [R1+0x10d0] ;  /* 0x0010d00001247983 */ /* 0x000ee80000100800 */
[----:B------:R-:W3:Y:S04]  /*18c00*/  LDL.LU R55, [R1+0x65c] ;  /* 0x00065c0001377983 */ /* 0x000ee80000300800 */
[----:B------:R1:W-:Y:S04]  /*18c10*/  STS.U16 [R40+UR4+0x180], R57 ;  /* 0x0001803928007988 */ /* 0x0003e80008000404 */
[----:B----4-:R-:W-:Y:S04]  /*18c20*/  STL [R1+0x1db0], R34 ;  /* 0x001db02201007387 */ /* 0x010fe80000100800 */
[----:B-1----:R-:W4:Y:S04]  /*18c30*/  LDL.LU R57, [R1+0x734] ;  /* 0x0007340001397983 */ /* 0x002f280000300800 */
[----:B------:R-:W4:Y:S04]  /*18c40*/  LDL R35, [R1+0x10c4] ;  /* 0x0010c40001237983 */ /* 0x000f280000100800 */
[----:B------:R-:W4:Y:S01]  /*18c50*/  LDL R0, [R1+0x10c8] ;  /* 0x0010c80001007983 */ /* 0x000f220000100800 */
[----:B0-----:R-:W-:-:S03]  /*18c60*/  @!P0 IMAD.MOV.U32 R4, RZ, RZ, R37 ;  /* 0x000000ffff048224 */ /* 0x001fc600078e0025 */
[----:B------:R0:W-:Y:S04]  /*18c70*/  STS.U16 [R40+UR4+0x1c0], R61 ;  /* 0x0001c03d28007988 */ /* 0x0001e80008000404 */
[----:B--2---:R-:W-:Y:S04]  /*18c80*/  STL [R1+0x1db4], R33 ;  /* 0x001db42101007387 */ /* 0x004fe80000100800 */
[----:B0-----:R-:W2:Y:S04]  /*18c90*/  LDL.LU R61, [R1+0x630] ;  /* 0x00063000013d7983 */ /* 0x001ea80000300800 */
[----:B------:R-:W2:Y:S01]  /*18ca0*/  LDL R37, [R1+0x1090] ;  /* 0x0010900001257983 */ /* 0x000ea20000100800 */
[----:B------:R-:W-:Y:S01]  /*18cb0*/  PRMT R32, RZ, 0x7610, R32 ;  /* 0x00007610ff207816 */ /* 0x000fe20000000020 */
[----:B---3--:R-:W-:-:S02]  /*18cc0*/  @!P0 IMAD.MOV.U32 R5, RZ, RZ, R38 ;  /* 0x000000ffff058224 */ /* 0x008fc400078e0026 */
[----:B------:R-:W3:Y:S01]  /*18cd0*/  LDL R38, [R1+0x108c] ;  /* 0x00108c0001267983 */ /* 0x000ee20000100800 */
[----:B------:R-:W-:-:S03]  /*18ce0*/  PRMT R31, RZ, 0x7610, R31 ;  /* 0x00007610ff1f7816 */ /* 0x000fc6000000001f */
[----:B------:R-:W3:Y:S04]  /*18cf0*/  LDL R34, [R1+0x1088] ;  /* 0x0010880001227983 */ /* 0x000ee80000100800 */
[----:B------:R0:W3:Y:S04]  /*18d00*/  @!P0 LDG.E.U16 R32, desc[UR8][R4.64] ;  /* 0x0000000804208981 */ /* 0x0000e8000c1e1500 */
[----:B------:R-:W3:Y:S04]  /*18d10*/  LDL.LU R56, [R1+0x634] ;  /* 0x0006340001387983 */ /* 0x000ee80000300800 */
[----:B------:R1:W-:Y:S01]  /*18d20*/  STS.U16 [R40+UR4+0x540], R58 ;  /* 0x0005403a28007988 */ /* 0x0003e20008000404 */
[----:B0-----:R-:W-:-:S02]  /*18d30*/  @!P0 IMAD.MOV.U32 R5, RZ, RZ, R39 ;  /* 0x000000ffff058224 */ /* 0x001fc400078e0027 */
[----:B------:R-:W-:Y:S02]  /*18d40*/  @!P0 IMAD.MOV.U32 R4, RZ, RZ, R36 ;  /* 0x000000ffff048224 */ /* 0x000fe400078e0024 */
[----:B------:R-:W3:Y:S04]  /*18d50*/  LDL R36, [R1+0x1084] ;  /* 0x0010840001247983 */ /* 0x000ee80000100800 */
[----:B------:R4:W3:Y:S04]  /*18d60*/  @!P0 LDG.E.U16 R31, desc[UR8][R4.64] ;  /* 0x00000008041f8981 */ /* 0x0008e8000c1e1500 */
[----:B-1----:R-:W3:Y:S01]  /*18d70*/  LDL.LU R58, [R1+0x638] ;  /* 0x00063800013a7983 */ /* 0x002ee20000300800 */
[----:B------:R-:W-:-:S03]  /*18d80*/  PRMT R30, RZ, 0x7610, R30 ;  /* 0x00007610ff1e7816 */ /* 0x000fc6000000001e */
[----:B------:R0:W-:Y:S04]  /*18d90*/  STS.U16 [R40+UR4+0x500], R59 ;  /* 0x0005003b28007988 */ /* 0x0001e80008000404 */
[----:B------:R-:W3:Y:S01]  /*18da0*/  LDL R33, [R1+0x1048] ;  /* 0x0010480001217983 */ /* 0x000ee20000100800 */
[----:B----4-:R-:W-:-:S03]  /*18db0*/  @!P0 IMAD.MOV.U32 R5, RZ, RZ, R35 ;  /* 0x000000ffff058224 */ /* 0x010fc600078e0023 */
[----:B------:R-:W4:Y:S01]  /*18dc0*/  LDL R35, [R1+0x104c] ;  /* 0x00104c0001237983 */ /* 0x000f220000100800 */
[----:B------:R-:W-:-:S03]  /*18dd0*/  @!P0 IMAD.MOV.U32 R4, RZ, RZ, R0 ;  /* 0x000000ffff048224 */ /* 0x000fc600078e0000 */
[----:B------:R-:W4:Y:S04]  /*18de0*/  LDL R0, [R1+0x1050] ;  /* 0x0010500001007983 */ /* 0x000f280000100800 */
[----:B------:R2:W4:Y:S04]  /*18df0*/  @!P0 LDG.E.U16 R30, desc[UR8][R4.64] ;  /* 0x00000008041e8981 */ /* 0x000528000c1e1500 */
[----:B0-----:R-:W4:Y:S01]  /*18e00*/  LDL.LU R59, [R1+0x63c] ;  /* 0x00063c00013b7983 */ /* 0x001f220000300800 */
[----:B--2---:R-:W-:-:S03]  /*18e10*/  @!P0 IMAD.MOV.U32 R4, RZ, RZ, R37 ;  /* 0x000000ffff048224 */ /* 0x004fc600078e0025 */
[----:B------:R-:W2:Y:S01]  /*18e20*/  LDL R37, [R1+0x1044] ;  /* 0x0010440001257983 */ /* 0x000ea20000100800 */
[----:B------:R-:W-:Y:S01]  /*18e30*/  PRMT R29, RZ, 0x7610, R29 ;  /* 0x00007610ff1d7816 */ /* 0x000fe2000000001d */
[----:B---3--:R-:W-:Y:S01]  /*18e40*/  @!P0 IMAD.MOV.U32 R5, RZ, RZ, R38 ;  /* 0x000000ffff058224 */ /* 0x008fe200078e0026 */
[----:B------:R-:W-:Y:S01]  /*18e50*/  PRMT R28, RZ, 0x7610, R28 ;  /* 0x00007610ff1c7816 */ /* 0x000fe2000000001c */
[----:B------:R-:W-:Y:S04]  /*18e60*/  STS.U16 [R40+UR4+0x5c0], R55 ;  /* 0x0005c03728007988 */ /* 0x000fe80008000404 */
[----:B------:R0:W3:Y:S04]  /*18e70*/  @!P0 LDG.E.U16 R29, desc[UR8][R4.64] ;  /* 0x00000008041d8981 */ /* 0x0000e8000c1e1500 */
[----:B------:R1:W-:Y:S01]  /*18e80*/  STS.U16 [R40+UR4+0x580], R57 ;  /* 0x0005803928007988 */ /* 0x0003e20008000404 */
[----:B0-----:R-:W-:-:S03]  /*18e90*/  @!P0 IMAD.MOV.U32 R4, RZ, RZ, R34 ;  /* 0x000000ffff048224 */ /* 0x001fc600078e0022 */
[----:B-1----:R-:W3:Y:S04]  /*18ea0*/  LDL.LU R57, [R1+0x600] ;  /* 0x0006000001397983 */ /* 0x002ee80000300800 */
[----:B------:R-:W3:Y:S04]  /*18eb0*/  LDL R38, [R1+0x100c] ;  /* 0x00100c0001267983 */ /* 0x000ee80000100800 */
[----:B------:R-:W3:Y:S04]  /*18ec0*/  LDL R34, [R1+0x1008] ;  /* 0x0010080001227983 */ /* 0x000ee80000100800 */
[----:B------:R0:W-:Y:S01]  /*18ed0*/  STS.U16 [R40+UR4+0x900], R61 ;  /* 0x0009003d28007988 */ /* 0x0001e20008000404 */
[----:B------:R-:W-:-:S03]  /*18ee0*/  @!P0 IMAD.MOV.U32 R5, RZ, RZ, R36 ;  /* 0x000000ffff058224 */ /* 0x000fc600078e0024 */
[----:B------:R-:W3:Y:S04]  /*18ef0*/  LDL R36, [R1+0x1010] ;  /* 0x0010100001247983 */ /* 0x000ee80000100800 */
[----:B------:R4:W3:Y:S04]  /*18f00*/  @!P0 LDG.E.U16 R28, desc[UR8][R4.64] ;  /* 0x00000008041c8981 */ /* 0x0008e8000c1e1500 */
[----:B0-----:R-:W3:Y:S01]  /*18f10*/  LDL.LU R61, [R1+0x608] ;  /* 0x00060800013d7983 */ /* 0x001ee20000300800 */
[----:B----4-:R-:W-:-:S03]  /*18f20*/  @!P0 IMAD.MOV.U32 R5, RZ, RZ, R35 ;  /* 0x000000ffff058224 */ /* 0x010fc600078e0023 */
[----:B------:R-:W4:Y:S01]  /*18f30*/  LDL R35, [R1+0x1004] ;  /* 0x0010040001237983 */ /* 0x000f220000100800 */
[----:B------:R-:W-:-:S03]  /*18f40*/  @!P0 IMAD.MOV.U32 R4, RZ, RZ, R0 ;  /* 0x000000ffff048224 */ /* 0x000fc600078e0000 */
[----:B------:R-:W4:Y:S01]  /*18f50*/  LDL R0, [R1+0xfd0] ;  /* 0x000fd00001007983 */ /* 0x000f220000100800 */
[----:B------:R-:W-:-:S06]  /*18f60*/  PRMT R27, RZ, 0x7610, R27 ;  /* 0x00007610ff1b7816 */ /* 0x000fcc000000001b */
[----:B------:R2:W4:Y:S02]  /*18f70*/  @!P0 LDG.E.U16 R27, desc[UR8][R4.64] ;  /* 0x00000008041b8981 */ /* 0x000524000c1e1500 */
[----:B--2---:R-:W-:Y:S02]  /*18f80*/  @!P0 IMAD.MOV.U32 R5, RZ, RZ, R37 ;  /* 0x000000ffff058224 */ /* 0x004fe400078e0025 */
[----:B------:R-:W2:Y:S01]  /*18f90*/  LDL R37, [R1+0xfcc] ;  /* 0x000fcc0001257983 */ /* 0x000ea20000100800 */
[----:B------:R-:W-:-:S03]  /*18fa0*/  @!P0 IMAD.MOV.U32 R4, RZ, RZ, R33 ;  /* 0x000000ffff048224 */ /* 0x000fc600078e0021 */
[----:B------:R-:W2:Y:S01]  /*18fb0*/  LDL R33, [R1+0xfc8] ;  /* 0x000fc80001217983 */ /* 0x000ea20000100800 */
[----:B------:R-:W-:Y:S02]  /*18fc0*/  PRMT R26, RZ, 0x7610, R26 ;  /* 0x00007610ff1a7816 */ /* 0x000fe4000000001a */
[----:B------:R-:W-:Y:S01]  /*18fd0*/  PRMT R25, RZ, 0x7610, R25 ;  /* 0x00007610ff197816 */ /* 0x000fe20000000019 */
[----:B------:R-:W-:Y:S04]  /*18fe0*/  STS.U16 [R40+UR4+0x940], R56 ;  /* 0x0009403828007988 */ /* 0x000fe80008000404 */
[----:B------:R-:W2:Y:S04]  /*18ff0*/  LDL.LU R55, [R1+0x60c] ;  /* 0x00060c0001377983 */ /* 0x000ea80000300800 */
[----:B------:R3:W2:Y:S04]  /*19000*/  @!P0 LDG.E.U16 R26, desc[UR8][R4.64] ;  /* 0x00000008041a8981 */ /* 0x0006a8000c1e1500 */
[----:B------:R0:W-:Y:S01]  /*19010*/  STS.U16 [R40+UR4+0x980], R58 ;  /* 0x0009803a28007988 */ /* 0x0001e20008000404 */
[----:B------:R-:W-:Y:S01]  /*19020*/  PRMT R24, RZ, 0x7610, R24 ;  /* 0x00007610ff187816 */ /* 0x000fe20000000018 */
[----:B---3--:R-:W-:-:S02]  /*19030*/  @!P0 IMAD.MOV.U32 R5, RZ, RZ, R38 ;  /* 0x000000ffff058224 */ /* 0x008fc400078e0026 */
[----:B0-----:R-:W3:Y:S04]  /*19040*/  LDL.LU R58, [R1+0x614] ;  /* 0x00061400013a7983 */ /* 0x001ee80000300800 */
[----:B------:R0:W-:Y:S01]  /*19050*/  STS.U16 [R40+UR4+0x9c0], R59 ;  /* 0x0009c03b28007988 */ /* 0x0001e20008000404 */
[----:B------:R-:W-:-:S03]  /*19060*/  @!P0 IMAD.MOV.U32 R4, RZ, RZ, R36 ;  /* 0x000000ffff048224 */ /* 0x000fc600078e0024 */
[----:B------:R-:W3:Y:S04]  /*19070*/  LDL R36, [R1+0xfc4] ;  /* 0x000fc40001247983 */ /* 0x000ee80000100800 */
[----:B------:R1:W3:Y:S04]  /*19080*/  @!P0 LDG.E.U16 R25, desc[UR8][R4.64] ;  /* 0x0000000804198981 */ /* 0x0002e8000c1e1500 */
[----:B------:R-:W3:Y:S01]  /*19090*/  LDL.LU R56, [R1+0x5e4] ;  /* 0x0005e40001387983 */ /* 0x000ee20000300800 */
[----:B-1----:R-:W-:-:S03]  /*190a0*/  @!P0 IMAD.MOV.U32 R4, RZ, RZ, R34 ;  /* 0x000000ffff048224 */ /* 0x002fc600078e0022 */
[----:B------:R-:W3:Y:S01]  /*190b0*/  LDL R34, [R1+0xf90] ;  /* 0x000f900001227983 */ /* 0x000ee20000100800 */
[----:B----4-:R-:W-:-:S03]  /*190c0*/  @!P0 IMAD.MOV.U32 R5, RZ, RZ, R35 ;  /* 0x000000ffff058224 */ /* 0x010fc600078e0023 */
[----:B------:R-:W4:Y:S04]  /*190d0*/  LDL R35, [R1+0xf8c] ;  /* 0x000f8c0001237983 */ /* 0x000f280000100800 */
[----:B------:R1:W4:Y:S04]  /*190e0*/  @!P0 LDG.E.U16 R24, desc[UR8][R4.64] ;  /* 0x0000000804188981 */ /* 0x000328000c1e1500 */
[----:B0-----:R-:W4:Y:S01]  /*190f0*/  LDL.LU R59, [R1+0x5ec] ;  /* 0x0005ec00013b7983 */ /* 0x001f220000300800 */
[----:B------:R-:W-:-:S03]  /*19100*/  PRMT R23, RZ, 0x7610, R23 ;  /* 0x00007610ff177816 */ /* 0x000fc60000000017 */
[----:B------:R-:W4:Y:S01]  /*19110*/  LDL R39, [R1+0xf84] ;  /* 0x000f840001277983 */ /* 0x000f220000100800 */
[----:B-1----:R-:W-:-:S03]  /*19120*/  @!P0 IMAD.MOV.U32 R4, RZ, RZ, R0 ;  /* 0x000000ffff048224 */ /* 0x002fc600078e0000 */
[----:B------:R-:W4:Y:S01]  /*19130*/  LDL R0, [R1+0xf88] ;  /* 0x000f880001007983 */ /* 0x000f220000100800 */
[----:B--2---:R-:W-:-:S03]  /*19140*/  @!P0 IMAD.MOV.U32 R5, RZ, RZ, R37 ;  /* 0x000000ffff058224 */ /* 0x004fc600078e0025 */
[----:B------:R0:W-:Y:S04]  /*19150*/  STS.U16 [R40+UR4+0xd40], R57 ;  /* 0x000d403928007988 */ /* 0x0001e80008000404 */
[----:B------:R1:W2:Y:S04]  /*19160*/  @!P0 LDG.E.U16 R23, desc[UR8][R4.64] ;  /* 0x0000000804178981 */ /* 0x0002a8000c1e1500 */
[----:B0-----:R-:W2:Y:S01]  /*19170*/  LDL.LU R57, [R1+0x5f0] ;  /* 0x0005f00001397983 */ /* 0x001ea20000300800 */
[----:B-1----:R-:W-:-:S03]  /*19180*/  @!P0 IMAD.MOV.U32 R4, RZ, RZ, R33 ;  /* 0x000000ffff048224 */ /* 0x002fc600078e0021 */
[----:B------:R-:W2:Y:S04]  /*19190*/  LDL R38, [R1+0xf4c] ;  /* 0x000f4c0001267983 */ /* 0x000ea80000100800 */
[----:B------:R-:W2:Y:S01]  /*191a0*/  LDL R33, [R1+0xf50] ;  /* 0x000f500001217983 */ /* 0x000ea20000100800 */
[----:B------:R-:W-:-:S03]  /*191b0*/  PRMT R22, RZ, 0x7610, R22 ;  /* 0x00007610ff167816 */ /* 0x000fc60000000016 */
[----:B------:R-:W2:Y:S01]  /*191c0*/  LDL R37, [R1+0xf44] ;  /* 0x000f440001257983 */ /* 0x000ea20000100800 */
[----:B------:R-:W-:-:S03]  /*191d0*/  PRMT R21, RZ, 0x7610, R21 ;  /* 0x00007610ff157816 */ /* 0x000fc60000000015 */
[----:B------:R0:W-:Y:S04]  /*191e0*/  STS.U16 [R40+UR4+0xd00], R61 ;  /* 0x000d003d28007988 */ /* 0x0001e80008000404 */
[----:B------:R-:W-:Y:S04]  /*191f0*/  STS.U16 [R40+UR4+0xdc0], R55 ;  /* 0x000dc03728007988 */ /* 0x000fe80008000404 */
[----:B---3--:R1:W-:Y:S01]  /*19200*/  STS.U16 [R40+UR4+0xd80], R58 ;  /* 0x000d803a28007988 */ /* 0x0083e20008000404 */
[----:B------:R-:W-:-:S03]  /*19210*/  @!P0 IMAD.MOV.U32 R5, RZ, RZ, R36 ;  /* 0x000000ffff058224 */ /* 0x000fc600078e0024 */
[----:B------:R-:W3:Y:S04]  /*19220*/  LDL R36, [R1+0xf48] ;  /* 0x000f480001247983 */ /* 0x000ee80000100800 */
[----:B------:R1:W3:Y:S04]  /*19230*/  @!P0 LDG.E.U16 R22, desc[UR8][R4.64] ;  /* 0x0000000804168981 */ /* 0x0002e8000c1e1500 */
[----:B0-----:R-:W3:Y:S01]  /*19240*/  LDL.LU R61, [R1+0x5f8] ;  /* 0x0005f800013d7983 */ /* 0x001ee20000300800 */
[----:B-1----:R-:W-:-:S03]  /*19250*/  @!P0 IMAD.MOV.U32 R4, RZ, RZ, R34 ;  /* 0x000000ffff048224 */ /* 0x002fc600078e0022 */
[----:B------:R-:W3:Y:S01]  /*19260*/  LDL R34, [R1+0xf10] ;  /* 0x000f100001227983 */ /* 0x000ee20000100800 */
[----:B----4-:R-:W-:-:S03]  /*19270*/  @!P0 IMAD.MOV.U32 R5, RZ, RZ, R35 ;  /* 0x000000ffff058224 */ /* 0x010fc600078e0023 */
[----:B------:R-:W4:Y:S04]  /*19280*/  LDL R35, [R1+0xf0c] ;  /* 0x000f0c0001237983 */ /* 0x000f280000100800 */
[----:B------:R0:W4:Y:S04]  /*19290*/  @!P0 LDG.E.U16 R21, desc[UR8][R4.64] ;  /* 0x0000000804158981 */ /* 0x000128000c1e1500 */
[----:B------:R-:W4:Y:S01]  /*192a0*/  LDL.LU R58, [R1+0x5c0] ;  /* 0x0005c000013a7983 */ /* 0x000f220000300800 */
[----:B0-----:R-:W-:-:S03]  /*192b0*/  @!P0 IMAD.MOV.U32 R4, RZ, RZ, R0 ;  /* 0x000000ffff048224 */ /* 0x001fc600078e0000 */
[----:B------:R-:W4:Y:S01]  /*192c0*/  LDL R0, [R1+0xf08] ;  /* 0x000f080001007983 */ /* 0x000f220000100800 */
[----:B------:R-:W-:Y:S01]  /*192d0*/  PRMT R20, RZ, 0x7610, R20 ;  /* 0x00007610ff147816 */ /* 0x000fe20000000014 */
[----:B------:R-:W-:Y:S02]  /*192e0*/  @!P0 IMAD.MOV.U32 R5, RZ, RZ, R39 ;  /* 0x000000ffff058224 */ /* 0x000fe400078e0027 */
[----:B------:R-:W4:Y:S04]  /*192f0*/  LDL.LU R54, [R1+0x5c4] ;  /* 0x0005c40001367983 */ /* 0x000f280000300800 */
[----:B------:R2:W4:Y:S02]  /*19300*/  @!P0 LDG.E.U16 R20, desc[UR8][R4.64] ;  /* 0x0000000804148981 */ /* 0x000524000c1e1500 */
[----:B--2---:R-:W-:-:S02]  /*19310*/  @!P0 IMAD.MOV.U32 R4, RZ, RZ, R33 ;  /* 0x000000ffff048224 */ /* 0x004fc400078e0021 */
[----:B------:R-:W2:Y:S01]  /*19320*/  LDL R33, [R1+0xf04] ;  /* 0x000f040001217983 */ /* 0x000ea20000100800 */
[----:B------:R-:W-:Y:S01]  /*19330*/  PRMT R19, RZ, 0x7610, R19 ;  /* 0x00007610ff137816 */ /* 0x000fe20000000013 */
[----:B------:R-:W-:Y:S01]  /*19340*/  @!P0 IMAD.MOV.U32 R5, RZ, RZ, R38 ;  /* 0x000000ffff058224 */ /* 0x000fe200078e0026 */
[----:B------:R-:W-:-:S04]  /*19350*/  PRMT R18, RZ, 0x7610, R18 ;  /* 0x00007610ff127816 */ /* 0x000fc80000000012 */
[----:B------:R0:W2:Y:S01]  /*19360*/  @!P0 LDG.E.U16 R19, desc[UR8][R4.64] ;  /* 0x0000000804138981 */ /* 0x0000a2000c1e1500 */
[----:B------:R-:W-:-:S03]  /*19370*/  PRMT R17, RZ, 0x7610, R17 ;  /* 0x00007610ff117816 */ /* 0x000fc60000000011 */
[----:B------:R-:W-:Y:S01]  /*19380*/  STS.U16 [R40+UR4+0x1100], R56 ;  /* 0x0011003828007988 */ /* 0x000fe20008000404 */
[----:B0-----:R-:W-:-:S03]  /*19390*/  @!P0 IMAD.MOV.U32 R5, RZ, RZ, R37 ;  /* 0x000000ffff058224 */ /* 0x001fc600078e0025 */
[----:B------:R-:W2:Y:S04]  /*193a0*/  LDL R37, [R1+0xecc] ;  /* 0x000ecc0001257983 */ /* 0x000ea80000100800 */
[----:B------:R0:W-:Y:S01]  /*193b0*/  STS.U16 [R40+UR4+0x1140], R59 ;  /* 0x0011403b28007988 */ /* 0x0001e20008000404 */
[----:B---3--:R-:W-:-:S03]  /*193c0*/  @!P0 IMAD.MOV.U32 R4, RZ, RZ, R36 ;  /* 0x000000ffff048224 */ /* 0x008fc600078e0024 */
        /* <DEDUP_REMOVED lines=8> */
[----:B------:R-:W4:Y:S04]  /*19450*/  LDL.LU R55, [R1+0x5cc] ;  /* 0x0005cc0001377983 */ /* 0x000f280000300800 */
[----:B------:R-:W4:Y:S01]  /*19460*/  LDL.LU R56, [R1+0x594] ;  /* 0x0005940001387983 */ /* 0x000f220000300800 */
[----:B0-----:R-:W-:-:S03]  /*19470*/  @!P0 IMAD.MOV.U32 R4, RZ, RZ, R0 ;  /* 0x000000ffff048224 */ /* 0x001fc600078e0000 */
[----:B------:R-:W4:Y:S01]  /*19480*/  LDL R0, [R1+0x1274] ;  /* 0x0012740001007983 */ /* 0x000f220000100800 */
[----:B--2---:R-:W-:-:S03]  /*19490*/  @!P0 IMAD.MOV.U32 R5, RZ, RZ, R33 ;  /* 0x000000ffff058224 */ /* 0x004fc600078e0021 */
[----:B------:R-:W2:Y:S04]  /*194a0*/  LDL R33, [R1+0xea0] ;  /* 0x000ea00001217983 */ /* 0x000ea80000100800 */
[----:B------:R0:W-:Y:S04]  /*194b0*/  STS.U16 [R40+UR4+0x1180], R57 ;  /* 0x0011803928007988 */ /* 0x0001e80008000404 */
[----:B------:R1:W-:Y:S04]  /*194c0*/  STS.U16 [R40+UR4+0x11c0], R61 ;  /* 0x0011c03d28007988 */ /* 0x0003e80008000404 */
[----:B------:R1:W-:Y:S04]  /*194d0*/  STS.U16 [R40+UR4+0x1540], R58 ;  /* 0x0015403a28007988 */ /* 0x0003e80008000404 */
[----:B0-----:R-:W2:Y:S04]  /*194e0*/  LDL.LU R57, [R1+0x59c] ;  /* 0x00059c0001397983 */ /* 0x001ea80000300800 */
[----:B-1----:R-:W2:Y:S04]  /*194f0*/  LDL.LU R61, [R1+0x5a0] ;  /* 0x0005a000013d7983 */ /* 0x002ea80000300800 */
[----:B------:R-:W2:Y:S04]  /*19500*/  LDL.LU R58, [R1+0x5a8] ;  /* 0x0005a800013a7983 */ /* 0x000ea80000300800 */
[----:B------:R-:W2:Y:S04]  /*19510*/  LDL R42, [R1+0xe9c] ;  /* 0x000e9c00012a7983 */ /* 0x000ea80000100800 */
[----:B------:R-:W2:Y:S01]  /*19520*/  LDL R41, [R1+0x1270] ;  /* 0x0012700001297983 */ /* 0x000ea20000100800 */
[----:B------:R-:W-:-:S03]  /*19530*/  PRMT R16, RZ, 0x7610, R16 ;  /* 0x00007610ff107816 */ /* 0x000fc60000000010 */
[----:B------:R-:W2:Y:S04]  /*19540*/  LDL R39, [R1+0xaa4] ;  /* 0x000aa40001277983 */ /* 0x000ea80000100800 */
[----:B------:R-:W2:Y:S01]  /*19550*/  LDL R38, [R1+0x1234] ;  /* 0x0012340001267983 */ /* 0x000ea20000100800 */
[----:B------:R-:W-:-:S03]  /*19560*/  PRMT R15, RZ, 0x7610, R15 ;  /* 0x00007610ff0f7816 */ /* 0x000fc6000000000f */
[----:B------:R0:W2:Y:S01]  /*19570*/  @!P0 LDG.E.U16 R16, desc[UR8][R4.64] ;  /* 0x0000000804108981 */ /* 0x0000a2000c1e1500 */
[----:B------:R-:W-:-:S03]  /*19580*/  PRMT R14, RZ, 0x7610, R14 ;  /* 0x00007610ff0e7816 */ /* 0x000fc6000000000e */
[----:B------:R-:W-:Y:S01]  /*19590*/  STS.U16 [R40+UR4+0x1500], R54 ;  /* 0x0015003628007988 */ /* 0x000fe20008000404 */
[----:B0-----:R-:W-:-:S03]  /*195a0*/  @!P0 IMAD.MOV.U32 R5, RZ, RZ, R37 ;  /* 0x000000ffff058224 */ /* 0x001fc600078e0025 */
[----:B------:R-:W2:Y:S01]  /*195b0*/  LDL R37, [R1+0xaa0] ;  /* 0x000aa00001257983 */ /* 0x000ea20000100800 */
[----:B---3--:R-:W-:-:S03]  /*195c0*/  @!P0 IMAD.MOV.U32 R4, RZ, RZ, R36 ;  /* 0x000000ffff048224 */ /* 0x008fc600078e0024 */
[----:B------:R-:W3:Y:S04]  /*195d0*/  LDL R36, [R1+0x1230] ;  /* 0x0012300001247983 */ /* 0x000ee80000100800 */
[----:B------:R0:W3:Y:S04]  /*195e0*/  @!P0 LDG.E.U16 R15, desc[UR8][R4.64] ;  /* 0x00000008040f8981 */ /* 0x0000e8000c1e1500 */
[----:B------:R1:W-:Y:S01]  /*195f0*/  STS.U16 [R40+UR4+0x15c0], R59 ;  /* 0x0015c03b28007988 */ /* 0x0003e20008000404 */
[----:B0-----:R-:W-:-:S03]  /*19600*/  @!P0 IMAD.MOV.U32 R4, RZ, RZ, R34 ;  /* 0x000000ffff048224 */ /* 0x001fc600078e0022 */
[----:B-1----:R-:W3:Y:S04]  /*19610*/  LDL.LU R59, [R1+0x5c] ;  /* 0x00005c00013b7983 */ /* 0x002ee80000300800 */
[----:B------:R-:W3:Y:S01]  /*19620*/  LDL R34, [R1+0x1200] ;  /* 0x0012000001227983 */ /* 0x000ee20000100800 */
[----:B----4-:R-:W-:-:S03]  /*19630*/  @!P0 IMAD.MOV.U32 R5, RZ, RZ, R35 ;  /* 0x000000ffff058224 */ /* 0x010fc600078e0023 */
[----:B------:R-:W4:Y:S04]  /*19640*/  LDL R35, [R1+0x11fc] ;  /* 0x0011fc0001237983 */ /* 0x000f280000100800 */
[----:B------:R0:W4:Y:S02]  /*19650*/  @!P0 LDG.E.U16 R14, desc[UR8][R4.64] ;  /* 0x00000008040e8981 */ /* 0x000124000c1e1500 */
[----:B0-----:R-:W-:Y:S02]  /*19660*/  @!P0 IMAD.MOV.U32 R4, RZ, RZ, R0 ;  /* 0x000000ffff048224 */ /* 0x001fe400078e0000 */
[----:B------:R-:W4:Y:S01]  /*19670*/  LDL R0, [R1+0x11f8] ;  /* 0x0011f80001007983 */ /* 0x000f220000100800 */
[----:B--2---:R-:W-:-:S03]  /*19680*/  @!P0 IMAD.MOV.U32 R5, RZ, RZ, R33 ;  /* 0x000000ffff058224 */ /* 0x004fc600078e0021 */
[----:B------:R-:W2:Y:S01]  /*19690*/  LDL R33, [R1+0x11f4] ;  /* 0x0011f40001217983 */ /* 0x000ea20000100800 */
[----:B------:R-:W-:Y:S02]  /*196a0*/  PRMT R13, RZ, 0x7610, R13 ;  /* 0x00007610ff0d7816 */ /* 0x000fe4000000000d */
[----:B------:R-:W-:-:S04]  /*196b0*/  PRMT R12, RZ, 0x7610, R12 ;  /* 0x00007610ff0c7816 */ /* 0x000fc8000000000c */
[----:B------:R0:W2:Y:S01]  /*196c0*/  @!P0 LDG.E.U16 R13, desc[UR8][R4.64] ;  /* 0x00000008040d8981 */ /* 0x0000a2000c1e1500 */
[----:B------:R-:W-:-:S03]  /*196d0*/  PRMT R11, RZ, 0x7610, R11 ;  /* 0x00007610ff0b7816 */ /* 0x000fc6000000000b */
[----:B------:R-:W-:Y:S01]  /*196e0*/  STS.U16 [R40+UR4+0x1580], R55 ;  /* 0x0015803728007988 */ /* 0x000fe20008000404 */
[----:B------:R-:W-:-:S03]  /*196f0*/  PRMT R10, RZ, 0x7610, R10 ;  /* 0x00007610ff0a7816 */ /* 0x000fc6000000000a */
[----:B------:R-:W-:Y:S01]  /*19700*/  STS.U16 [R40+UR4+0x1900], R56 ;  /* 0x0019003828007988 */ /* 0x000fe20008000404 */
[----:B0-----:R-:W-:Y:S02]  /*19710*/  @!P0 IMAD.MOV.U32 R5, RZ, RZ, R42 ;  /* 0x000000ffff058224 */ /* 0x001fe400078e002a */
[----:B------:R-:W-:-:S05]  /*19720*/  @!P0 IMAD.MOV.U32 R4, RZ, RZ, R41 ;  /* 0x000000ffff048224 */ /* 0x000fca00078e0029 */
[----:B------:R0:W2:Y:S04]  /*19730*/  @!P0 LDG.E.U16 R12, desc[UR8][R4.64] ;  /* 0x00000008040c8981 */ /* 0x0000a8000c1e1500 */
[----:B------:R-:W-:Y:S01]  /*19740*/  STS.U16 [R40+UR4+0x1940], R57 ;  /* 0x0019403928007988 */ /* 0x000fe20008000404 */
[----:B0-----:R-:W-:Y:S02]  /*19750*/  @!P0 IMAD.MOV.U32 R4, RZ, RZ, R38 ;  /* 0x000000ffff048224 */ /* 0x001fe400078e0026 */
[----:B------:R-:W-:Y:S01]  /*19760*/  @!P0 IMAD.MOV.U32 R5, RZ, RZ, R39 ;  /* 0x000000ffff058224 */ /* 0x000fe200078e0027 */
[----:B------:R0:W-:Y:S04]  /*19770*/  STS.U16 [R40+UR4+0x1980], R61 ;  /* 0x0019803d28007988 */ /* 0x0001e80008000404 */
[----:B------:R1:W2:Y:S01]  /*19780*/  @!P0 LDG.E.U16 R11, desc[UR8][R4.64] ;  /* 0x00000008040b8981 */ /* 0x0002a2000c1e1500 */
[----:B------:R-:W-:-:S03]  /*19790*/  PRMT R9, RZ, 0x7610, R9 ;  /* 0x00007610ff097816 */ /* 0x000fc60000000009 */
[----:B0-----:R-:W2:Y:S01]  /*197a0*/  LDL.LU R61, [R1+0x484] ;  /* 0x00048400013d7983 */ /* 0x001ea20000300800 */
[----:B-1----:R-:W-:-:S03]  /*197b0*/  @!P0 IMAD.MOV.U32 R5, RZ, RZ, R37 ;  /* 0x000000ffff058224 */ /* 0x002fc600078e0025 */
[----:B------:R-:W2:Y:S01]  /*197c0*/  LDL R37, [R1+0x11bc] ;  /* 0x0011bc0001257983 */ /* 0x000ea20000100800 */
[----:B---3--:R-:W-:-:S03]  /*197d0*/  @!P0 IMAD.MOV.U32 R4, RZ, RZ, R36 ;  /* 0x000000ffff048224 */ /* 0x008fc600078e0024 */
[----:B------:R-:W3:Y:S04]  /*197e0*/  LDL R36, [R1+0x11c0] ;  /* 0x0011c00001247983 */ /* 0x000ee80000100800 */
[----:B------:R0:W3:Y:S02]  /*197f0*/  @!P0 LDG.E.U16 R10, desc[UR8][R4.64] ;  /* 0x00000008040a8981 */ /* 0x0000e4000c1e1500 */
[----:B0-----:R-:W-:Y:S02]  /*19800*/  @!P0 IMAD.MOV.U32 R4, RZ, RZ, R34 ;  /* 0x000000ffff048224 */ /* 0x001fe400078e0022 */
[----:B------:R-:W3:Y:S01]  /*19810*/  LDL R34, [R1+0x11b8] ;  /* 0x0011b80001227983 */ /* 0x000ee20000100800 */
[----:B----4-:R-:W-:-:S03]  /*19820*/  @!P0 IMAD.MOV.U32 R5, RZ, RZ, R35 ;  /* 0x000000ffff058224 */ /* 0x010fc600078e0023 */
[----:B------:R-:W4:Y:S04]  /*19830*/  LDL R35, [R1+0x11b4] ;  /* 0x0011b40001237983 */ /* 0x000f280000100800 */
[----:B------:R0:W4:Y:S02]  /*19840*/  @!P0 LDG.E.U16 R9, desc[UR8][R4.64] ;  /* 0x0000000804098981 */ /* 0x000124000c1e1500 */
[----:B0-----:R-:W-:Y:S02]  /*19850*/  @!P0 IMAD.MOV.U32 R4, RZ, RZ, R0 ;  /* 0x000000ffff048224 */ /* 0x001fe400078e0000 */
[----:B------:R-:W4:Y:S01]  /*19860*/  LDL R0, [R1+0x1180] ;  /* 0x0011800001007983 */ /* 0x000f220000100800 */
[----:B--2---:R-:W-:-:S03]  /*19870*/  @!P0 IMAD.MOV.U32 R5, RZ, RZ, R33 ;  /* 0x000000ffff058224 */ /* 0x004fc600078e0021 */
[----:B------:R-:W2:Y:S04]  /*19880*/  LDL R33, [R1+0x117c] ;  /* 0x00117c0001217983 */ /* 0x000ea80000100800 */
[----:B------:R-:W2:Y:S04]  /*19890*/  LDL.LU R43, [R1+0x48c] ;  /* 0x00048c00012b7983 */ /* 0x000ea80000300800 */
[----:B------:R-:W2:Y:S04]  /*198a0*/  LDL.LU R44, [R1+0x7ac] ;  /* 0x0007ac00012c7983 */ /* 0x000ea80000300800 */
[----:B------:R-:W2:Y:S04]  /*198b0*/  LDL.LU R45, [R1+0x7a8] ;  /* 0x0007a800012d7983 */ /* 0x000ea80000300800 */
[----:B------:R-:W2:Y:S04]  /*198c0*/  LDL.LU R46, [R1+0x7a4] ;  /* 0x0007a400012e7983 */ /* 0x000ea80000300800 */
[----:B------:R-:W2:Y:S04]  /*198d0*/  LDL.LU R47, [R1+0x7a0] ;  /* 0x0007a000012f7983 */ /* 0x000ea80000300800 */
[----:B------:R-:W2:Y:S04]  /*198e0*/  LDL.LU R48, [R1+0x78c] ;  /* 0x00078c0001307983 */ /* 0x000ea80000300800 */
[----:B------:R-:W2:Y:S01]  /*198f0*/  LDL.LU R49, [R1+0x788] ;  /* 0x0007880001317983 */ /* 0x000ea20000300800 */
[----:B------:R-:W-:-:S02]  /*19900*/  PRMT R8, RZ, 0x7610, R8 ;  /* 0x00007610ff087816 */ /* 0x000fc40000000008 */
[----:B------:R-:W-:Y:S01]  /*19910*/  PRMT R7, RZ, 0x7610, R7 ;  /* 0x00007610ff077816 */ /* 0x000fe20000000007 */
[----:B------:R-:W2:Y:S04]  /*19920*/  LDL.LU R50, [R1+0x784] ;  /* 0x0007840001327983 */ /* 0x000ea80000300800 */
[----:B------:R0:W2:Y:S01]  /*19930*/  @!P0 LDG.E.U16 R8, desc[UR8][R4.64] ;  /* 0x0000000804088981 */ /* 0x0000a2000c1e1500 */
[----:B------:R-:W-:-:S03]  /*19940*/  PRMT R6, RZ, 0x7610, R6 ;  /* 0x00007610ff067816 */ /* 0x000fc60000000006 */
[----:B------:R-:W2:Y:S04]  /*19950*/  LDL.LU R51, [R1+0x780] ;  /* 0x0007800001337983 */ /* 0x000ea80000300800 */
[----:B------:R-:W2:Y:S04]  /*19960*/  LDL.LU R52, [R1+0x76c] ;  /* 0x00076c0001347983 */ /* 0x000ea80000300800 */
[----:B------:R-:W2:Y:S04]  /*19970*/  LDL.LU R53, [R1+0x768] ;  /* 0x0007680001357983 */ /* 0x000ea80000300800 */
[----:B------:R-:W2:Y:S04]  /*19980*/  LDL.LU R54, [R1+0x764] ;  /* 0x0007640001367983 */ /* 0x000ea80000300800 */
[----:B------:R-:W2:Y:S04]  /*19990*/  LDL.LU R55, [R1+0x760] ;  /* 0x0007600001377983 */ /* 0x000ea80000300800 */
[----:B------:R-:W2:Y:S01]  /*199a0*/  LDL.LU R56, [R1+0x73c] ;  /* 0x00073c0001387983 */ /* 0x000ea20000300800 */
[----:B0-----:R-:W-:-:S03]  /*199b0*/  @!P0 IMAD.MOV.U32 R5, RZ, RZ, R37 ;  /* 0x000000ffff058224 */ /* 0x001fc600078e0025 */
[----:B------:R0:W-:Y:S04]  /*199c0*/  STS.U16 [R40+UR4+0x19c0], R58 ;  /* 0x0019c03a28007988 */ /* 0x0001e80008000404 */
[----:B------:R-:W2:Y:S04]  /*199d0*/  LDL.LU R57, [R1+0x738] ;  /* 0x0007380001397983 */ /* 0x000ea80000300800 */
[----:B------:R1:W-:Y:S04]  /*199e0*/  STS.U16 [R40+UR4+0x1d40], R59 ;  /* 0x001d403b28007988 */ /* 0x0003e80008000404 */
[----:B0-----:R-:W2:Y:S04]  /*199f0*/  LDL.LU R58, [R1+0x730] ;  /* 0x00073000013a7983 */ /* 0x001ea80000300800 */
[----:B------:R0:W-:Y:S04]  /*19a00*/  STS.U16 [R40+UR4+0x1d00], R61 ;  /* 0x001d003d28007988 */ /* 0x0001e80008000404 */
[----:B-1----:R-:W2:Y:S04]  /*19a10*/  LDL.LU R59, [R1+0x654] ;  /* 0x00065400013b7983 */ /* 0x002ea80000300800 */
[----:B0-----:R-:W2:Y:S01]  /*19a20*/  LDL.LU R61, [R1+0x62c] ;  /* 0x00062c00013d7983 */ /* 0x001ea20000300800 */
[----:B---3--:R-:W-:-:S05]  /*19a30*/  @!P0 IMAD.MOV.U32 R4, RZ, RZ, R36 ;  /* 0x000000ffff048224 */ /* 0x008fca00078e0024 */
[----:B------:R0:W3:Y:S02]  /*19a40*/  @!P0 LDG.E.U16 R7, desc[UR8][R4.64] ;  /* 0x0000000804078981 */ /* 0x0000e4000c1e1500 */
[----:B0-----:R-:W-:Y:S02]  /*19a50*/  @!P0 IMAD.MOV.U32 R4, RZ, RZ, R34 ;  /* 0x000000ffff048224 */ /* 0x001fe400078e0022 */
[----:B----4-:R-:W-:-:S05]  /*19a60*/  @!P0 IMAD.MOV.U32 R5, RZ, RZ, R35 ;  /* 0x000000ffff058224 */ /* 0x010fca00078e0023 */
[----:B------:R0:W4:Y:S02]  /*19a70*/  @!P0 LDG.E.U16 R6, desc[UR8][R4.64] ;  /* 0x0000000804068981 */ /* 0x000124000c1e1500 */
[----:B0-----:R-:W-:Y:S02]  /*19a80*/  @!P0 IMAD.MOV.U32 R4, RZ, RZ, R0 ;  /* 0x000000ffff048224 */ /* 0x001fe400078e0000 */
[----:B------:R-:W3:Y:S04]  /*19a90*/  LDL.LU R0, [R1+0x628] ;  /* 0x0006280001007983 */ /* 0x000ee80000300800 */
[----:B------:R0:W-:Y:S02]  /*19aa0*/  STS.U16 [R40+UR4+0x1dc0], R60 ;  /* 0x001dc03c28007988 */ /* 0x0001e40008000404 */
[----:B0-----:R-:W-:Y:S01]  /*19ab0*/  LOP3.LUT R60, R2, 0x20, RZ, 0x3c, !PT ;  /* 0x00000020023c7812 */ /* 0x001fe200078e3cff */
[----:B--2---:R-:W-:-:S02]  /*19ac0*/  @!P0 IMAD.MOV.U32 R5, RZ, RZ, R33 ;  /* 0x000000ffff058224 */ /* 0x004fc400078e0021 */
[----:B------:R-:W2:Y:S04]  /*19ad0*/  LDL.LU R33, [R1+0x624] ;  /* 0x0006240001217983 */ /* 0x000ea80000300800 */
[----:B------:R-:W-:Y:S04]  /*19ae0*/  STS.U16 [R40+UR4+0x1d80], R43 ;  /* 0x001d802b28007988 */ /* 0x000fe80008000404 */
[----:B------:R-:W-:Y:S04]  /*19af0*/  STS.U16 [R60+UR4+0x200], R44 ;  /* 0x0002002c3c007988 */ /* 0x000fe80008000404 */
[----:B------:R-:W-:Y:S04]  /*19b00*/  STS.U16 [R60+UR4+0x240], R45 ;  /* 0x0002402d3c007988 */ /* 0x000fe80008000404 */
[----:B------:R-:W-:Y:S04]  /*19b10*/  STS.U16 [R60+UR4+0x280], R46 ;  /* 0x0002802e3c007988 */ /* 0x000fe80008000404 */
[----:B------:R-:W-:Y:S04]  /*19b20*/  STS.U16 [R60+UR4+0x2c0], R47 ;  /* 0x0002c02f3c007988 */ /* 0x000fe80008000404 */
[----:B------:R-:W4:Y:S04]  /*19b30*/  LDL.LU R34, [R1+0x620] ;  /* 0x0006200001227983 */ /* 0x000f280000300800 */
[----:B------:R-:W-:Y:S04]  /*19b40*/  STS.U16 [R60+UR4+0x640], R48 ;  /* 0x000640303c007988 */ /* 0x000fe80008000404 */
[----:B------:R-:W4:Y:S04]  /*19b50*/  LDL.LU R35, [R1+0x5fc] ;  /* 0x0005fc0001237983 */ /* 0x000f280000300800 */
[----:B------:R0:W-:Y:S04]  /*19b60*/  STS.U16 [R60+UR4+0x600], R49 ;  /* 0x000600313c007988 */ /* 0x0001e80008000404 */
[----:B------:R-:W4:Y:S04]  /*19b70*/  LDL.LU R36, [R1+0x5f4] ;  /* 0x0005f40001247983 */ /* 0x000f280000300800 */
[----:B0-----:R-:W4:Y:S04]  /*19b80*/  LDL.LU R49, [R1+0x5e8] ;  /* 0x0005e80001317983 */ /* 0x001f280000300800 */
        /* <DEDUP_REMOVED lines=12> */
[----:B------:R0:W-:Y:S04]  /*19c50*/  STS.U16 [R60+UR4+0x6c0], R50 ;  /* 0x0006c0323c007988 */ /* 0x0001e80008000404 */
[----:B------:R1:W-:Y:S04]  /*19c60*/  STS.U16 [R60+UR4+0x680], R51 ;  /* 0x000680333c007988 */ /* 0x0003e80008000404 */
[----:B------:R1:W-:Y:S04]  /*19c70*/  STS.U16 [R60+UR4+0xa00], R52 ;  /* 0x000a00343c007988 */ /* 0x0003e80008000404 */
[----:B0-----:R-:W4:Y:S04]  /*19c80*/  LDL.LU R50, [R1+0x790] ;  /* 0x0007900001327983 */ /* 0x001f280000300800 */
[----:B-1----:R-:W4:Y:S04]  /*19c90*/  LDL.LU R51, [R1+0x77c] ;  /* 0x00077c0001337983 */ /* 0x002f280000300800 */
[----:B------:R0:W-:Y:S04]  /*19ca0*/  STS.U16 [R60+UR4+0xa40], R53 ;  /* 0x000a40353c007988 */ /* 0x0001e80008000404 */
[----:B------:R-:W4:Y:S04]  /*19cb0*/  LDL.LU R52, [R1+0x778] ;  /* 0x0007780001347983 */ /* 0x000f280000300800 */
[----:B------:R1:W-:Y:S04]  /*19cc0*/  STS.U16 [R60+UR4+0xa80], R54 ;  /* 0x000a80363c007988 */ /* 0x0003e80008000404 */
[----:B0-----:R-:W4:Y:S04]  /*19cd0*/  LDL.LU R53, [R1+0x774] ;  /* 0x0007740001357983 */ /* 0x001f280000300800 */
[----:B------:R0:W-:Y:S04]  /*19ce0*/  STS.U16 [R60+UR4+0xac0], R55 ;  /* 0x000ac0373c007988 */ /* 0x0001e80008000404 */
[----:B-1----:R-:W4:Y:S04]  /*19cf0*/  LDL.LU R54, [R1+0x770] ;  /* 0x0007700001367983 */ /* 0x002f280000300800 */
        /* <DEDUP_REMOVED lines=10> */
[----:B-1----:R-:W4:Y:S04]  /*19da0*/  LDL.LU R61, [R1+0x648] ;  /* 0x00064800013d7983 */ /* 0x002f280000300800 */
[----:B---3--:R0:W-:Y:S04]  /*19db0*/  STS.U16 [R60+UR4+0x1240], R0 ;  /* 0x001240003c007988 */ /* 0x0081e80008000404 */
[----:B0-----:R-:W3:Y:S04]  /*19dc0*/  LDL.LU R0, [R1+0x644] ;  /* 0x0006440001007983 */ /* 0x001ee80000300800 */
[----:B--2---:R0:W-:Y:S04]  /*19dd0*/  STS.U16 [R60+UR4+0x1280], R33 ;  /* 0x001280213c007988 */ /* 0x0041e80008000404 */
[----:B0-----:R-:W2:Y:S04]  /*19de0*/  LDL.LU R33, [R1+0x640] ;  /* 0x0006400001217983 */ /* 0x001ea80000300800 */
[----:B----4-:R0:W-:Y:S04]  /*19df0*/  STS.U16 [R60+UR4+0x12c0], R34 ;  /* 0x0012c0223c007988 */ /* 0x0101e80008000404 */
[----:B------:R1:W-:Y:S04]  /*19e00*/  STS.U16 [R60+UR4+0x1640], R35 ;  /* 0x001640233c007988 */ /* 0x0003e80008000404 */
[----:B0-----:R-:W4:Y:S04]  /*19e10*/  LDL.LU R34, [R1+0x61c] ;  /* 0x00061c0001227983 */ /* 0x001f280000300800 */
[----:B------:R0:W-:Y:S04]  /*19e20*/  STS.U16 [R60+UR4+0x1600], R36 ;  /* 0x001600243c007988 */ /* 0x0001e80008000404 */
[----:B-1----:R-:W4:Y:S04]  /*19e30*/  LDL.LU R35, [R1+0x618] ;  /* 0x0006180001237983 */ /* 0x002f280000300800 */
[----:B------:R1:W-:Y:S04]  /*19e40*/  STS.U16 [R60+UR4+0x16c0], R49 ;  /* 0x0016c0313c007988 */ /* 0x0003e80008000404 */
[----:B0-----:R-:W4:Y:S01]  /*19e50*/  LDL.LU R36, [R1+0x610] ;  /* 0x0006100001247983 */ /* 0x001f220000300800 */
[----:B-1----:R-:W0:Y:S03]  /*19e60*/  S2R R49, SR_TID.X ;  /* 0x0000000000317919 */ /* 0x002e260000002100 */
[----:B------:R1:W-:Y:S04]  /*19e70*/  STS.U16 [R60+UR4+0x1680], R37 ;  /* 0x001680253c007988 */ /* 0x0003e80008000404 */
[----:B------:R1:W-:Y:S04]  /*19e80*/  STS.U16 [R60+UR4+0x1a00], R38 ;  /* 0x001a00263c007988 */ /* 0x0003e80008000404 */
[----:B------:R0:W-:Y:S04]  /*19e90*/  STS.U16 [R60+UR4+0x1a40], R39 ;  /* 0x001a40273c007988 */ /* 0x0001e80008000404 */
[----:B-1----:R-:W4:Y:S04]  /*19ea0*/  LDL.LU R37, [R1+0x604] ;  /* 0x0006040001257983 */ /* 0x002f280000300800 */
[----:B------:R-:W4:Y:S01]  /*19eb0*/  LDL.LU R38, [R1+0x5dc] ;  /* 0x0005dc0001267983 */ /* 0x000f220000300800 */
[----:B0-----:R-:W-:-:S03]  /*19ec0*/  LOP3.LUT R49, R49, 0x1f, RZ, 0xc0, !PT ;  /* 0x0000001f31317812 */ /* 0x001fc600078ec0ff */
[----:B------:R0:W-:Y:S02]  /*19ed0*/  STS.U16 [R60+UR4+0x1a80], R40 ;  /* 0x001a80283c007988 */ /* 0x0001e40008000404 */
[----:B------:R-:W-:Y:S02]  /*19ee0*/  IMAD.SHL.U32 R49, R49, 0x2, RZ ;  /* 0x0000000231317824 */ /* 0x000fe400078e00ff */
[----:B------:R-:W4:Y:S04]  /*19ef0*/  LDL.LU R39, [R1+0x5d8] ;  /* 0x0005d80001277983 */ /* 0x000f280000300800 */
[----:B------:R1:W-:Y:S01]  /*19f00*/  STS.U16 [R60+UR4+0x1ac0], R41 ;  /* 0x001ac0293c007988 */ /* 0x0003e20008000404 */
[----:B------:R-:W-:-:S03]  /*19f10*/  LOP3.LUT R49, R49, 0x30, RZ, 0x3c, !PT ;  /* 0x0000003031317812 */ /* 0x000fc600078e3cff */
        /* <DEDUP_REMOVED lines=15> */
[----:B0-----:R-:W4:Y:S04]  /*1a010*/  LDL.LU R48, [R1+0x44] ;  /* 0x0000440001307983 */ /* 0x001f280000300800 */
        /* <DEDUP_REMOVED lines=25> */
[----:B--2---:R-:W-:Y:S04]  /*1a1b0*/  STS.U16 [R49+UR4+0xf80], R33 ;  /* 0x000f802131007988 */ /* 0x004fe80008000404 */
[----:B----4-:R-:W-:Y:S04]  /*1a1c0*/  STS.U16 [R49+UR4+0x1300], R34 ;  /* 0x0013002231007988 */ /* 0x010fe80008000404 */
        /* <DEDUP_REMOVED lines=14> */
[----:B------:R0:W-:Y:S02]  /*1a2b0*/  STS.U16 [R49+UR4+0x1f80], R2 ;  /* 0x001f800231007988 */ /* 0x0001e40008000404 */
[----:B0-----:R-:W0:Y:S01]  /*1a2c0*/  S2R R2, SR_TID.X ;  /* 0x0000000000027919 */ /* 0x001e220000002100 */
[----:B------:R-:W-:-:S06]  /*1a2d0*/  PRMT R3, RZ, 0x7610, R3 ;  /* 0x00007610ff037816 */ /* 0x000fcc0000000003 */
[----:B------:R-:W2:Y:S04]  /*1a2e0*/  @!P0 LDG.E.U16 R3, desc[UR8][R4.64] ;  /* 0x0000000804038981 */ /* 0x000ea8000c1e1500 */
[----:B------:R-:W4:Y:S04]  /*1a2f0*/  LDL.LU R4, [R1+0xc] ;  /* 0x00000c0001047983 */ /* 0x000f280000300800 */
[----:B------:R-:W2:Y:S04]  /*1a300*/  LDL.LU R5, [R1+0x8] ;  /* 0x0000080001057983 */ /* 0x000ea80000300800 */
[----:B------:R-:W2:Y:S04]  /*1a310*/  LDL.LU R33, [R1+0x1db4] ;  /* 0x001db40001217983 */ /* 0x000ea80000300800 */
[----:B------:R-:W2:Y:S04]  /*1a320*/  LDL.LU R34, [R1+0x1db0] ;  /* 0x001db00001227983 */ /* 0x000ea80000300800 */
[----:B------:R-:W2:Y:S01]  /*1a330*/  LDL.LU R35, [R1+0x1dac] ;  /* 0x001dac0001237983 */ /* 0x000ea20000300800 */
[----:B0-----:R-:W-:-:S03]  /*1a340*/  LOP3.LUT R2, R2, 0x1f, RZ, 0xc0, !PT ;  /* 0x0000001f02027812 */ /* 0x001fc600078ec0ff */
[----:B------:R-:W2:Y:S04]  /*1a350*/  LDL.LU R36, [R1+0x1da8] ;  /* 0x001da80001247983 */ /* 0x000ea80000300800 */
[----:B------:R-:W2:Y:S04]  /*1a360*/  LDL.LU R37, [R1+0x1da4] ;  /* 0x001da40001257983 */ /* 0x000ea80000300800 */
[----:B------:R-:W2:Y:S04]  /*1a370*/  LDL.LU R38, [R1+0x1da0] ;  /* 0x001da00001267983 */ /* 0x000ea80000300800 */
[----:B------:R-:W2:Y:S04]  /*1a380*/  LDL.LU R39, [R1+0x1d9c] ;  /* 0x001d9c0001277983 */ /* 0x000ea80000300800 */
[----:B------:R-:W2:Y:S01]  /*1a390*/  LDL.LU R40, [R1+0x1d98] ;  /* 0x001d980001287983 */ /* 0x000ea20000300800 */
[----:B------:R-:W-:-:S03]  /*1a3a0*/  IMAD.SHL.U32 R2, R2, 0x2, RZ ;  /* 0x0000000202027824 */ /* 0x000fc600078e00ff */
[----:B------:R-:W2:Y:S04]  /*1a3b0*/  LDL.LU R41, [R1+0x1d94] ;  /* 0x001d940001297983 */ /* 0x000ea80000300800 */
        /* <DEDUP_REMOVED lines=8> */
[----:B------:R0:W-:Y:S04]  /*1a440*/  STS.U16 [R2+UR4+0x2000], R50 ;  /* 0x0020003202007988 */ /* 0x0001e80008000404 */
[----:B------:R1:W-:Y:S04]  /*1a450*/  STS.U16 [R2+UR4+0x2040], R51 ;  /* 0x0020403302007988 */ /* 0x0003e80008000404 */
[----:B------:R3:W-:Y:S04]  /*1a460*/  STS.U16 [R2+UR4+0x2200], R52 ;  /* 0x0022003402007988 */ /* 0x0007e80008000404 */
[----:B0-----:R-:W2:Y:S04]  /*1a470*/  LDL.LU R50, [R1+0x1d70] ;  /* 0x001d700001327983 */ /* 0x001ea80000300800 */
[----:B-1----:R-:W2:Y:S04]  /*1a480*/  LDL.LU R51, [R1+0x1d6c] ;  /* 0x001d6c0001337983 */ /* 0x002ea80000300800 */
[----:B---3--:R-:W3:Y:S04]  /*1a490*/  LDL.LU R52, [R1+0x1d68] ;  /* 0x001d680001347983 */ /* 0x008ee80000300800 */
[----:B------:R0:W-:Y:S04]  /*1a4a0*/  STS.U16 [R2+UR4+0x2240], R53 ;  /* 0x0022403502007988 */ /* 0x0001e80008000404 */
[----:B------:R1:W-:Y:S04]  /*1a4b0*/  STS.U16 [R2+UR4+0x2400], R54 ;  /* 0x0024003602007988 */ /* 0x0003e80008000404 */
[----:B------:R1:W-:Y:S04]  /*1a4c0*/  STS.U16 [R2+UR4+0x2440], R55 ;  /* 0x0024403702007988 */ /* 0x0003e80008000404 */
[----:B0-----:R-:W3:Y:S04]  /*1a4d0*/  LDL.LU R53, [R1+0x1d64] ;  /* 0x001d640001357983 */ /* 0x001ee80000300800 */
[----:B-1----:R-:W3:Y:S04]  /*1a4e0*/  LDL.LU R54, [R1+0x1d60] ;  /* 0x001d600001367983 */ /* 0x002ee80000300800 */
[----:B------:R-:W3:Y:S04]  /*1a4f0*/  LDL.LU R55, [R1+0x1d5c] ;  /* 0x001d5c0001377983 */ /* 0x000ee80000300800 */
        /* <DEDUP_REMOVED lines=12> */
[----:B----4-:R-:W-:Y:S04]  /*1a5c0*/  STS.U16 [R2+UR4+0x2c00], R4 ;  /* 0x002c000402007988 */ /* 0x010fe80008000404 */
[----:B--2---:R-:W-:Y:S04]  /*1a5d0*/  STS.U16 [R2+UR4+0x2c40], R5 ;  /* 0x002c400502007988 */ /* 0x004fe80008000404 */
[----:B---3--:R-:W-:Y:S04]  /*1a5e0*/  STS.U16 [R2+UR4+0x2e40], R61 ;  /* 0x002e403d02007988 */ /* 0x008fe80008000404 */
[----:B------:R0:W-:Y:S04]  /*1a5f0*/  STS.U16 [R2+UR4+0x2e00], R0 ;  /* 0x002e000002007988 */ /* 0x0001e80008000404 */
[----:B0-----:R-:W2:Y:S04]  /*1a600*/  LDL.LU R0, [R1+0x1d40] ;  /* 0x001d400001007983 */ /* 0x001ea80000300800 */
[----:B------:R-:W3:Y:S04]  /*1a610*/  LDL.LU R61, [R1+0x1d3c] ;  /* 0x001d3c00013d7983 */ /* 0x000ee80000300800 */
[----:B------:R-:W4:Y:S04]  /*1a620*/  LDL R5, [R1+0xa9c] ;  /* 0x000a9c0001057983 */ /* 0x000f280000100800 */
[----:B------:R-:W4:Y:S04]  /*1a630*/  LDL R4, [R1+0x122c] ;  /* 0x00122c0001047983 */ /* 0x000f280000100800 */
        /* <DEDUP_REMOVED lines=16> */
[----:B0-----:R-:W0:Y:S02]  /*1a740*/  S2R R2, SR_TID.X ;  /* 0x0000000000027919 */ /* 0x001e240000002100 */
[----:B0-----:R-:W-:-:S05]  /*1a750*/  LOP3.LUT R2, R2, 0x1f, RZ, 0xc0, !PT ;  /* 0x0000001f02027812 */ /* 0x001fca00078ec0ff */
[----:B------:R-:W-:-:S05]  /*1a760*/  IMAD.SHL.U32 R2, R2, 0x2, RZ ;  /* 0x0000000202027824 */ /* 0x000fca00078e00ff */
[----:B------:R-:W-:-:S05]  /*1a770*/  LOP3.LUT R2, R2, 0x10, RZ, 0x3c, !PT ;  /* 0x0000001002027812 */ /* 0x000fca00078e3cff */
        /* <DEDUP_REMOVED lines=33> */
[----:B------:R-:W-:Y:S04]  /*1a990*/  STS.U16 [R60+UR4+0x2140], R10 ;  /* 0x0021400a3c007988 */ /* 0x000fe80008000404 */
[----:B------:R-:W-:Y:S04]  /*1a9a0*/  STS.U16 [R60+UR4+0x2300], R9 ;  /* 0x002300093c007988 */ /* 0x000fe80008000404 */
[----:B------:R-:W-:Y:S04]  /*1a9b0*/  STS.U16 [R60+UR4+0x2340], R8 ;  /* 0x002340083c007988 */ /* 0x000fe80008000404 */
[----:B------:R-:W-:Y:S04]  /*1a9c0*/  STS.U16 [R60+UR4+0x2500], R7 ;  /* 0x002500073c007988 */ /* 0x000fe80008000404 */
[----:B------:R-:W-:Y:S04]  /*1a9d0*/  STS.U16 [R60+UR4+0x2540], R6 ;  /* 0x002540063c007988 */ /* 0x000fe80008000404 */
[----:B0-----:R-:W2:Y:S04]  /*1a9e0*/  LDL.LU R2, [R1+0x1258] ;  /* 0x0012580001027983 */ /* 0x001ea80000300800 */
[----:B------:R0:W-:Y:S04]  /*1a9f0*/  STS.U16 [R60+UR4+0x2700], R3 ;  /* 0x002700033c007988 */ /* 0x0001e80008000404 */
[----:B0-----:R-:W2:Y:S01]  /*1aa00*/  LDL.LU R60, [R1+0x1d38] ;  /* 0x001d3800013c7983 */ /* 0x001ea20000300800 */
[----:B---3--:R-:W-:-:S06]  /*1aa10*/  PRMT R61, RZ, 0x7610, R61 ;  /* 0x00007610ff3d7816 */ /* 0x008fcc000000003d */
[----:B----4-:R0:W3:Y:S04]  /*1aa20*/  @!P0 LDG.E.U16 R61, desc[UR8][R4.64] ;  /* 0x00000008043d8981 */ /* 0x0100e8000c1e1500 */
[----:B------:R-:W0:Y:S04]  /*1aa30*/  LDL R4, [R1+0x1224] ;  /* 0x0012240001047983 */ /* 0x000e280000100800 */
[----:B------:R-:W0:Y:S01]  /*1aa40*/  LDL R5, [R1+0x1228] ;  /* 0x0012280001057983 */ /* 0x000e220000100800 */
[----:B--2---:R-:W-:Y:S02]  /*1aa50*/  PRMT R0, RZ, 0x7610, R0 ;  /* 0x00007610ff007816 */ /* 0x004fe40000000000 */
[----:B0-----:R-:W-:-:S04]  /*1aa60*/  @!P0 LOP3.LUT R5, R5, R4, RZ, 0x3c, !PT ;  /* 0x0000000405058212 */ /* 0x001fc800078e3cff */
[----:B------:R-:W-:-:S04]  /*1aa70*/  @!P0 LOP3.LUT R4, R5, R4, RZ, 0x3c, !PT ;  /* 0x0000000405048212 */ /* 0x000fc800078e3cff */
[----:B------:R-:W-:-:S05]  /*1aa80*/  @!P0 LOP3.LUT R5, R5, R4, RZ, 0x3c, !PT ;  /* 0x0000000405058212 */ /* 0x000fca00078e3cff */
[----:B------:R0:W2:Y:S04]  /*1aa90*/  @!P0 LDG.E.U16 R0, desc[UR8][R4.64] ;  /* 0x0000000804008981 */ /* 0x0000a8000c1e1500 */
[----:B------:R-:W0:Y:S04]  /*1aaa0*/  LDL R4, [R1+0x11ec] ;  /* 0x0011ec0001047983 */ /* 0x000e280000100800 */
[----:B------:R-:W0:Y:S01]  /*1aab0*/  LDL R5, [R1+0x11f0] ;  /* 0x0011f00001057983 */ /* 0x000e220000100800 */
[----:B------:R-:W-:Y:S02]  /*1aac0*/  PRMT R59, RZ, 0x7610, R59 ;  /* 0x00007610ff3b7816 */ /* 0x000fe4000000003b */
[----:B0-----:R-:W-:-:S04]  /*1aad0*/  @!P0 LOP3.LUT R5, R5, R4, RZ, 0x3c, !PT ;  /* 0x0000000405058212 */ /* 0x001fc800078e3cff */
[----:B------:R-:W-:-:S04]  /*1aae0*/  @!P0 LOP3.LUT R4, R5, R4, RZ, 0x3c, !PT ;  /* 0x0000000405048212 */ /* 0x000fc800078e3cff */
[----:B------:R-:W-:-:S05]  /*1aaf0*/  @!P0 LOP3.LUT R5, R5, R4, RZ, 0x3c, !PT ;  /* 0x0000000405058212 */ /* 0x000fca00078e3cff */
[----:B------:R0:W4:Y:S04]  /*1ab00*/  @!P0 LDG.E.U16 R59, desc[UR8][R4.64] ;  /* 0x00000008043b8981 */ /* 0x000128000c1e1500 */
        /* <DEDUP_REMOVED lines=27> */
[----:B------:R0:W3:Y:S04]  /*1acc0*/  @!P0 LDG.E.U16 R55, desc[UR8][R4.64] ;  /* 0x0000000804378981 */ /* 0x0000e8000c1e1500 */
        /* <DEDUP_REMOVED lines=343> */
[----:B------:R-:W0:Y:S01]  /*1c240*/  LDL R5, [R1+0x1260] ;  /* 0x0012600001057983 */ /* 0x000e220000100800 */
[----:B------:R-:W-:-:S03]  /*1c250*/  PRMT R3, RZ, 0x7610, R3 ;  /* 0x00007610ff037816 */ /* 0x000fc60000000003 */
[----:B------:R1:W-:Y:S01]  /*1c260*/  STL [R1+0x143c], R2 ;  /* 0x00143c0201007387 */ /* 0x0003e20000100800 */
[----:B0-----:R-:W-:Y:S02]  /*1c270*/  @!P0 IMAD.MOV.U32 R4, RZ, RZ, R5 ;  /* 0x000000ffff048224 */ /* 0x001fe400078e0005 */
[----:B------:R-:W-:-:S05]  /*1c280*/  @!P0 IMAD.MOV.U32 R5, RZ, RZ, R2 ;  /* 0x000000ffff058224 */ /* 0x000fca00078e0002 */
[----:B------:R0:W4:Y:S01]  /*1c290*/  @!P0 LDG.E.U16 R3, desc[UR8][R4.64] ;  /* 0x0000000804038981 */ /* 0x000122000c1e1500 */
[----:B-1----:R-:W1:Y:S02]  /*1c2a0*/  S2R R2, SR_TID.X ;  /* 0x0000000000027919 */ /* 0x002e640000002100 */
[----:B-1----:R-:W-:-:S05]  /*1c2b0*/  LOP3.LUT R2, R2, 0x1f, RZ, 0xc0, !PT ;  /* 0x0000001f02027812 */ /* 0x002fca00078ec0ff */
[----:B0-----:R-:W-:-:S05]  /*1c2c0*/  IMAD.SHL.U32 R5, R2, 0x2, RZ ;  /* 0x0000000202057824 */ /* 0x001fca00078e00ff */
[----:B------:R-:W-:-:S05]  /*1c2d0*/  LOP3.LUT R5, R5, 0x20, RZ, 0x3c, !PT ;  /* 0x0000002005057812 */ /* 0x000fca00078e3cff */
[----:B---3--:R-:W-:Y:S04]  /*1c2e0*/  STS.U16 [R5+UR4+0x2740], R55 ;  /* 0x0027403705007988 */ /* 0x008fe80008000404 */
        /* <DEDUP_REMOVED lines=14> */
[----:B------:R-:W-:Y:S01]  /*1c3d0*/  STS.U16 [R5+UR4+0x3700], R25 ;  /* 0x0037001905007988 */ /* 0x000fe20008000404 */
[----:B------:R-:W-:-:S03]  /*1c3e0*/  IMAD.SHL.U32 R2, R2, 0x2, RZ ;  /* 0x0000000202027824 */ /* 0x000fc600078e00ff */
[----:B------:R-:W-:Y:S04]  /*1c3f0*/  STS.U16 [R5+UR4+0x3740], R24 ;  /* 0x0037401805007988 */ /* 0x000fe80008000404 */
[----:B------:R-:W-:Y:S04]  /*1c400*/  STS.U16 [R5+UR4+0x3900], R23 ;  /* 0x0039001705007988 */ /* 0x000fe80008000404 */
[----:B------:R-:W-:Y:S04]  /*1c410*/  STS.U16 [R5+UR4+0x3940], R22 ;  /* 0x0039401605007988 */ /* 0x000fe80008000404 */
[----:B------:R-:W-:Y:S04]  /*1c420*/  STS.U16 [R5+UR4+0x3b00], R21 ;  /* 0x003b001505007988 */ /* 0x000fe80008000404 */
[----:B------:R-:W-:Y:S01]  /*1c430*/  STS.U16 [R5+UR4+0x3b40], R20 ;  /* 0x003b401405007988 */ /* 0x000fe20008000404 */
[----:B------:R-:W-:-:S03]  /*1c440*/  LOP3.LUT R2, R2, 0x30, RZ, 0x3c, !PT ;  /* 0x0000003002027812 */ /* 0x000fc600078e3cff */
        /* <DEDUP_REMOVED lines=14> */
[----:B0-----:R-:W0:Y:S03]  /*1c530*/  S2R R0, SR_TID.X ;  /* 0x0000000000007919 */ /* 0x001e260000002100 */
        /* <DEDUP_REMOVED lines=21> */
[----:B0-----:R-:W-:-:S02]  /*1c690*/  IMAD.SHL.U32 R61, R0, 0x2, RZ ;  /* 0x00000002003d7824 */ /* 0x001fc400078e00ff */
[C---:B------:R-:W-:Y:S01]  /*1c6a0*/  IMAD.SHL.U32 R5, R0.reuse, 0x80, RZ ;  /* 0x0000008000057824 */ /* 0x040fe200078e00ff */
[----:B------:R-:W-:-:S05]  /*1c6b0*/  LOP3.LUT R0, R0, 0x7, RZ, 0xc0, !PT ;  /* 0x0000000700007812 */ /* 0x000fca00078ec0ff */
[----:B------:R-:W-:-:S05]  /*1c6c0*/  IMAD R0, R0, 0x110, RZ ;  /* 0x0000011000007824 */ /* 0x000fca00078e02ff */
[----:B------:R-:W-:Y:S02]  /*1c6d0*/  LOP3.LUT R0, R0, 0x10, R61, 0x78, !PT ;  /* 0x0000001000007812 */ /* 0x000fe400078e783d */
[----:B------:R-:W2:Y:S02]  /*1c6e0*/  LDL R61, [R1+0x1294] ;  /* 0x00129400013d7983 */ /* 0x000ea40000100800 */
[----:B------:R-:W-:-:S05]  /*1c6f0*/  LOP3.LUT R0, R0, 0x800, R5, 0xf8, !PT ;  /* 0x0000080000007812 */ /* 0x000fca00078ef805 */
[----:B------:R-:W-:Y:S04]  /*1c700*/  STL [R1+0x1c68], R0 ;  /* 0x001c680001007387 */ /* 0x000fe80000100800 */
[----:B------:R-:W-:Y:S01]  /*1c710*/  STS.U16 [R2+UR4+0x3fc0], R3 ;  /* 0x003fc00302007988 */ /* 0x000fe20008000404 */
[----:B------:R-:W-:Y:S06]  /*1c720*/  BAR.SYNC.DEFER_BLOCKING 0x0 ;  /* 0x0000000000007b1d */ /* 0x000fec0000010000 */
[----:B------:R-:W0:Y:S04]  /*1c730*/  LDSM.16.M88.4 R4, [R60+UR4+0x2000] ;  /* 0x002000043c04783b */ /* 0x000e280008000200 */
[----:B------:R-:W1:Y:S04]  /*1c740*/  LDSM.16.M88.4 R8, [R60+UR4+0x2600] ;  /* 0x002600043c08783b */ /* 0x000e680008000200 */
[----:B------:R-:W-:Y:S04]  /*1c750*/  LDSM.16.MT88.4 R48, [R0+UR4] ;  /* 0x000000040030783b */ /* 0x000fe80008004200 */
[----:B------:R-:W-:Y:S04]  /*1c760*/  LDSM.16.M88.4 R52, [R60+UR4+0x2200] ;  /* 0x002200043c34783b */ /* 0x000fe80008000200 */
        /* <DEDUP_REMOVED lines=9> */
[----:B0-----:R-:W-:Y:S04]  /*1c800*/  STL.64 [R1+0x50], R4 ;  /* 0x0000500401007387 */ /* 0x001fe80000100a00 */
[----:B------:R-:W-:Y:S04]  /*1c810*/  STL.64 [R1+0x58], R6 ;  /* 0x0000580601007387 */ /* 0x000fe80000100a00 */
[----:B------:R-:W0:Y:S04]  /*1c820*/  LDSM.16.M88.4 R4, [R60+UR4+0x2800] ;  /* 0x002800043c04783b */ /* 0x000e280008000200 */
[----:B-1----:R-:W-:Y:S04]  /*1c830*/  STL.64 [R1+0x20], R8 ;  /* 0x0000200801007387 */ /* 0x002fe80000100a00 */
[----:B------:R-:W-:Y:S04]  /*1c840*/  STL.64 [R1+0x28], R10 ;  /* 0x0000280a01007387 */ /* 0x000fe80000100a00 */
[----:B0-----:R-:W-:Y:S01]  /*1c850*/  STL.64 [R1+0x10], R4 ;  /* 0x0000100401007387 */ /* 0x001fe20000100a00 */
[----:B------:R-:W-:-:S03]  /*1c860*/  IMAD.MOV.U32 R2, RZ, RZ, R4 ;  /* 0x000000ffff027224 */ /* 0x000fc600078e0004 */
[----:B------:R-:W-:Y:S01]  /*1c870*/  STL.64 [R1+0x18], R6 ;  /* 0x0000180601007387 */ /* 0x000fe20000100a00 */
[----:B------:R-:W-:-:S03]  /*1c880*/  IMAD.MOV.U32 R0, RZ, RZ, R5 ;  /* 0x000000ffff007224 */ /* 0x000fc600078e0005 */
[----:B------:R-:W0:Y:S04]  /*1c890*/  LDSM.16.M88.4 R4, [R60+UR4+0x2a00] ;  /* 0x002a00043c04783b */ /* 0x000e280008000200 */
[----:B------:R-:W-:Y:S04]  /*1c8a0*/  STL.64 [R1+0x40], R52 ;  /* 0x0000403401007387 */ /* 0x000fe80000100a00 */
[----:B------:R-:W-:Y:S04]  /*1c8b0*/  STL.64 [R1+0x48], R54 ;  /* 0x0000483601007387 */ /* 0x000fe80000100a00 */
[----:B--2---:R-:W-:Y:S04]  /*1c8c0*/  LDSM.16.MT88.4 R44, [R61+UR4] ;  /* 0x000000043d2c783b */ /* 0x004fe80008004200 */
[----:B0-----:R-:W-:Y:S01]  /*1c8d0*/  STL.64 [R1], R4 ;  /* 0x0000000401007387 */ /* 0x001fe20000100a00 */
[----:B------:R-:W-:-:S03]  /*1c8e0*/  IMAD.MOV.U32 R8, RZ, RZ, R4 ;  /* 0x000000ffff087224 */ /* 0x000fc600078e0004 */
[----:B------:R-:W-:Y:S01]  /*1c8f0*/  STL.64 [R1+0x8], R6 ;  /* 0x0000080601007387 */ /* 0x000fe20000100a00 */
[----:B------:R-:W-:-:S03]  /*1c900*/  IMAD.MOV.U32 R3, RZ, RZ, R5 ;  /* 0x000000ffff037224 */ /* 0x000fc600078e0005 */
[----:B------:R-:W0:Y:S04]  /*1c910*/  LDSM.16.M88.4 R4, [R60+UR4+0x2c00] ;  /* 0x002c00043c04783b */ /* 0x000e280008000200 */
[----:B------:R-:W-:Y:S04]  /*1c920*/  STL.64 [R1+0x30], R56 ;  /* 0x0000303801007387 */ /* 0x000fe80000100a00 */
[----:B------:R-:W-:Y:S04]  /*1c930*/  STL.64 [R1+0x38], R58 ;  /* 0x0000383a01007387 */ /* 0x000fe80000100a00 */
[----:B0-----:R-:W-:Y:S04]  /*1c940*/  STL.64 [R1+0x1d10], R6 ;  /* 0x001d100601007387 */ /* 0x001fe80000100a00 */
[----:B------:R0:W-:Y:S02]  /*1c950*/  STL.64 [R1+0x1d08], R4 ;  /* 0x001d080401007387 */ /* 0x0001e40000100a00 */
[----:B0-----:R-:W-:-:S02]  /*1c960*/  IMAD.MOV.U32 R4, RZ, RZ, R8 ;  /* 0x000000ffff047224 */ /* 0x001fc400078e0008 */
[----:B------:R-:W0:Y:S01]  /*1c970*/  LDSM.16.M88.4 R8, [R60+UR4+0x2e00] ;  /* 0x002e00043c08783b */ /* 0x000e220008000200 */
[----:B------:R-:W-:-:S05]  /*1c980*/  IMAD.MOV.U32 R5, RZ, RZ, R3 ;  /* 0x000000ffff057224 */ /* 0x000fca00078e0003 */
[----:B------:R1:W-:Y:S02]  /*1c990*/  STL.64 [R1+0x1d20], R4 ;  /* 0x001d200401007387 */ /* 0x0003e40000100a00 */
[----:B-1----:R-:W-:Y:S02]  /*1c9a0*/  IMAD.MOV.U32 R4, RZ, RZ, R2 ;  /* 0x000000ffff047224 */ /* 0x002fe400078e0002 */
[----:B------:R-:W-:-:S05]  /*1c9b0*/  IMAD.MOV.U32 R5, RZ, RZ, R0 ;  /* 0x000000ffff057224 */ /* 0x000fca00078e0000 */
[----:B------:R1:W-:Y:S04]  /*1c9c0*/  STL.64 [R1+0x1d30], R4 ;  /* 0x001d300401007387 */ /* 0x0003e80000100a00 */
[----:B-1----:R-:W2:Y:S04]  /*1c9d0*/  LDL.LU.64 R4, [R1+0x460] ;  /* 0x0004600001047983 */ /* 0x002ea80000300a00 */
[----:B------:R-:W2:Y:S04]  /*1c9e0*/  LDL.LU.64 R6, [R1+0x468] ;  /* 0x0004680001067983 */ /* 0x000ea80000300a00 */
[----:B0-----:R-:W-:Y:S04]  /*1c9f0*/  STL [R1+0x198c], R10 ;  /* 0x00198c0a01007387 */ /* 0x001fe80000100800 */
[----:B------:R-:W-:Y:S04]  /*1ca00*/  STL [R1+0x1988], R11 ;  /* 0x0019880b01007387 */ /* 0x000fe80000100800 */
[----:B------:R-:W-:Y:S04]  /*1ca10*/  STL [R1+0x1994], R14 ;  /* 0x0019940e01007387 */ /* 0x000fe80000100800 */
[----:B------:R-:W-:Y:S04]  /*1ca20*/  STL [R1+0x1984], R15 ;  /* 0x0019840f01007387 */ /* 0x000fe80000100800 */
[----:B------:R-:W-:Y:S04]  /*1ca30*/  STL [R1+0x1904], R18 ;  /* 0x0019041201007387 */ /* 0x000fe80000100800 */
[----:B------:R-:W-:Y:S04]  /*1ca40*/  STL [R1+0x1900], R19 ;  /* 0x0019001301007387 */ /* 0x000fe80000100800 */
[----:B------:R-:W-:Y:S04]  /*1ca50*/  STL [R1+0x1c6c], R22 ;  /* 0x001c6c1601007387 */ /* 0x000fe80000100800 */
[----:B------:R-:W-:Y:S04]  /*1ca60*/  STL [R1+0x1b48], R23 ;  /* 0x001b481701007387 */ /* 0x000fe80000100800 */
[----:B------:R0:W-:Y:S04]  /*1ca70*/  STL.64 [R1+0x1d18], R20 ;  /* 0x001d181401007387 */ /* 0x0001e80000100a00 */
[----:B0-----:R-:W3:Y:S04]  /*1ca80*/  LDL.LU.64 R20, [R1+0x470] ;  /* 0x0004700001147983 */ /* 0x001ee80000300a00 */
[----:B------:R-:W3:Y:S04]  /*1ca90*/  LDL.LU.64 R22, [R1+0x478] ;  /* 0x0004780001167983 */ /* 0x000ee80000300a00 */
[----:B------:R-:W-:Y:S04]  /*1caa0*/  STL [R1+0x190c], R26 ;  /* 0x00190c1a01007387 */ /* 0x000fe80000100800 */
[----:B------:R-:W-:Y:S04]  /*1cab0*/  STL [R1+0x1908], R27 ;  /* 0x0019081b01007387 */ /* 0x000fe80000100800 */
[----:B------:R0:W-:Y:S04]  /*1cac0*/  STL.64 [R1+0x1d28], R24 ;  /* 0x001d281801007387 */ /* 0x0001e80000100a00 */
[----:B0-----:R-:W3:Y:S04]  /*1cad0*/  LDL.64 R24, [R1+0x50] ;  /* 0x0000500001187983 */ /* 0x001ee80000100a00 */
        /* <DEDUP_REMOVED lines=9> */
[----:B------:R-:W-:Y:S04]  /*1cb70*/  STL.64 [R1+0x1d00], R46 ;  /* 0x001d002e01007387 */ /* 0x000fe80000100a00 */
[----:B------:R0:W-:Y:S04]  /*1cb80*/  STL.64 [R1+0x1cf8], R44 ;  /* 0x001cf82c01007387 */ /* 0x0001e80000100a00 */
[----:B0-----:R-:W4:Y:S01]  /*1cb90*/  LDL.64 R44, [R1+0x20] ;  /* 0x00002000012c7983 */ /* 0x001f220000100a00 */
[C---:B--2---:R-:W-:Y:S06]  /*1cba0*/  HMMA.16816.F32 R4, R48.reuse, R52, R4 ;  /* 0x000000343004723c */ /* 0x044fec0000001804 */
[----:B---3--:R-:W-:-:S15]  /*1cbb0*/  HMMA.16816.F32 R20, R48, R24, R20 ;  /* 0x000000183014723c */ /* 0x008fde0000001814 */
[----:B------:R-:W-:-:S03]  /*1cbc0*/  NOP ;  /* 0x0000000000007918 */ /* 0x000fc60000000000 */
[----:B------:R-:W-:Y:S02]  /*1cbd0*/  IMAD.MOV.U32 R14, RZ, RZ, R4 ;  /* 0x000000ffff0e7224 */ /* 0x000fe400078e0004 */
[----:B------:R-:W-:Y:S02]  /*1cbe0*/  IMAD.MOV.U32 R60, RZ, RZ, R5 ;  /* 0x000000ffff3c7224 */ /* 0x000fe400078e0005 */
[----:B------:R-:W-:Y:S02]  /*1cbf0*/  IMAD.MOV.U32 R3, RZ, RZ, R6 ;  /* 0x000000ffff037224 */ /* 0x000fe400078e0006 */
[----:B------:R-:W-:Y:S02]  /*1cc00*/  IMAD.MOV.U32 R2, RZ, RZ, R7 ;  /* 0x000000ffff027224 */ /* 0x000fe400078e0007 */
[----:B------:R-:W-:Y:S02]  /*1cc10*/  IMAD.MOV.U32 R18, RZ, RZ, R24 ;  /* 0x000000ffff127224 */ /* 0x000fe400078e0018 */
[----:B------:R-:W-:-:S02]  /*1cc20*/  IMAD.MOV.U32 R0, RZ, RZ, R25 ;  /* 0x000000ffff007224 */ /* 0x000fc400078e0019 */
[----:B------:R-:W-:Y:S02]  /*1cc30*/  IMAD.MOV.U32 R31, RZ, RZ, R23 ;  /* 0x000000ffff1f7224 */ /* 0x000fe400078e0017 */
[----:B------:R-:W-:-:S03]  /*1cc40*/  IMAD.MOV.U32 R10, RZ, RZ, R20 ;  /* 0x000000ffff0a7224 */ /* 0x000fc600078e0014 */
[----:B------:R-:W-:Y:S04]  /*1cc50*/  STL [R1+0x1b44], R31 ;  /* 0x001b441f01007387 */ /* 0x000fe80000100800 */
[----:B------:R-:W4:Y:S04]  /*1cc60*/  LDL.LU.64 R4, [R1+0x570] ;  /* 0x0005700001047983 */ /* 0x000f280000300a00 */
[----:B------:R-:W4:Y:S04]  /*1cc70*/  LDL.LU.64 R6, [R1+0x578] ;  /* 0x0005780001067983 */ /* 0x000f280000300a00 */
[----:B------:R-:W2:Y:S01]  /*1cc80*/  LDL.LU.64 R24, [R1+0x560] ;  /* 0x0005600001187983 */ /* 0x000ea20000300a00 */
[----:B------:R-:W-:-:S03]  /*1cc90*/  IMAD.MOV.U32 R11, RZ, RZ, R21 ;  /* 0x000000ffff0b7224 */ /* 0x000fc600078e0015 */
[----:B------:R-:W2:Y:S01]  /*1cca0*/  LDL.LU.64 R26, [R1+0x568] ;  /* 0x00056800011a7983 */ /* 0x000ea20000300a00 */
[----:B------:R-:W-:-:S03]  /*1ccb0*/  IMAD.MOV.U32 R15, RZ, RZ, R22 ;  /* 0x000000ffff0f7224 */ /* 0x000fc600078e0016 */
[----:B------:R-:W3:Y:S04]  /*1ccc0*/  LDL.LU.64 R20, [R1+0x550] ;  /* 0x0005500001147983 */ /* 0x000ee80000300a00 */
[----:B------:R-:W3:Y:S04]  /*1ccd0*/  LDL.LU.64 R22, [R1+0x558] ;  /* 0x0005580001167983 */ /* 0x000ee80000300a00 */
[----:B------:R0:W-:Y:S04]  /*1cce0*/  STL.64 [R1+0x1cf0], R52 ;  /* 0x001cf03401007387 */ /* 0x0001e80000100a00 */
[----:B0-----:R-:W2:Y:S04]  /*1ccf0*/  LDL.LU.64 R52, [R1+0x580] ;  /* 0x0005800001347983 */ /* 0x001ea80000300a00 */
[----:B------:R-:W2:Y:S04]  /*1cd00*/  LDL.LU.64 R54, [R1+0x588] ;  /* 0x0005880001367983 */ /* 0x000ea80000300a00 */
[----:B------:R-:W-:Y:S04]  /*1cd10*/  STL [R1+0x1b40], R3 ;  /* 0x001b400301007387 */ /* 0x000fe80000100800 */
[----:B------:R-:W-:Y:S01]  /*1cd20*/  STL [R1+0x1a60], R60 ;  /* 0x001a603c01007387 */ /* 0x000fe20000100800 */
[C---:B----4-:R-:W-:Y:S06]  /*1cd30*/  HMMA.16816.F32 R4, R48.reuse, R44, R4 ;  /* 0x0000002c3004723c */ /* 0x050fec0000001804 */
[----:B--2---:R-:W-:-:S15]  /*1cd40*/  HMMA.16816.F32 R52, R48, R56, R52 ;  /* 0x000000383034723c */ /* 0x004fde0000001834 */
[----:B------:R-:W-:-:S09]  /*1cd50*/  NOP ;  /* 0x0000000000007918 */ /* 0x000fd20000000000 */
[----:B------:R-:W-:Y:S02]  /*1cd60*/  IMAD.MOV.U32 R43, RZ, RZ, R52 ;  /* 0x000000ffff2b7224 */ /* 0x000fe400078e0034 */
[----:B------:R-:W-:Y:S02]  /*1cd70*/  IMAD.MOV.U32 R38, RZ, RZ, R53 ;  /* 0x000000ffff267224 */ /* 0x000fe400078e0035 */
[----:B------:R-:W-:Y:S02]  /*1cd80*/  IMAD.MOV.U32 R39, RZ, RZ, R54 ;  /* 0x000000ffff277224 */ /* 0x000fe400078e0036 */
[----:B------:R-:W-:Y:S01]  /*1cd90*/  IMAD.MOV.U32 R30, RZ, RZ, R55 ;  /* 0x000000ffff1e7224 */ /* 0x000fe200078e0037 */
[----:B------:R-:W2:Y:S04]  /*1cda0*/  LDL.LU.64 R52, [R1+0x530] ;  /* 0x0005300001347983 */ /* 0x000ea80000300a00 */
[----:B------:R-:W2:Y:S04]  /*1cdb0*/  LDL.LU.64 R54, [R1+0x538] ;  /* 0x0005380001367983 */ /* 0x000ea80000300a00 */
[----:B------:R0:W-:Y:S04]  /*1cdc0*/  STL.64 [R1+0x1ce8], R56 ;  /* 0x001ce83801007387 */ /* 0x0001e80000100a00 */
[----:B0-----:R-:W4:Y:S04]  /*1cdd0*/  LDL.LU.64 R56, [R1+0x540] ;  /* 0x0005400001387983 */ /* 0x001f280000300a00 */
[----:B------:R-:W4:Y:S04]  /*1cde0*/  LDL.LU.64 R58, [R1+0x548] ;  /* 0x00054800013a7983 */ /* 0x000f280000300a00 */
[----:B------:R0:W-:Y:S04]  /*1cdf0*/  STL.64 [R1+0x570], R4 ;  /* 0x0005700401007387 */ /* 0x0001e80000100a00 */
[----:B------:R1:W-:Y:S04]  /*1ce00*/  STL.64 [R1+0x578], R6 ;  /* 0x0005780601007387 */ /* 0x0003e80000100a00 */
[----:B0-----:R-:W1:Y:S01]  /*1ce10*/  LDL.LU.64 R4, [R1+0x1d30] ;  /* 0x001d300001047983 */ /* 0x001e620000300a00 */
[----:B------:R-:W-:-:S02]  /*1ce20*/  IMAD.MOV.U32 R19, RZ, RZ, R44 ;  /* 0x000000ffff137224 */ /* 0x000fc400078e002c */
[----:B------:R-:W-:Y:S02]  /*1ce30*/  IMAD.MOV.U32 R3, RZ, RZ, R45 ;  /* 0x000000ffff037224 */ /* 0x000fe400078e002d */
[----:B------:R-:W4:Y:S04]  /*1ce40*/  LDL.LU.64 R44, [R1+0x520] ;  /* 0x00052000012c7983 */ /* 0x000f280000300a00 */
[----:B------:R-:W4:Y:S01]  /*1ce50*/  LDL.LU.64 R46, [R1+0x528] ;  /* 0x00052800012e7983 */ /* 0x000f220000300a00 */
[----:B-1----:R-:W-:Y:S03]  /*1ce60*/  HMMA.16816.F32 R4, R48, R4, R24 ;  /* 0x000000043004723c */ /* 0x002fe60000001818 */
[----:B------:R-:W4:-:S15]  /*1ce70*/  LDL.LU.64 R24, [R1+0x1d28] ;  /* 0x001d280001187983 */ /* 0x000f1e0000300a00 */
[----:B------:R-:W-:-:S05]  /*1ce80*/  NOP ;  /* 0x0000000000007918 */ /* 0x000fca0000000000 */
[----:B------:R0:W-:Y:S04]  /*1ce90*/  STL.64 [R1+0x560], R4 ;  /* 0x0005600401007387 */ /* 0x0001e80000100a00 */
[----:B------:R3:W-:Y:S04]  /*1cea0*/  STL.64 [R1+0x568], R6 ;  /* 0x0005680601007387 */ /* 0x0007e80000100a00 */
[----:B0-----:R-:W3:Y:S02]  /*1ceb0*/  LDL.LU.64 R4, [R1+0x1d20] ;  /* 0x001d200001047983 */ /* 0x001ee40000300a00 */
[----:B---3--:R-:W-:Y:S02]  /*1cec0*/  HMMA.16816.F32 R4, R48, R4, R20 ;  /* 0x000000043004723c */ /* 0x008fe40000001814 */
[----:B------:R-:W3:-:S15]  /*1ced0*/  LDL.LU.64 R20, [R1+0x1d18] ;  /* 0x001d180001147983 */ /* 0x000ede0000300a00 */
[----:B------:R-:W-:-:S06]  /*1cee0*/  NOP ;  /* 0x0000000000007918 */ /* 0x000fcc0000000000 */
[----:B------:R-:W-:Y:S04]  /*1cef0*/  STL.64 [R1+0x550], R4 ;  /* 0x0005500401007387 */ /* 0x000fe80000100a00 */
[----:B------:R0:W-:Y:S04]  /*1cf00*/  STL.64 [R1+0x558], R6 ;  /* 0x0005580601007387 */ /* 0x0001e80000100a00 */
[----:B0-----:R-:W3:Y:S04]  /*1cf10*/  LDL.LU.64 R6, [R1+0x1d10] ;  /* 0x001d100001067983 */ /* 0x001ee80000300a00 */
[----:B------:R-:W4:Y:S01]  /*1cf20*/  LDL.LU.64 R4, [R1+0x1d08] ;  /* 0x001d080001047983 */ /* 0x000f220000300a00 */
[C---:B--2---:R-:W-:Y:S06]  /*1cf30*/  HMMA.16816.F32 R52, R48.reuse, R8, R52 ;  /* 0x000000083034723c */ /* 0x044fec0000001834 */
[----:B----4-:R-:W-:-:S15]  /*1cf40*/  HMMA.16816.F32 R56, R48, R4, R56 ;  /* 0x000000043038723c */ /* 0x010fde0000001838 */
[----:B------:R-:W-:-:S08]  /*1cf50*/  NOP ;  /* 0x0000000000007918 */ /* 0x000fd00000000000 */
[----:B------:R0:W-:Y:S04]  /*1cf60*/  STL.64 [R1+0x540], R56 ;  /* 0x0005403801007387 */ /* 0x0001e80000100a00 */
[----:B------:R1:W-:Y:S04]  /*1cf70*/  STL.64 [R1+0x548], R58 ;  /* 0x0005483a01007387 */ /* 0x0003e80000100a00 */
[----:B0-----:R-:W2:Y:S04]  /*1cf80*/  LDL.LU.64 R56, [R1+0x4f0] ;  /* 0x0004f00001387983 */ /* 0x001ea80000300a00 */
[----:B-1----:R-:W2:Y:S04]  /*1cf90*/  LDL.LU.64 R58, [R1+0x4f8] ;  /* 0x0004f800013a7983 */ /* 0x002ea80000300a00 */
[----:B---3--:R-:W-:Y:S04]  /*1cfa0*/  STL.64 [R1+0x1cc0], R6 ;  /* 0x001cc00601007387 */ /* 0x008fe80000100a00 */
[----:B------:R0:W-:Y:S04]  /*1cfb0*/  STL.64 [R1+0x1cb8], R4 ;  /* 0x001cb80401007387 */ /* 0x0001e80000100a00 */
[----:B0-----:R-:W3:Y:S04]  /*1cfc0*/  LDL.LU.64 R4, [R1+0x500] ;  /* 0x0005000001047983 */ /* 0x001ee80000300a00 */
[----:B------:R-:W3:Y:S04]  /*1cfd0*/  LDL.LU.64 R6, [R1+0x508] ;  /* 0x0005080001067983 */ /* 0x000ee80000300a00 */
[----:B------:R-:W-:Y:S04]  /*1cfe0*/  STL.64 [R1+0x1cd0], R10 ;  /* 0x001cd00a01007387 */ /* 0x000fe80000100a00 */
[----:B------:R0:W-:Y:S04]  /*1cff0*/  STL.64 [R1+0x1cc8], R8 ;  /* 0x001cc80801007387 */ /* 0x0001e80000100a00 */
[----:B------:R-:W-:Y:S04]  /*1d000*/  STL.64 [R1+0x530], R52 ;  /* 0x0005303401007387 */ /* 0x000fe80000100a00 */
[----:B------:R1:W-:Y:S04]  /*1d010*/  STL.64 [R1+0x538], R54 ;  /* 0x0005383601007387 */ /* 0x0003e80000100a00 */
[----:B0-----:R-:W4:Y:S04]  /*1d020*/  LDL.LU.64 R8, [R1+0x510] ;  /* 0x0005100001087983 */ /* 0x001f280000300a00 */
[----:B------:R-:W4:Y:S01]  /*1d030*/  LDL.LU.64 R10, [R1+0x518] ;  /* 0x00051800010a7983 */ /* 0x000f220000300a00 */
[----:B-1----:R-:W-:Y:S03]  /*1d040*/  HMMA.16816.F32 R52, R48, R12, R44 ;  /* 0x0000000c3034723c */ /* 0x002fe6000000182c */
[----:B------:R-:W2:Y:S04]  /*1d050*/  LDL.LU.64 R44, [R1+0x4e0] ;  /* 0x0004e000012c7983 */ /* 0x000ea80000300a00 */
[----:B------:R-:W2:-:S15]  /*1d060*/  LDL.LU.64 R46, [R1+0x4e8] ;  /* 0x0004e800012e7983 */ /* 0x000e9e0000300a00 */
[----:B------:R-:W-:-:S01]  /*1d070*/  NOP ;  /* 0x0000000000007918 */ /* 0x000fc20000000000 */
[----:B------:R0:W-:Y:S04]  /*1d080*/  STL.64 [R1+0x520], R52 ;  /* 0x0005203401007387 */ /* 0x0001e80000100a00 */
[----:B------:R1:W-:Y:S04]  /*1d090*/  STL.64 [R1+0x528], R54 ;  /* 0x0005283601007387 */ /* 0x0003e80000100a00 */
[----:B0-----:R-:W2:Y:S04]  /*1d0a0*/  LDL.LU.64 R52, [R1+0x4d0] ;  /* 0x0004d00001347983 */ /* 0x001ea80000300a00 */
[----:B-1----:R-:W2:Y:S04]  /*1d0b0*/  LDL.LU.64 R54, [R1+0x4d8] ;  /* 0x0004d80001367983 */ /* 0x002ea80000300a00 */
[----:B------:R-:W-:Y:S04]  /*1d0c0*/  STL.64 [R1+0x1ce0], R14 ;  /* 0x001ce00e01007387 */ /* 0x000fe80000100a00 */
[----:B------:R4:W-:Y:S01]  /*1d0d0*/  STL.64 [R1+0x1cd8], R12 ;  /* 0x001cd80c01007387 */ /* 0x0009e20000100a00 */
[C---:B---3--:R-:W-:Y:S06]  /*1d0e0*/  HMMA.16816.F32 R4, R48.reuse, R20, R4 ;  /* 0x000000143004723c */ /* 0x048fec0000001804 */
[----:B----4-:R-:W-:-:S15]  /*1d0f0*/  HMMA.16816.F32 R12, R48, R16, R8 ;  /* 0x00000010300c723c */ /* 0x010fde0000001808 */
[----:B------:R-:W-:-:S08]  /*1d100*/  NOP ;  /* 0x0000000000007918 */ /* 0x000fd00000000000 */
[----:B------:R-:W-:Y:S04]  /*1d110*/  STL.64 [R1+0x510], R12 ;  /* 0x0005100c01007387 */ /* 0x000fe80000100a00 */
[----:B------:R2:W-:Y:S04]  /*1d120*/  STL.64 [R1+0x518], R14 ;  /* 0x0005180e01007387 */ /* 0x0005e80000100a00 */
[----:B------:R-:W3:Y:S04]  /*1d130*/  LDL R60, [R1+0x1290] ;  /* 0x00129000013c7983 */ /* 0x000ee80000100800 */
[----:B------:R-:W-:Y:S04]  /*1d140*/  STL.64 [R1+0x1cb0], R20 ;  /* 0x001cb01401007387 */ /* 0x000fe80000100a00 */
[----:B------:R0:W-:Y:S04]  /*1d150*/  STL.64 [R1+0x500], R4 ;  /* 0x0005000401007387 */ /* 0x0001e80000100a00 */
[----:B------:R1:W-:Y:S01]  /*1d160*/  STL.64 [R1+0x508], R6 ;  /* 0x0005080601007387 */ /* 0x0003e20000100a00 */
[----:B--2---:R-:W-:Y:S03]  /*1d170*/  HMMA.16816.F32 R12, R48, R24, R56 ;  /* 0x00000018300c723c */ /* 0x004fe60000001838 */
[----:B0-----:R-:W2:Y:S04]  /*1d180*/  LDL.LU.64 R4, [R1+0x4c0] ;  /* 0x0004c00001047983 */ /* 0x001ea80000300a00 */
[----:B-1----:R-:W2:-:S15]  /*1d190*/  LDL.LU.64 R6, [R1+0x4c8] ;  /* 0x0004c80001067983 */ /* 0x002e9e0000300a00 */
[----:B------:R-:W-:-:S01]  /*1d1a0*/  NOP ;  /* 0x0000000000007918 */ /* 0x000fc20000000000 */
[----:B------:R-:W-:Y:S04]  /*1d1b0*/  STL.64 [R1+0x4f0], R12 ;  /* 0x0004f00c01007387 */ /* 0x000fe80000100a00 */
[----:B------:R0:W-:Y:S04]  /*1d1c0*/  STL.64 [R1+0x4f8], R14 ;  /* 0x0004f80e01007387 */ /* 0x0001e80000100a00 */
[----:B------:R-:W-:Y:S01]  /*1d1d0*/  STL.64 [R1+0x1ca8], R24 ;  /* 0x001ca81801007387 */ /* 0x000fe20000100a00 */
[----:B0-----:R-:W-:Y:S03]  /*1d1e0*/  HMMA.16816.F32 R12, R48, R28, R44 ;  /* 0x0000001c300c723c */ /* 0x001fe6000000182c */
[----:B------:R-:W4:Y:S04]  /*1d1f0*/  LDL.LU.64 R44, [R1+0x450] ;  /* 0x00045000012c7983 */ /* 0x000f280000300a00 */
[----:B------:R-:W4:-:S15]  /*1d200*/  LDL.LU.64 R46, [R1+0x458] ;  /* 0x00045800012e7983 */ /* 0x000f1e0000300a00 */
[----:B------:R-:W-:-:S01]  /*1d210*/  NOP ;  /* 0x0000000000007918 */ /* 0x000fc20000000000 */
[----:B------:R-:W-:Y:S04]  /*1d220*/  STL.64 [R1+0x4e0], R12 ;  /* 0x0004e00c01007387 */ /* 0x000fe80000100a00 */
[----:B------:R0:W-:Y:S04]  /*1d230*/  STL.64 [R1+0x4e8], R14 ;  /* 0x0004e80e01007387 */ /* 0x0001e80000100a00 */
[----:B------:R-:W3:Y:S01]  /*1d240*/  LDL R42, [R1+0x128c] ;  /* 0x00128c00012a7983 */ /* 0x000ee20000100800 */
[----:B0-----:R-:W-:-:S15]  /*1d250*/  HMMA.16816.F32 R12, R48, R32, R52 ;  /* 0x00000020300c723c */ /* 0x001fde0000001834 */
[----:B------:R-:W-:-:S08]  /*1d260*/  NOP ;  /* 0x0000000000007918 */ /* 0x000fd00000000000 */
[----:B------:R0:W-:Y:S04]  /*1d270*/  STL.64 [R1+0x4d0], R12 ;  /* 0x0004d00c01007387 */ /* 0x0001e80000100a00 */
[----:B------:R-:W3:Y:S01]  /*1d280*/  LDL.LU.64 R52, [R1+0x4b0] ;  /* 0x0004b00001347983 */ /* 0x000ee20000300a00 */
[----:B------:R-:W-:-:S03]  /*1d290*/  IMAD.MOV.U32 R35, RZ, RZ, R15 ;  /* 0x000000ffff237224 */ /* 0x000fc600078e000f */
[----:B------:R-:W3:Y:S01]  /*1d2a0*/  LDL.LU.64 R54, [R1+0x4b8] ;  /* 0x0004b80001367983 */ /* 0x000ee20000300a00 */
[----:B------:R-:W-:-:S03]  /*1d2b0*/  IMAD.MOV.U32 R34, RZ, RZ, R14 ;  /* 0x000000ffff227224 */ /* 0x000fc600078e000e */
[----:B------:R-:W3:Y:S04]  /*1d2c0*/  LDL.LU.64 R56, [R1+0x4a0] ;  /* 0x0004a00001387983 */ /* 0x000ee80000300a00 */
[----:B------:R-:W3:Y:S04]  /*1d2d0*/  LDL.LU.64 R58, [R1+0x4a8] ;  /* 0x0004a800013a7983 */ /* 0x000ee80000300a00 */
[----:B------:R-:W3:Y:S04]  /*1d2e0*/  LDL.LU.64 R20, [R1+0x720] ;  /* 0x0007200001147983 */ /* 0x000ee80000300a00 */
[----:B------:R-:W3:Y:S04]  /*1d2f0*/  LDL.LU.64 R22, [R1+0x728] ;  /* 0x0007280001167983 */ /* 0x000ee80000300a00 */
[----:B------:R-:W-:Y:S04]  /*1d300*/  STL [R1+0x197c], R35 ;  /* 0x00197c2301007387 */ /* 0x000fe80000100800 */
[----:B------:R-:W-:Y:S04]  /*1d310*/  STL [R1+0x1978], R34 ;  /* 0x0019782201007387 */ /* 0x000fe80000100800 */
[----:B0-----:R-:W3:Y:S04]  /*1d320*/  LDL.LU.64 R12, [R1+0x710] ;  /* 0x00071000010c7983 */ /* 0x001ee80000300a00 */
[----:B------:R-:W3:Y:S01]  /*1d330*/  LDL.LU.64 R14, [R1+0x718] ;  /* 0x00071800010e7983 */ /* 0x000ee20000300a00 */
[----:B--2---:R-:W-:-:S15]  /*1d340*/  HMMA.16816.F32 R4, R48, R36, R4 ;  /* 0x000000243004723c */ /* 0x004fde0000001804 */
[----:B------:R-:W-:-:S08]  /*1d350*/  NOP ;  /* 0x0000000000007918 */ /* 0x000fd00000000000 */
[----:B------:R0:W-:Y:S04]  /*1d360*/  STL.64 [R1+0x4c0], R4 ;  /* 0x0004c00401007387 */ /* 0x0001e80000100a00 */
[----:B------:R1:W-:Y:S01]  /*1d370*/  STL.64 [R1+0x4c8], R6 ;  /* 0x0004c80601007387 */ /* 0x0003e20000100a00 */
[----:B----4-:R-:W-:Y:S03]  /*1d380*/  HMMA.16816.F32 R48, R48, R40, R44 ;  /* 0x000000283030723c */ /* 0x010fe6000000182c */
[----:B0-----:R-:W2:Y:S04]  /*1d390*/  LDL.LU.64 R4, [R1+0x700] ;  /* 0x0007000001047983 */ /* 0x001ea80000300a00 */
[----:B-1----:R-:W2:Y:S04]  /*1d3a0*/  LDL.LU.64 R6, [R1+0x708] ;  /* 0x0007080001067983 */ /* 0x002ea80000300a00 */
[----:B------:R-:W3:Y:S04]  /*1d3b0*/  LDL.LU.64 R46, [R1+0x1d00] ;  /* 0x001d0000012e7983 */ /* 0x000ee80000300a00 */
[----:B------:R-:W3:Y:S01]  /*1d3c0*/  LDL.LU.64 R44, [R1+0x1cf8] ;  /* 0x001cf800012c7983 */ /* 0x000ee20000300a00 */
[----:B------:R-:W-:-:S02]  /*1d3d0*/  IMAD.MOV.U32 R24, RZ, RZ, R18 ;  /* 0x000000ffff187224 */ /* 0x000fc400078e0012 */
[----:B------:R-:W-:-:S05]  /*1d3e0*/  IMAD.MOV.U32 R25, RZ, RZ, R0 ;  /* 0x000000ffff197224 */ /* 0x000fca00078e0000 */
[----:B------:R0:W-:Y:S04]  /*1d3f0*/  STL.64 [R1+0x450], R48 ;  /* 0x0004503001007387 */ /* 0x0001e80000100a00 */
[----:B0-----:R-:W2:Y:S01]  /*1d400*/  LDL.64 R48, [R1+0x10] ;  /* 0x0000100001307983 */ /* 0x001ea20000100a00 */
[----:B---3--:R-:W-:Y:S03]  /*1d410*/  HMMA.16816.F32 R24, R44, R24, R52 ;  /* 0x000000182c18723c */ /* 0x008fe60000001834 */
[----:B------:R-:W3:-:S15]  /*1d420*/  LDL.LU.64 R52, [R1+0x1cf0] ;  /* 0x001cf00001347983 */ /* 0x000ede0000300a00 */
[----:B------:R-:W-:-:S05]  /*1d430*/  NOP ;  /* 0x0000000000007918 */ /* 0x000fca0000000000 */
[----:B------:R0:W-:Y:S04]  /*1d440*/  STL.64 [R1+0x4b0], R24 ;  /* 0x0004b01801007387 */ /* 0x0001e80000100a00 */
[----:B------:R1:W-:Y:S04]  /*1d450*/  STL.64 [R1+0x4b8], R26 ;  /* 0x0004b81a01007387 */ /* 0x0003e80000100a00 */
[----:B0-----:R-:W4:Y:S04]  /*1d460*/  LDL.LU.64 R24, [R1+0x6e0] ;  /* 0x0006e00001187983 */ /* 0x001f280000300a00 */
[----:B-1----:R-:W4:Y:S01]  /*1d470*/  LDL.LU.64 R26, [R1+0x6e8] ;  /* 0x0006e800011a7983 */ /* 0x002f220000300a00 */
[----:B---3--:R-:W-:Y:S03]  /*1d480*/  HMMA.16816.F32 R52, R44, R52, R56 ;  /* 0x000000342c34723c */ /* 0x008fe60000001838 */
[----:B------:R-:W3:Y:S01]  /*1d490*/  LDL.LU.64 R56, [R1+0x1ce8] ;  /* 0x001ce80001387983 */ /* 0x000ee20000300a00 */
[----:B------:R-:W-:-:S02]  /*1d4a0*/  IMAD.MOV.U32 R9, RZ, RZ, R3 ;  /* 0x000000ffff097224 */ /* 0x000fc400078e0003 */
[----:B------:R-:W-:Y:S02]  /*1d4b0*/  IMAD.MOV.U32 R35, RZ, RZ, R50 ;  /* 0x000000ffff237224 */ /* 0x000fe400078e0032 */
[----:B------:R-:W-:Y:S01]  /*1d4c0*/  IMAD.MOV.U32 R34, RZ, RZ, R51 ;  /* 0x000000ffff227224 */ /* 0x000fe200078e0033 */
[----:B--2---:R-:W-:Y:S06]  /*1d4d0*/  HMMA.16816.F32 R4, R44, R48, R4 ;  /* 0x000000302c04723c */ /* 0x004fec0000001804 */
[----:B------:R-:W-:Y:S02]  /*1d4e0*/  IMAD.MOV.U32 R3, RZ, RZ, R48 ;  /* 0x000000ffff037224 */ /* 0x000fe400078e0030 */
[----:B------:R-:W-:-:S02]  /*1d4f0*/  IMAD.MOV.U32 R0, RZ, RZ, R49 ;  /* 0x000000ffff007224 */ /* 0x000fc400078e0031 */
[----:B------:R-:W0:Y:S01]  /*1d500*/  LDSM.16.MT88.4 R48, [R42+UR4] ;  /* 0x000000042a30783b */ /* 0x000e220008004200 */
[----:B------:R-:W-:-:S07]  /*1d510*/  IMAD.MOV.U32 R8, RZ, RZ, R19 ;  /* 0x000000ffff087224 */ /* 0x000fce00078e0013 */
[C---:B------:R-:W-:Y:S01]  /*1d520*/  HMMA.16816.F32 R8, R44.reuse, R8, R12 ;  /* 0x000000082c08723c */ /* 0x040fe2000000180c */
[----:B------:R-:W-:Y:S04]  /*1d530*/  STL.64 [R1+0x4a0], R52 ;  /* 0x0004a03401007387 */ /* 0x000fe80000100a00 */
[----:B------:R-:W-:Y:S04]  /*1d540*/  STL.64 [R1+0x4a8], R54 ;  /* 0x0004a83601007387 */ /* 0x000fe80000100a00 */
[----:B------:R-:W1:Y:S01]  /*1d550*/  LDSM.16.MT88.4 R52, [R60+UR4] ;  /* 0x000000043c34783b */ /* 0x000e620008004200 */
[----:B---3--:R-:W-:-:S15]  /*1d560*/  HMMA.16816.F32 R20, R44, R56, R20 ;  /* 0x000000382c14723c */ /* 0x008fde0000001814 */
[----:B------:R-:W-:-:S08]  /*1d570*/  NOP ;  /* 0x0000000000007918 */ /* 0x000fd00000000000 */
[----:B------:R2:W-:Y:S04]  /*1d580*/  STL.64 [R1+0x720], R20 ;  /* 0x0007201401007387 */ /* 0x0005e80000100a00 */
[----:B------:R3:W-:Y:S04]  /*1d590*/  STL.64 [R1+0x728], R22 ;  /* 0x0007281601007387 */ /* 0x0007e80000100a00 */
[----:B--2---:R-:W2:Y:S04]  /*1d5a0*/  LDL.LU.64 R20, [R1+0x6d0] ;  /* 0x0006d00001147983 */ /* 0x004ea80000300a00 */
[----:B---3--:R-:W2:Y:S04]  /*1d5b0*/  LDL.LU.64 R22, [R1+0x6d8] ;  /* 0x0006d80001167983 */ /* 0x008ea80000300a00 */
[----:B------:R3:W-:Y:S04]  /*1d5c0*/  STL.64 [R1+0x1c78], R56 ;  /* 0x001c783801007387 */ /* 0x0007e80000100a00 */
[----:B---3--:R-:W3:Y:S04]  /*1d5d0*/  LDL.LU.64 R56, [R1+0x6f0] ;  /* 0x0006f00001387983 */ /* 0x008ee80000300a00 */
[----:B------:R-:W3:Y:S04]  /*1d5e0*/  LDL.LU.64 R58, [R1+0x6f8] ;  /* 0x0006f800013a7983 */ /* 0x000ee80000300a00 */
[----:B------:R-:W2:Y:S04]  /*1d5f0*/  LDL.LU.64 R14, [R1+0x1ce0] ;  /* 0x001ce000010e7983 */ /* 0x000ea80000300a00 */
[----:B------:R-:W2:Y:S04]  /*1d600*/  LDL.LU.64 R12, [R1+0x1cd8] ;  /* 0x001cd800010c7983 */ /* 0x000ea80000300a00 */
[----:B------:R-:W-:Y:S04]  /*1d610*/  STL.64 [R1+0x710], R8 ;  /* 0x0007100801007387 */ /* 0x000fe80000100a00 */
[----:B------:R4:W-:Y:S04]  /*1d620*/  STL.64 [R1+0x718], R10 ;  /* 0x0007180a01007387 */ /* 0x0009e80000100a00 */
[----:B----4-:R-:W4:Y:S04]  /*1d630*/  LDL.LU.64 R10, [R1+0x1cd0] ;  /* 0x001cd000010a7983 */ /* 0x010f280000300a00 */
[----:B------:R-:W2:Y:S04]  /*1d640*/  LDL.LU.64 R8, [R1+0x1cc8] ;  /* 0x001cc80001087983 */ /* 0x000ea80000300a00 */
[----:B------:R-:W-:Y:S04]  /*1d650*/  STL.64 [R1+0x700], R4 ;  /* 0x0007000401007387 */ /* 0x000fe80000100a00 */
[----:B------:R0:W-:Y:S04]  /*1d660*/  STL.64 [R1+0x708], R6 ;  /* 0x0007080601007387 */ /* 0x0001e80000100a00 */
[----:B0-----:R-:W4:Y:S04]  /*1d670*/  LDL.LU.64 R6, [R1+0x1cc0] ;  /* 0x001cc00001067983 */ /* 0x001f280000300a00 */
[----:B------:R-:W3:Y:S04]  /*1d680*/  LDL.LU.64 R4, [R1+0x1cb8] ;  /* 0x001cb80001047983 */ /* 0x000ee80000300a00 */
[----:B------:R-:W-:Y:S04]  /*1d690*/  STL.64 [R1+0x1c20], R50 ;  /* 0x001c203201007387 */ /* 0x000fe80000100a00 */
[----:B------:R0:W-:Y:S04]  /*1d6a0*/  STL.64 [R1+0x1c18], R48 ;  /* 0x001c183001007387 */ /* 0x0001e80000100a00 */
[----:B0-----:R-:W2:Y:S01]  /*1d6b0*/  LDL.64 R48, [R1] ;  /* 0x0000000001307983 */ /* 0x001ea20000100a00 */
[C---:B---3--:R-:W-:Y:S06]  /*1d6c0*/  HMMA.16816.F32 R24, R44.reuse, R4, R24 ;  /* 0x000000042c18723c */ /* 0x048fec0000001818 */
[----:B--2---:R-:W-:Y:S06]  /*1d6d0*/  HMMA.16816.F32 R56, R44, R48, R56 ;  /* 0x000000302c38723c */ /* 0x004fec0000001838 */
[----:B------:R-:W-:-:S15]  /*1d6e0*/  STL.64 [R1+0x1c70], R48 ;  /* 0x001c703001007387 */ /* 0x000fde0000100a00 */
[----:B------:R-:W-:-:S02]  /*1d6f0*/  NOP ;  /* 0x0000000000007918 */ /* 0x000fc40000000000 */
[----:B------:R-:W-:Y:S04]  /*1d700*/  STL.64 [R1+0x6f0], R56 ;  /* 0x0006f03801007387 */ /* 0x000fe80000100a00 */
[----:B------:R-:W-:Y:S04]  /*1d710*/  STL.64 [R1+0x6f8], R58 ;  /* 0x0006f83a01007387 */ /* 0x000fe80000100a00 */
[----:B----4-:R-:W-:Y:S04]  /*1d720*/  STL.64 [R1+0x1c88], R6 ;  /* 0x001c880601007387 */ /* 0x010fe80000100a00 */
[----:B------:R0:W-:Y:S04]  /*1d730*/  STL.64 [R1+0x1c80], R4 ;  /* 0x001c800401007387 */ /* 0x0001e80000100a00 */
[----:B------:R-:W-:Y:S04]  /*1d740*/  STL.64 [R1+0x6e0], R24 ;  /* 0x0006e01801007387 */ /* 0x000fe80000100a00 */
[----:B------:R2:W-:Y:S04]  /*1d750*/  STL.64 [R1+0x6e8], R26 ;  /* 0x0006e81a01007387 */ /* 0x0005e80000100a00 */
[----:B0-----:R-:W3:Y:S04]  /*1d760*/  LDL.LU.64 R4, [R1+0x6c0] ;  /* 0x0006c00001047983 */ /* 0x001ee80000300a00 */
[----:B------:R-:W3:Y:S01]  /*1d770*/  LDL.LU.64 R6, [R1+0x6c8] ;  /* 0x0006c80001067983 */ /* 0x000ee20000300a00 */
[----:B--2---:R-:W-:Y:S03]  /*1d780*/  HMMA.16816.F32 R24, R44, R8, R20 ;  /* 0x000000082c18723c */ /* 0x004fe60000001814 */
[----:B------:R-:W2:Y:S04]  /*1d790*/  LDL.LU.64 R20, [R1+0x6b0] ;  /* 0x0006b00001147983 */ /* 0x000ea80000300a00 */
[----:B------:R-:W2:-:S15]  /*1d7a0*/  LDL.LU.64 R22, [R1+0x6b8] ;  /* 0x0006b80001167983 */ /* 0x000e9e0000300a00 */
[----:B------:R-:W-:-:S01]  /*1d7b0*/  NOP ;  /* 0x0000000000007918 */ /* 0x000fc20000000000 */
[----:B------:R0:W-:Y:S04]  /*1d7c0*/  STL.64 [R1+0x6d0], R24 ;  /* 0x0006d01801007387 */ /* 0x0001e80000100a00 */
[----:B------:R4:W-:Y:S04]  /*1d7d0*/  STL.64 [R1+0x6d8], R26 ;  /* 0x0006d81a01007387 */ /* 0x0009e80000100a00 */
[----:B0-----:R-:W2:Y:S04]  /*1d7e0*/  LDL.LU.64 R24, [R1+0x6a0] ;  /* 0x0006a00001187983 */ /* 0x001ea80000300a00 */
[----:B----4-:R-:W4:Y:S04]  /*1d7f0*/  LDL.LU.64 R26, [R1+0x6a8] ;  /* 0x0006a800011a7983 */ /* 0x010f280000300a00 */
[----:B------:R-:W4:Y:S04]  /*1d800*/  LDL.LU.64 R48, [R1+0x670] ;  /* 0x0006700001307983 */ /* 0x000f280000300a00 */
[----:B------:R-:W4:Y:S04]  /*1d810*/  LDL.LU.64 R50, [R1+0x678] ;  /* 0x0006780001327983 */ /* 0x000f280000300a00 */
[----:B------:R-:W-:Y:S04]  /*1d820*/  STL.64 [R1+0x1c98], R10 ;  /* 0x001c980a01007387 */ /* 0x000fe80000100a00 */
[----:B------:R0:W-:Y:S04]  /*1d830*/  STL.64 [R1+0x1c90], R8 ;  /* 0x001c900801007387 */ /* 0x0001e80000100a00 */
[----:B------:R-:W4:Y:S04]  /*1d840*/  LDL.64 R56, [R1+0x40] ;  /* 0x0000400001387983 */ /* 0x000f280000100a00 */
[----:B0-----:R-:W1:Y:S01]  /*1d850*/  LDL.64 R8, [R1+0x50] ;  /* 0x0000500001087983 */ /* 0x001e620000100a00 */
[C---:B---3--:R-:W-:Y:S06]  /*1d860*/  HMMA.16816.F32 R4, R44.reuse, R12, R4 ;  /* 0x0000000c2c04723c */ /* 0x048fec0000001804 */
[C---:B--2---:R-:W-:Y:S01]  /*1d870*/  HMMA.16816.F32 R20, R44.reuse, R16, R20 ;  /* 0x000000102c14723c */ /* 0x044fe20000001814 */
[----:B----4-:R0:W-:Y:S04]  /*1d880*/  STL.64 [R1+0x1ca0], R56 ;  /* 0x001ca03801007387 */ /* 0x0101e80000100a00 */
[----:B0-----:R-:W2:Y:S04]  /*1d890*/  LDL.LU.64 R56, [R1+0x680] ;  /* 0x0006800001387983 */ /* 0x001ea80000300a00 */
[----:B------:R-:W2:Y:S08]  /*1d8a0*/  LDL.LU.64 R58, [R1+0x688] ;  /* 0x00068800013a7983 */ /* 0x000eb00000300a00 */
[----:B------:R0:W-:Y:S04]  /*1d8b0*/  STL.64 [R1+0x6c0], R4 ;  /* 0x0006c00401007387 */ /* 0x0001e80000100a00 */
[----:B------:R3:W-:Y:S04]  /*1d8c0*/  STL.64 [R1+0x6c8], R6 ;  /* 0x0006c80601007387 */ /* 0x0007e80000100a00 */
[----:B0-----:R-:W4:Y:S04]  /*1d8d0*/  LDL.LU.64 R4, [R1+0x660] ;  /* 0x0006600001047983 */ /* 0x001f280000300a00 */
[----:B---3--:R-:W4:Y:S04]  /*1d8e0*/  LDL.LU.64 R6, [R1+0x668] ;  /* 0x0006680001067983 */ /* 0x008f280000300a00 */
[----:B------:R-:W-:Y:S04]  /*1d8f0*/  STL.64 [R1+0x1c60], R14 ;  /* 0x001c600e01007387 */ /* 0x000fe80000100a00 */
[----:B------:R0:W-:Y:S04]  /*1d900*/  STL.64 [R1+0x1c58], R12 ;  /* 0x001c580c01007387 */ /* 0x0001e80000100a00 */
[----:B0-----:R-:W3:Y:S04]  /*1d910*/  LDL.LU.64 R12, [R1+0x690] ;  /* 0x00069000010c7983 */ /* 0x001ee80000300a00 */
[----:B------:R-:W3:Y:S04]  /*1d920*/  LDL.LU.64 R14, [R1+0x698] ;  /* 0x00069800010e7983 */ /* 0x000ee80000300a00 */
[----:B------:R0:W-:Y:S04]  /*1d930*/  STL.64 [R1+0x6b0], R20 ;  /* 0x0006b01401007387 */ /* 0x0001e80000100a00 */
[----:B------:R-:W-:Y:S04]  /*1d940*/  STL.64 [R1+0x6b8], R22 ;  /* 0x0006b81601007387 */ /* 0x000fe80000100a00 */
[----:B0-----:R-:W2:Y:S02]  /*1d950*/  LDL.LU.64 R20, [R1+0x1cb0] ;  /* 0x001cb00001147983 */ /* 0x001ea40000300a00 */
[----:B--2---:R-:W-:-:S15]  /*1d960*/  HMMA.16816.F32 R24, R44, R20, R24 ;  /* 0x000000142c18723c */ /* 0x004fde0000001818 */
[----:B------:R-:W-:-:S08]  /*1d970*/  NOP ;  /* 0x0000000000007918 */ /* 0x000fd00000000000 */
[----:B------:R0:W-:Y:S04]  /*1d980*/  STL.64 [R1+0x6a0], R24 ;  /* 0x0006a01801007387 */ /* 0x0001e80000100a00 */
[----:B------:R-:W-:Y:S04]  /*1d990*/  STL.64 [R1+0x6a8], R26 ;  /* 0x0006a81a01007387 */ /* 0x000fe80000100a00 */
[----:B0-----:R-:W3:Y:S01]  /*1d9a0*/  LDL.LU.64 R24, [R1+0x1ca8] ;  /* 0x001ca80001187983 */ /* 0x001ee20000300a00 */
[C---:B------:R-:W-:Y:S06]  /*1d9b0*/  HMMA.16816.F32 R56, R44.reuse, R28, R56 ;  /* 0x0000001c2c38723c */ /* 0x040fec0000001838 */
[----:B---3--:R-:W-:-:S15]  /*1d9c0*/  HMMA.16816.F32 R12, R44, R24, R12 ;  /* 0x000000182c0c723c */ /* 0x008fde000000180c */
[----:B------:R-:W-:-:S08]  /*1d9d0*/  NOP ;  /* 0x0000000000007918 */ /* 0x000fd00000000000 */
[----:B------:R0:W-:Y:S04]  /*1d9e0*/  STL.64 [R1+0x690], R12 ;  /* 0x0006900c01007387 */ /* 0x0001e80000100a00 */
[----:B------:R2:W-:Y:S04]  /*1d9f0*/  STL.64 [R1+0x698], R14 ;  /* 0x0006980e01007387 */ /* 0x0005e80000100a00 */
[----:B0-----:R-:W3:Y:S04]  /*1da00*/  LDL.LU.64 R12, [R1+0x490] ;  /* 0x00049000010c7983 */ /* 0x001ee80000300a00 */
[----:B--2---:R-:W3:Y:S04]  /*1da10*/  LDL.LU.64 R14, [R1+0x498] ;  /* 0x00049800010e7983 */ /* 0x004ee80000300a00 */
[----:B------:R0:W-:Y:S04]  /*1da20*/  STL.64 [R1+0x680], R56 ;  /* 0x0006803801007387 */ /* 0x0001e80000100a00 */
[----:B------:R2:W-:Y:S04]  /*1da30*/  STL.64 [R1+0x688], R58 ;  /* 0x0006883a01007387 */ /* 0x0005e80000100a00 */
[----:B------:R-:W-:Y:S04]  /*1da40*/  STL [R1+0x1c30], R30 ;  /* 0x001c301e01007387 */ /* 0x000fe80000100800 */
[----:B------:R1:W-:Y:S04]  /*1da50*/  STL.64 [R1+0x1c28], R28 ;  /* 0x001c281c01007387 */ /* 0x0003e80000100a00 */
[----:B0-----:R-:W3:Y:S04]  /*1da60*/  LDL.LU.64 R56, [R1+0x250] ;  /* 0x0002500001387983 */ /* 0x001ee80000300a00 */
[----:B--2---:R-:W2:Y:S01]  /*1da70*/  LDL.LU.64 R58, [R1+0x258] ;  /* 0x00025800013a7983 */ /* 0x004ea20000300a00 */
[----:B-1----:R-:W-:-:S15]  /*1da80*/  HMMA.16816.F32 R28, R44, R32, R48 ;  /* 0x000000202c1c723c */ /* 0x002fde0000001830 */
[----:B------:R-:W-:-:S08]  /*1da90*/  NOP ;  /* 0x0000000000007918 */ /* 0x000fd00000000000 */
[----:B------:R-:W-:Y:S04]  /*1daa0*/  STL.64 [R1+0x670], R28 ;  /* 0x0006701c01007387 */ /* 0x000fe80000100a00 */
[----:B------:R4:W-:Y:S02]  /*1dab0*/  STL.64 [R1+0x678], R30 ;  /* 0x0006781e01007387 */ /* 0x0009e40000100a00 */
[C---:B----4-:R-:W-:Y:S02]  /*1dac0*/  HMMA.16816.F32 R28, R44.reuse, R36, R4 ;  /* 0x000000242c1c723c */ /* 0x050fe40000001804 */
[----:B------:R-:W-:Y:S04]  /*1dad0*/  STL.64 [R1+0x1c40], R34 ;  /* 0x001c402201007387 */ /* 0x000fe80000100a00 */
[----:B------:R0:W-:Y:S04]  /*1dae0*/  STL.64 [R1+0x1c38], R32 ;  /* 0x001c382001007387 */ /* 0x0001e80000100a00 */
[----:B0-----:R-:W4:Y:S04]  /*1daf0*/  LDL.64 R32, [R1+0x20] ;  /* 0x0000200001207983 */ /* 0x001f280000100a00 */
[----:B------:R-:W4:Y:S04]  /*1db00*/  LDL.LU.64 R4, [R1+0x240] ;  /* 0x0002400001047983 */ /* 0x000f280000300a00 */
[----:B------:R-:W4:Y:S05]  /*1db10*/  LDL.LU.64 R6, [R1+0x248] ;  /* 0x0002480001067983 */ /* 0x000f2a0000300a00 */
[----:B------:R-:W-:Y:S04]  /*1db20*/  STL.64 [R1+0x660], R28 ;  /* 0x0006601c01007387 */ /* 0x000fe80000100a00 */
[----:B------:R-:W-:Y:S04]  /*1db30*/  STL.64 [R1+0x668], R30 ;  /* 0x0006681e01007387 */ /* 0x000fe80000100a00 */
[----:B------:R-:W4:Y:S04]  /*1db40*/  LDL.LU.64 R48, [R1+0x230] ;  /* 0x0002300001307983 */ /* 0x000f280000300a00 */
[----:B------:R-:W4:Y:S04]  /*1db50*/  LDL.LU.64 R50, [R1+0x238] ;  /* 0x0002380001327983 */ /* 0x000f280000300a00 */
[----:B------:R-:W-:Y:S04]  /*1db60*/  STL.64 [R1+0x1c50], R38 ;  /* 0x001c502601007387 */ /* 0x000fe80000100a00 */
[----:B------:R0:W-:Y:S04]  /*1db70*/  STL.64 [R1+0x1c48], R36 ;  /* 0x001c482401007387 */ /* 0x0001e80000100a00 */
[----:B0-----:R-:W4:Y:S04]  /*1db80*/  LDL.LU.64 R36, [R1+0x220] ;  /* 0x0002200001247983 */ /* 0x001f280000300a00 */
[----:B------:R-:W4:Y:S04]  /*1db90*/  LDL.LU.64 R38, [R1+0x228] ;  /* 0x0002280001267983 */ /* 0x000f280000300a00 */
[----:B------:R-:W4:Y:S04]  /*1dba0*/  LDL.LU.64 R28, [R1+0x210] ;  /* 0x00021000011c7983 */ /* 0x000f280000300a00 */
[----:B------:R-:W4:Y:S01]  /*1dbb0*/  LDL.LU.64 R30, [R1+0x218] ;  /* 0x00021800011e7983 */ /* 0x000f220000300a00 */
[----:B---3--:R-:W-:Y:S06]  /*1dbc0*/  HMMA.16816.F32 R12, R44, R40, R12 ;  /* 0x000000282c0c723c */ /* 0x008fec000000180c */
[----:B--2---:R-:W-:-:S15]  /*1dbd0*/  HMMA.16816.F32 R56, R52, R8, R56 ;  /* 0x000000083438723c */ /* 0x004fde0000001838 */
[----:B------:R-:W-:-:S02]  /*1dbe0*/  NOP ;  /* 0x0000000000007918 */ /* 0x000fc40000000000 */
[----:B------:R0:W-:Y:S04]  /*1dbf0*/  STL.64 [R1+0x490], R12 ;  /* 0x0004900c01007387 */ /* 0x0001e80000100a00 */
[----:B------:R1:W-:Y:S04]  /*1dc00*/  STL.64 [R1+0x498], R14 ;  /* 0x0004980e01007387 */ /* 0x0003e80000100a00 */
[----:B0-----:R-:W2:Y:S04]  /*1dc10*/  LDL.LU.64 R12, [R1+0x200] ;  /* 0x00020000010c7983 */ /* 0x001ea80000300a00 */
[----:B-1----:R-:W2:Y:S04]  /*1dc20*/  LDL.LU.64 R14, [R1+0x208] ;  /* 0x00020800010e7983 */ /* 0x002ea80000300a00 */
[----:B------:R0:W-:Y:S04]  /*1dc30*/  STL.64 [R1+0x650], R56 ;  /* 0x0006503801007387 */ /* 0x0001e80000100a00 */
[----:B------:R-:W-:Y:S04]  /*1dc40*/  STL.64 [R1+0x658], R58 ;  /* 0x0006583a01007387 */ /* 0x000fe80000100a00 */
[----:B0-----:R-:W4:Y:S01]  /*1dc50*/  LDL.LU.64 R56, [R1+0x1ca0] ;  /* 0x001ca00001387983 */ /* 0x001f220000300a00 */
[----:B------:R-:W-:-:S02]  /*1dc60*/  IMAD.MOV.U32 R45, RZ, RZ, R0 ;  /* 0x000000ffff2d7224 */ /* 0x000fc400078e0000 */
[----:B------:R-:W-:Y:S02]  /*1dc70*/  IMAD.MOV.U32 R22, RZ, RZ, R8 ;  /* 0x000000ffff167224 */ /* 0x000fe400078e0008 */
[----:B------:R-:W-:Y:S01]  /*1dc80*/  IMAD.MOV.U32 R0, RZ, RZ, R9 ;  /* 0x000000ffff007224 */ /* 0x000fe200078e0009 */
[----:B------:R-:W3:Y:S04]  /*1dc90*/  LDL.LU.64 R10, [R1+0x1c98] ;  /* 0x001c9800010a7983 */ /* 0x000ee80000300a00 */
[----:B------:R-:W3:Y:S01]  /*1dca0*/  LDL.LU.64 R8, [R1+0x1c90] ;  /* 0x001c900001087983 */ /* 0x000ee20000300a00 */
[----:B----4-:R-:W-:Y:S06]  /*1dcb0*/  HMMA.16816.F32 R4, R52, R56, R4 ;  /* 0x000000383404723c */ /* 0x010fec0000001804 */
[----:B------:R-:W-:-:S02]  /*1dcc0*/  IMAD.MOV.U32 R23, RZ, RZ, R56 ;  /* 0x000000ffff177224 */ /* 0x000fc400078e0038 */
[----:B------:R-:W-:-:S15]  /*1dcd0*/  IMAD.MOV.U32 R19, RZ, RZ, R57 ;  /* 0x000000ffff137224 */ /* 0x000fde00078e0039 */
[----:B------:R-:W-:Y:S04]  /*1dce0*/  STL.64 [R1+0x640], R4 ;  /* 0x0006400401007387 */ /* 0x000fe80000100a00 */
[----:B------:R0:W-:Y:S04]  /*1dcf0*/  STL.64 [R1+0x648], R6 ;  /* 0x0006480601007387 */ /* 0x0001e80000100a00 */
[----:B0-----:R-:W4:Y:S04]  /*1dd00*/  LDL.LU.64 R6, [R1+0x1c88] ;  /* 0x001c880001067983 */ /* 0x001f280000300a00 */
[----:B------:R-:W3:Y:S04]  /*1dd10*/  LDL.LU.64 R4, [R1+0x1c80] ;  /* 0x001c800001047983 */ /* 0x000ee80000300a00 */
[----:B------:R-:W2:Y:S02]  /*1dd20*/  LDL.LU.64 R56, [R1+0x1c78] ;  /* 0x001c780001387983 */ /* 0x000ea40000300a00 */
[----:B--2---:R-:W-:-:S15]  /*1dd30*/  HMMA.16816.F32 R48, R52, R56, R48 ;  /* 0x000000383430723c */ /* 0x004fde0000001830 */
[----:B------:R-:W-:-:S08]  /*1dd40*/  NOP ;  /* 0x0000000000007918 */ /* 0x000fd00000000000 */
[----:B------:R0:W-:Y:S04]  /*1dd50*/  STL.64 [R1+0x820], R48 ;  /* 0x0008203001007387 */ /* 0x0001e80000100a00 */
[----:B------:R-:W-:Y:S04]  /*1dd60*/  STL.64 [R1+0x828], R50 ;  /* 0x0008283201007387 */ /* 0x000fe80000100a00 */
[----:B0-----:R-:W2:Y:S01]  /*1dd70*/  LDL.LU.64 R48, [R1+0x1c70] ;  /* 0x001c700001307983 */ /* 0x001ea20000300a00 */
[----:B------:R-:W-:Y:S01]  /*1dd80*/  IMAD.MOV.U32 R44, RZ, RZ, R3 ;  /* 0x000000ffff2c7224 */ /* 0x000fe200078e0003 */
[C---:B------:R-:W-:Y:S06]  /*1dd90*/  HMMA.16816.F32 R36, R52.reuse, R32, R36 ;  /* 0x000000203424723c */ /* 0x040fec0000001824 */
[----:B------:R-:W-:Y:S01]  /*1dda0*/  HMMA.16816.F32 R28, R52, R44, R28 ;  /* 0x0000002c341c723c */ /* 0x000fe2000000181c */
[----:B------:R0:W-:-:S15]  /*1ddb0*/  STL.64 [R1+0x1c10], R56 ;  /* 0x001c103801007387 */ /* 0x0001de0000100a00 */
[----:B------:R-:W-:-:S01]  /*1ddc0*/  NOP ;  /* 0x0000000000007918 */ /* 0x000fc20000000000 */
[----:B------:R-:W-:Y:S04]  /*1ddd0*/  STL.64 [R1+0x810], R36 ;  /* 0x0008102401007387 */ /* 0x000fe80000100a00 */
[----:B------:R-:W-:Y:S04]  /*1dde0*/  STL.64 [R1+0x818], R38 ;  /* 0x0008182601007387 */ /* 0x000fe80000100a00 */
[----:B0-----:R-:W3:Y:S04]  /*1ddf0*/  LDL.LU.64 R56, [R1+0x1f0] ;  /* 0x0001f00001387983 */ /* 0x001ee80000300a00 */
[----:B------:R-:W3:Y:S04]  /*1de00*/  LDL.LU.64 R58, [R1+0x1f8] ;  /* 0x0001f800013a7983 */ /* 0x000ee80000300a00 */
[----:B------:R-:W-:Y:S04]  /*1de10*/  STL.64 [R1+0x1bf8], R44 ;  /* 0x001bf82c01007387 */ /* 0x000fe80000100a00 */
[----:B------:R-:W-:Y:S04]  /*1de20*/  STL.64 [R1+0x800], R28 ;  /* 0x0008001c01007387 */ /* 0x000fe80000100a00 */
[----:B------:R-:W-:Y:S01]  /*1de30*/  STL.64 [R1+0x808], R30 ;  /* 0x0008081e01007387 */ /* 0x000fe20000100a00 */
[----:B--2---:R-:W-:-:S15]  /*1de40*/  HMMA.16816.F32 R12, R52, R48, R12 ;  /* 0x00000030340c723c */ /* 0x004fde000000180c */
[----:B------:R-:W-:-:S08]  /*1de50*/  NOP ;  /* 0x0000000000007918 */ /* 0x000fd00000000000 */
[----:B------:R0:W-:Y:S04]  /*1de60*/  STL.64 [R1+0x7f0], R12 ;  /* 0x0007f00c01007387 */ /* 0x0001e80000100a00 */
[----:B------:R1:W-:Y:S04]  /*1de70*/  STL.64 [R1+0x7f8], R14 ;  /* 0x0007f80e01007387 */ /* 0x0003e80000100a00 */
[----:B0-----:R-:W2:Y:S04]  /*1de80*/  LDL.LU.64 R12, [R1+0x1e0] ;  /* 0x0001e000010c7983 */ /* 0x001ea80000300a00 */
[----:B-1----:R-:W2:Y:S01]  /*1de90*/  LDL.LU.64 R14, [R1+0x1e8] ;  /* 0x0001e800010e7983 */ /* 0x002ea20000300a00 */
[----:B---3--:R-:W-:Y:S03]  /*1dea0*/  HMMA.16816.F32 R44, R52, R4, R56 ;  /* 0x00000004342c723c */ /* 0x008fe60000001838 */
[----:B------:R-:W3:Y:S01]  /*1deb0*/  LDL.LU.64 R36, [R1+0x1c0] ;  /* 0x0001c00001247983 */ /* 0x000ee20000300a00 */
[----:B------:R-:W-:-:S02]  /*1dec0*/  IMAD.MOV.U32 R27, RZ, RZ, R32 ;  /* 0x000000ffff1b7224 */ /* 0x000fc400078e0020 */
[----:B------:R-:W-:Y:S01]  /*1ded0*/  IMAD.MOV.U32 R26, RZ, RZ, R33 ;  /* 0x000000ffff1a7224 */ /* 0x000fe200078e0021 */
[----:B------:R-:W3:Y:S04]  /*1dee0*/  LDL.LU.64 R38, [R1+0x1c8] ;  /* 0x0001c80001267983 */ /* 0x000ee80000300a00 */
[----:B------:R-:W3:Y:S04]  /*1def0*/  LDL.LU.64 R32, [R1+0x1b0] ;  /* 0x0001b00001207983 */ /* 0x000ee80000300a00 */
[----:B------:R-:W3:Y:S04]  /*1df00*/  LDL.LU.64 R34, [R1+0x1b8] ;  /* 0x0001b80001227983 */ /* 0x000ee80000300a00 */
[----:B------:R-:W3:Y:S01]  /*1df10*/  LDL.LU.64 R28, [R1+0x1a0] ;  /* 0x0001a000011c7983 */ /* 0x000ee20000300a00 */
[----:B------:R-:W-:-:S02]  /*1df20*/  IMAD.MOV.U32 R18, RZ, RZ, R48 ;  /* 0x000000ffff127224 */ /* 0x000fc400078e0030 */
[----:B------:R-:W-:Y:S01]  /*1df30*/  IMAD.MOV.U32 R3, RZ, RZ, R49 ;  /* 0x000000ffff037224 */ /* 0x000fe200078e0031 */
[----:B------:R-:W3:Y:S04]  /*1df40*/  LDL.LU.64 R30, [R1+0x1a8] ;  /* 0x0001a800011e7983 */ /* 0x000ee80000300a00 */
[----:B------:R-:W3:Y:S04]  /*1df50*/  LDL.LU.64 R48, [R1+0x180] ;  /* 0x0001800001307983 */ /* 0x000ee80000300a00 */
[----:B------:R-:W3:Y:S04]  /*1df60*/  LDL.LU.64 R50, [R1+0x188] ;  /* 0x0001880001327983 */ /* 0x000ee80000300a00 */
[----:B------:R-:W3:Y:S04]  /*1df70*/  LDL.LU.64 R56, [R1+0x170] ;  /* 0x0001700001387983 */ /* 0x000ee80000300a00 */
[----:B------:R-:W3:Y:S04]  /*1df80*/  LDL.LU.64 R58, [R1+0x178] ;  /* 0x00017800013a7983 */ /* 0x000ee80000300a00 */
[----:B------:R0:W-:Y:S04]  /*1df90*/  STL.64 [R1+0x7e0], R44 ;  /* 0x0007e02c01007387 */ /* 0x0001e80000100a00 */
[----:B------:R1:W-:Y:S04]  /*1dfa0*/  STL.64 [R1+0x7e8], R46 ;  /* 0x0007e82e01007387 */ /* 0x0003e80000100a00 */
[----:B0-----:R-:W3:Y:S04]  /*1dfb0*/  LDL.LU.64 R44, [R1+0x160] ;  /* 0x00016000012c7983 */ /* 0x001ee80000300a00 */
[----:B-1----:R-:W3:Y:S04]  /*1dfc0*/  LDL.LU.64 R46, [R1+0x168] ;  /* 0x00016800012e7983 */ /* 0x002ee80000300a00 */
[----:B----4-:R-:W-:Y:S04]  /*1dfd0*/  STL.64 [R1+0x1bf0], R6 ;  /* 0x001bf00601007387 */ /* 0x010fe80000100a00 */
[----:B------:R0:W-:Y:S02]  /*1dfe0*/  STL.64 [R1+0x1be8], R4 ;  /* 0x001be80401007387 */ /* 0x0001e40000100a00 */
[----:B0-----:R-:W-:-:S02]  /*1dff0*/  IMAD.MOV.U32 R4, RZ, RZ, R22 ;  /* 0x000000ffff047224 */ /* 0x001fc400078e0016 */
[----:B------:R-:W-:Y:S01]  /*1e000*/  IMAD.MOV.U32 R5, RZ, RZ, R0 ;  /* 0x000000ffff057224 */ /* 0x000fe200078e0000 */
[----:B------:R-:W4:Y:S04]  /*1e010*/  LDL.LU R22, [R1+0x1c6c] ;  /* 0x001c6c0001167983 */ /* 0x000f280000300800 */
[----:B------:R-:W4:Y:S01]  /*1e020*/  LDL.LU R0, [R1+0x1c68] ;  /* 0x001c680001007983 */ /* 0x000f220000300800 */
[----:B--2---:R-:W-:-:S15]  /*1e030*/  HMMA.16816.F32 R12, R52, R8, R12 ;  /* 0x00000008340c723c */ /* 0x004fde000000180c */
[----:B------:R-:W-:-:S08]  /*1e040*/  NOP ;  /* 0x0000000000007918 */ /* 0x000fd00000000000 */
[----:B------:R-:W-:Y:S04]  /*1e050*/  STL.64 [R1+0x7d0], R12 ;  /* 0x0007d00c01007387 */ /* 0x000fe80000100a00 */
[----:B------:R0:W-:Y:S04]  /*1e060*/  STL.64 [R1+0x7d8], R14 ;  /* 0x0007d80e01007387 */ /* 0x0001e80000100a00 */
[----:B0-----:R-:W2:Y:S04]  /*1e070*/  LDL.LU.64 R14, [R1+0x1c60] ;  /* 0x001c6000010e7983 */ /* 0x001ea80000300a00 */
[----:B------:R-:W4:Y:S01]  /*1e080*/  LDL.LU.64 R12, [R1+0x1c58] ;  /* 0x001c5800010c7983 */ /* 0x000f220000300a00 */
[C---:B---3--:R-:W-:Y:S03]  /*1e090*/  HMMA.16816.F32 R32, R52.reuse, R16, R32 ;  /* 0x000000103420723c */ /* 0x048fe60000001820 */
[----:B------:R-:W-:Y:S04]  /*1e0a0*/  STL.64 [R1+0x1c08], R10 ;  /* 0x001c080a01007387 */ /* 0x000fe80000100a00 */
[----:B------:R0:W-:Y:S01]  /*1e0b0*/  STL.64 [R1+0x1c00], R8 ;  /* 0x001c000801007387 */ /* 0x0001e20000100a00 */
[C---:B------:R-:W-:Y:S03]  /*1e0c0*/  HMMA.16816.F32 R28, R52.reuse, R20, R28 ;  /* 0x00000014341c723c */ /* 0x040fe6000000181c */
[----:B0-----:R-:W3:Y:S04]  /*1e0d0*/  LDL.LU.64 R8, [R1+0x190] ;  /* 0x0001900001087983 */ /* 0x001ee80000300a00 */
[----:B------:R-:W3:Y:S01]  /*1e0e0*/  LDL.LU.64 R10, [R1+0x198] ;  /* 0x00019800010a7983 */ /* 0x000ee20000300a00 */
[----:B----4-:R-:W-:-:S15]  /*1e0f0*/  HMMA.16816.F32 R36, R52, R12, R36 ;  /* 0x0000000c3424723c */ /* 0x010fde0000001824 */
[----:B------:R-:W-:-:S08]  /*1e100*/  NOP ;  /* 0x0000000000007918 */ /* 0x000fd00000000000 */
[----:B------:R-:W-:Y:S04]  /*1e110*/  STL.64 [R1+0x7c0], R36 ;  /* 0x0007c02401007387 */ /* 0x000fe80000100a00 */
[----:B------:R0:W-:Y:S04]  /*1e120*/  STL.64 [R1+0x7c8], R38 ;  /* 0x0007c82601007387 */ /* 0x0001e80000100a00 */
[----:B0-----:R-:W4:Y:S04]  /*1e130*/  LDL.LU.64 R38, [R1+0x1c50] ;  /* 0x001c500001267983 */ /* 0x001f280000300a00 */
[----:B------:R-:W2:Y:S04]  /*1e140*/  LDL.LU.64 R36, [R1+0x1c48] ;  /* 0x001c480001247983 */ /* 0x000ea80000300a00 */
[----:B------:R-:W-:Y:S04]  /*1e150*/  STL.64 [R1+0x7b0], R32 ;  /* 0x0007b02001007387 */ /* 0x000fe80000100a00 */
[----:B------:R0:W-:Y:S04]  /*1e160*/  STL.64 [R1+0x7b8], R34 ;  /* 0x0007b82201007387 */ /* 0x0001e80000100a00 */
[----:B0-----:R-:W4:Y:S04]  /*1e170*/  LDL.LU.64 R34, [R1+0x1c40] ;  /* 0x001c400001227983 */ /* 0x001f280000300a00 */
[----:B------:R-:W2:Y:S04]  /*1e180*/  LDL.LU.64 R32, [R1+0x1c38] ;  /* 0x001c380001207983 */ /* 0x000ea80000300a00 */
[----:B------:R-:W-:Y:S04]  /*1e190*/  STL.64 [R1+0x7a0], R28 ;  /* 0x0007a01c01007387 */ /* 0x000fe80000100a00 */
[----:B------:R0:W-:Y:S04]  /*1e1a0*/  STL.64 [R1+0x7a8], R30 ;  /* 0x0007a81e01007387 */ /* 0x0001e80000100a00 */
[----:B0-----:R-:W4:Y:S04]  /*1e1b0*/  LDL.LU R30, [R1+0x1c30] ;  /* 0x001c3000011e7983 */ /* 0x001f280000300800 */
[----:B------:R-:W2:Y:S01]  /*1e1c0*/  LDL.LU.64 R28, [R1+0x1c28] ;  /* 0x001c2800011c7983 */ /* 0x000ea20000300a00 */
[----:B---3--:R-:W-:-:S15]  /*1e1d0*/  HMMA.16816.F32 R8, R52, R24, R8 ;  /* 0x000000183408723c */ /* 0x008fde0000001808 */
[----:B------:R-:W-:-:S08]  /*1e1e0*/  NOP ;  /* 0x0000000000007918 */ /* 0x000fd00000000000 */
[----:B------:R-:W-:Y:S04]  /*1e1f0*/  STL.64 [R1+0x790], R8 ;  /* 0x0007900801007387 */ /* 0x000fe80000100a00 */
[----:B------:R2:W-:Y:S02]  /*1e200*/  STL.64 [R1+0x798], R10 ;  /* 0x0007980a01007387 */ /* 0x0005e40000100a00 */
[----:B--2---:R-:W-:Y:S02]  /*1e210*/  HMMA.16816.F32 R8, R52, R28, R48 ;  /* 0x0000001c3408723c */ /* 0x004fe40000001830 */
[----:B------:R-:W2:Y:S04]  /*1e220*/  LDL.LU.64 R48, [R1+0x150] ;  /* 0x0001500001307983 */ /* 0x000ea80000300a00 */
[----:B------:R-:W2:-:S15]  /*1e230*/  LDL.LU.64 R50, [R1+0x158] ;  /* 0x0001580001327983 */ /* 0x000e9e0000300a00 */
[----:B------:R-:W-:-:S02]  /*1e240*/  NOP ;  /* 0x0000000000007918 */ /* 0x000fc40000000000 */
[----:B------:R-:W-:Y:S04]  /*1e250*/  STL.64 [R1+0x780], R8 ;  /* 0x0007800801007387 */ /* 0x000fe80000100a00 */
[----:B------:R0:W-:Y:S02]  /*1e260*/  STL.64 [R1+0x788], R10 ;  /* 0x0007880a01007387 */ /* 0x0001e40000100a00 */
[----:B0-----:R-:W-:Y:S02]  /*1e270*/  HMMA.16816.F32 R8, R52, R32, R56 ;  /* 0x000000203408723c */ /* 0x001fe40000001838 */
[----:B----4-:R-:W-:Y:S04]  /*1e280*/  STL.64 [R1+0x1be0], R34 ;  /* 0x001be02201007387 */ /* 0x010fe80000100a00 */
[----:B------:R-:W-:-:S15]  /*1e290*/  STL.64 [R1+0x1bd8], R32 ;  /* 0x001bd82001007387 */ /* 0x000fde0000100a00 */
[----:B------:R-:W-:-:S02]  /*1e2a0*/  NOP ;  /* 0x0000000000007918 */ /* 0x000fc40000000000 */
[----:B------:R-:W-:Y:S04]  /*1e2b0*/  STL.64 [R1+0x840], R8 ;  /* 0x0008400801007387 */ /* 0x000fe80000100a00 */
[----:B------:R0:W-:Y:S04]  /*1e2c0*/  STL.64 [R1+0x848], R10 ;  /* 0x0008480a01007387 */ /* 0x0001e80000100a00 */
[----:B------:R-:W3:Y:S04]  /*1e2d0*/  LDL.LU.64 R56, [R1+0x140] ;  /* 0x0001400001387983 */ /* 0x000ee80000300a00 */
[----:B------:R-:W3:Y:S01]  /*1e2e0*/  LDL.LU.64 R58, [R1+0x148] ;  /* 0x00014800013a7983 */ /* 0x000ee20000300a00 */
[----:B0-----:R-:W-:-:S15]  /*1e2f0*/  HMMA.16816.F32 R8, R52, R36, R44 ;  /* 0x000000243408723c */ /* 0x001fde000000182c */
[----:B------:R-:W-:-:S08]  /*1e300*/  NOP ;  /* 0x0000000000007918 */ /* 0x000fd00000000000 */
[----:B------:R0:W-:Y:S04]  /*1e310*/  STL.64 [R1+0x830], R8 ;  /* 0x0008300801007387 */ /* 0x0001e80000100a00 */
[----:B------:R1:W-:Y:S04]  /*1e320*/  STL.64 [R1+0x838], R10 ;  /* 0x0008380a01007387 */ /* 0x0003e80000100a00 */
[----:B0-----:R-:W4:Y:S04]  /*1e330*/  LDL.LU.64 R8, [R1+0x130] ;  /* 0x0001300001087983 */ /* 0x001f280000300a00 */
[----:B-1----:R-:W4:Y:S04]  /*1e340*/  LDL.LU.64 R10, [R1+0x138] ;  /* 0x00013800010a7983 */ /* 0x002f280000300a00 */
[----:B------:R-:W4:Y:S04]  /*1e350*/  LDL.LU.64 R44, [R1+0x120] ;  /* 0x00012000012c7983 */ /* 0x000f280000300a00 */
[----:B------:R-:W4:Y:S04]  /*1e360*/  LDL.LU.64 R46, [R1+0x128] ;  /* 0x00012800012e7983 */ /* 0x000f280000300a00 */
[----:B------:R-:W4:Y:S04]  /*1e370*/  LDL.LU.64 R32, [R1+0x70] ;  /* 0x0000700001207983 */ /* 0x000f280000300a00 */
[----:B------:R-:W4:Y:S04]  /*1e380*/  LDL.LU.64 R34, [R1+0x78] ;  /* 0x0000780001227983 */ /* 0x000f280000300a00 */
[----:B------:R-:W-:Y:S04]  /*1e390*/  STL.64 [R1+0x1bd0], R38 ;  /* 0x001bd02601007387 */ /* 0x000fe80000100a00 */
[----:B------:R-:W-:Y:S01]  /*1e3a0*/  STL.64 [R1+0x1bc8], R36 ;  /* 0x001bc82401007387 */ /* 0x000fe20000100a00 */
[----:B--2---:R-:W-:Y:S03]  /*1e3b0*/  HMMA.16816.F32 R52, R52, R40, R48 ;  /* 0x000000283434723c */ /* 0x004fe60000001830 */
[----:B------:R-:W3:Y:S04]  /*1e3c0*/  LDL.LU.64 R50, [R1+0x1c20] ;  /* 0x001c200001327983 */ /* 0x000ee80000300a00 */
[----:B------:R-:W3:-:S15]  /*1e3d0*/  LDL.LU.64 R48, [R1+0x1c18] ;  /* 0x001c180001307983 */ /* 0x000ede0000300a00 */
[----:B------:R-:W-:-:S01]  /*1e3e0*/  NOP ;  /* 0x0000000000007918 */ /* 0x000fc20000000000 */
[----:B------:R-:W-:Y:S04]  /*1e3f0*/  STL.64 [R1+0x770], R52 ;  /* 0x0007703401007387 */ /* 0x000fe80000100a00 */
[----:B------:R-:W-:Y:S04]  /*1e400*/  STL.64 [R1+0x778], R54 ;  /* 0x0007783601007387 */ /* 0x000fe80000100a00 */
[----:B------:R-:W-:Y:S04]  /*1e410*/  STL.64 [R1+0x1bc0], R42 ;  /* 0x001bc02a01007387 */ /* 0x000fe80000100a00 */
[----:B------:R0:W-:Y:S04]  /*1e420*/  STL.64 [R1+0x1bb8], R40 ;  /* 0x001bb82801007387 */ /* 0x0001e80000100a00 */
[----:B0-----:R-:W2:Y:S04]  /*1e430*/  LDL.LU.64 R40, [R1+0x1d0] ;  /* 0x0001d00001287983 */ /* 0x001ea80000300a00 */
[----:B------:R-:W2:Y:S01]  /*1e440*/  LDL.LU.64 R42, [R1+0x1d8] ;  /* 0x0001d800012a7983 */ /* 0x000ea20000300a00 */
[----:B------:R-:W-:-:S02]  /*1e450*/  IMAD.MOV.U32 R52, RZ, RZ, R23 ;  /* 0x000000ffff347224 */ /* 0x000fc400078e0017 */
[----:B------:R-:W-:-:S07]  /*1e460*/  IMAD.MOV.U32 R53, RZ, RZ, R19 ;  /* 0x000000ffff357224 */ /* 0x000fce00078e0013 */
[C---:B---3--:R-:W-:Y:S06]  /*1e470*/  HMMA.16816.F32 R52, R48.reuse, R52, R56 ;  /* 0x000000343034723c */ /* 0x048fec0000001838 */
[----:B--2---:R-:W-:Y:S01]  /*1e480*/  HMMA.16816.F32 R40, R48, R4, R40 ;  /* 0x000000043028723c */ /* 0x004fe20000001828 */
[----:B------:R-:W2:Y:S04]  /*1e490*/  LDL.LU.64 R4, [R1+0x110] ;  /* 0x0001100001047983 */ /* 0x000ea80000300a00 */
[----:B------:R-:W2:-:S15]  /*1e4a0*/  LDL.LU.64 R6, [R1+0x118] ;  /* 0x0001180001067983 */ /* 0x000e9e0000300a00 */
[----:B------:R-:W-:-:S03]  /*1e4b0*/  NOP ;  /* 0x0000000000007918 */ /* 0x000fc60000000000 */
[----:B------:R0:W-:Y:S04]  /*1e4c0*/  STL.64 [R1+0x760], R40 ;  /* 0x0007602801007387 */ /* 0x0001e80000100a00 */
[----:B------:R1:W-:Y:S04]  /*1e4d0*/  STL.64 [R1+0x768], R42 ;  /* 0x0007682a01007387 */ /* 0x0003e80000100a00 */
[----:B0-----:R-:W3:Y:S04]  /*1e4e0*/  LDL.LU.64 R40, [R1+0x100] ;  /* 0x0001000001287983 */ /* 0x001ee80000300a00 */
[----:B-1----:R-:W3:Y:S04]  /*1e4f0*/  LDL.LU.64 R42, [R1+0x108] ;  /* 0x00010800012a7983 */ /* 0x002ee80000300a00 */
[----:B------:R-:W2:Y:S01]  /*1e500*/  LDL.LU.64 R56, [R1+0x1c10] ;  /* 0x001c100001387983 */ /* 0x000ea20000300a00 */
[----:B------:R-:W-:-:S02]  /*1e510*/  IMAD.MOV.U32 R36, RZ, RZ, R27 ;  /* 0x000000ffff247224 */ /* 0x000fc400078e001b */
[----:B------:R-:W-:Y:S01]  /*1e520*/  IMAD.MOV.U32 R37, RZ, RZ, R26 ;  /* 0x000000ffff257224 */ /* 0x000fe200078e001a */
[----:B------:R-:W-:Y:S04]  /*1e530*/  STL.64 [R1+0x750], R52 ;  /* 0x0007503401007387 */ /* 0x000fe80000100a00 */
[----:B------:R-:W-:Y:S04]  /*1e540*/  STL.64 [R1+0x758], R54 ;  /* 0x0007583601007387 */ /* 0x000fe80000100a00 */
[----:B------:R-:W-:Y:S01]  /*1e550*/  LDSM.16.MT88.4 R52, [R0+UR4+0x80] ;  /* 0x000080040034783b */ /* 0x000fe20008004200 */
[C---:B----4-:R-:W-:Y:S06]  /*1e560*/  HMMA.16816.F32 R36, R48.reuse, R36, R44 ;  /* 0x000000243024723c */ /* 0x050fec000000182c */
[----:B--2---:R-:W-:Y:S01]  /*1e570*/  HMMA.16816.F32 R56, R48, R56, R8 ;  /* 0x000000383038723c */ /* 0x004fe20000001808 */
[----:B------:R-:W2:Y:S04]  /*1e580*/  LDL.LU.64 R10, [R1+0x1c08] ;  /* 0x001c0800010a7983 */ /* 0x000ea80000300a00 */
[----:B------:R-:W4:-:S15]  /*1e590*/  LDL.LU.64 R8, [R1+0x1c00] ;  /* 0x001c000001087983 */ /* 0x000f1e0000300a00 */
[----:B------:R-:W-:-:S03]  /*1e5a0*/  NOP ;  /* 0x0000000000007918 */ /* 0x000fc60000000000 */
[----:B------:R0:W-:Y:S04]  /*1e5b0*/  STL.64 [R1+0x740], R56 ;  /* 0x0007403801007387 */ /* 0x0001e80000100a00 */
[----:B------:R1:W-:Y:S04]  /*1e5c0*/  STL.64 [R1+0x748], R58 ;  /* 0x0007483a01007387 */ /* 0x0003e80000100a00 */
[----:B0-----:R-:W4:Y:S04]  /*1e5d0*/  LDL.LU.64 R56, [R1+0xf0] ;  /* 0x0000f00001387983 */ /* 0x001f280000300a00 */
[----:B-1----:R-:W4:Y:S04]  /*1e5e0*/  LDL.LU.64 R58, [R1+0xf8] ;  /* 0x0000f800013a7983 */ /* 0x002f280000300a00 */
[----:B------:R-:W3:Y:S04]  /*1e5f0*/  LDL.LU.64 R44, [R1+0x1bf8] ;  /* 0x001bf800012c7983 */ /* 0x000ee80000300a00 */
[----:B------:R0:W-:Y:S04]  /*1e600*/  STL.64 [R1+0x730], R36 ;  /* 0x0007302401007387 */ /* 0x0001e80000100a00 */
[----:B------:R1:W-:Y:S04]  /*1e610*/  STL.64 [R1+0x738], R38 ;  /* 0x0007382601007387 */ /* 0x0003e80000100a00 */
[----:B0-----:R-:W2:Y:S04]  /*1e620*/  LDL.LU.64 R36, [R1+0xe0] ;  /* 0x0000e00001247983 */ /* 0x001ea80000300a00 */
[----:B-1----:R-:W2:Y:S01]  /*1e630*/  LDL.LU.64 R38, [R1+0xe8] ;  /* 0x0000e80001267983 */ /* 0x002ea20000300a00 */
[----:B---3--:R-:W-:Y:S03]  /*1e640*/  HMMA.16816.F32 R32, R48, R44, R32 ;  /* 0x0000002c3020723c */ /* 0x008fe60000001820 */
[----:B------:R-:W0:-:S15]  /*1e650*/  LDSM.16.MT88.4 R44, [R61+UR4+0x80] ;  /* 0x000080043d2c783b */ /* 0x000e1e0008004200 */
[----:B------:R-:W-:-:S05]  /*1e660*/  NOP ;  /* 0x0000000000007918 */ /* 0x000fca0000000000 */
[----:B------:R1:W-:Y:S04]  /*1e670*/  STL.64 [R1+0x630], R32 ;  /* 0x0006302001007387 */ /* 0x0003e80000100a00 */
[----:B------:R3:W-:Y:S04]  /*1e680*/  STL.64 [R1+0x638], R34 ;  /* 0x0006382201007387 */ /* 0x0007e80000100a00 */
[----:B-1----:R-:W2:Y:S04]  /*1e690*/  LDL.LU.64 R32, [R1+0xd0] ;  /* 0x0000d00001207983 */ /* 0x002ea80000300a00 */
[----:B---3--:R-:W3:Y:S04]  /*1e6a0*/  LDL.LU.64 R34, [R1+0xd8] ;  /* 0x0000d80001227983 */ /* 0x008ee80000300a00 */
[----:B0-----:R-:W-:Y:S04]  /*1e6b0*/  STL.64 [R1+0x1b58], R46 ;  /* 0x001b582e01007387 */ /* 0x001fe80000100a00 */
[----:B------:R0:W-:Y:S02]  /*1e6c0*/  STL.64 [R1+0x1b50], R44 ;  /* 0x001b502c01007387 */ /* 0x0001e40000100a00 */
[----:B0-----:R-:W-:-:S02]  /*1e6d0*/  IMAD.MOV.U32 R44, RZ, RZ, R18 ;  /* 0x000000ffff2c7224 */ /* 0x001fc400078e0012 */
[----:B------:R-:W-:-:S07]  /*1e6e0*/  IMAD.MOV.U32 R45, RZ, RZ, R3 ;  /* 0x000000ffff2d7224 */ /* 0x000fce00078e0003 */
[----:B------:R-:W-:Y:S01]  /*1e6f0*/  HMMA.16816.F32 R44, R48, R44, R4 ;  /* 0x0000002c302c723c */ /* 0x000fe20000001804 */
[----:B------:R-:W4:Y:S04]  /*1e700*/  LDL.LU.64 R6, [R1+0x1bf0] ;  /* 0x001bf00001067983 */ /* 0x000f280000300a00 */
[----:B------:R-:W2:-:S15]  /*1e710*/  LDL.LU.64 R4, [R1+0x1be8] ;  /* 0x001be80001047983 */ /* 0x000e9e0000300a00 */
[----:B------:R-:W-:-:S03]  /*1e720*/  NOP ;  /* 0x0000000000007918 */ /* 0x000fc60000000000 */
[----:B------:R0:W-:Y:S04]  /*1e730*/  STL.64 [R1+0x620], R44 ;  /* 0x0006202c01007387 */ /* 0x0001e80000100a00 */
[----:B------:R-:W-:Y:S04]  /*1e740*/  STL.64 [R1+0x628], R46 ;  /* 0x0006282e01007387 */ /* 0x000fe80000100a00 */
[----:B0-----:R-:W3:Y:S01]  /*1e750*/  LDL.64 R44, [R1+0x50] ;  /* 0x00005000012c7983 */ /* 0x001ee20000100a00 */
[----:B--2---:R-:W-:-:S15]  /*1e760*/  HMMA.16816.F32 R40, R48, R4, R40 ;  /* 0x000000043028723c */ /* 0x004fde0000001828 */
[----:B------:R-:W-:-:S08]  /*1e770*/  NOP ;  /* 0x0000000000007918 */ /* 0x000fd00000000000 */
[----:B------:R0:W-:Y:S04]  /*1e780*/  STL.64 [R1+0x610], R40 ;  /* 0x0006102801007387 */ /* 0x0001e80000100a00 */
[----:B------:R1:W-:Y:S04]  /*1e790*/  STL.64 [R1+0x618], R42 ;  /* 0x0006182a01007387 */ /* 0x0003e80000100a00 */
[----:B0-----:R-:W2:Y:S04]  /*1e7a0*/  LDL.LU.64 R40, [R1+0xc0] ;  /* 0x0000c00001287983 */ /* 0x001ea80000300a00 */
[----:B-1----:R-:W2:Y:S04]  /*1e7b0*/  LDL.LU.64 R42, [R1+0xc8] ;  /* 0x0000c800012a7983 */ /* 0x002ea80000300a00 */
[----:B----4-:R-:W-:Y:S04]  /*1e7c0*/  STL.64 [R1+0x1b88], R6 ;  /* 0x001b880601007387 */ /* 0x010fe80000100a00 */
[----:B------:R0:W-:Y:S02]  /*1e7d0*/  STL.64 [R1+0x1b80], R4 ;  /* 0x001b800401007387 */ /* 0x0001e40000100a00 */
[----:B0-----:R-:W-:Y:S02]  /*1e7e0*/  HMMA.16816.F32 R4, R48, R8, R56 ;  /* 0x000000083004723c */ /* 0x001fe40000001838 */
[----:B------:R-:W-:Y:S04]  /*1e7f0*/  STL.64 [R1+0x1b78], R10 ;  /* 0x001b780a01007387 */ /* 0x000fe80000100a00 */
[----:B------:R0:W-:-:S15]  /*1e800*/  STL.64 [R1+0x1b70], R8 ;  /* 0x001b700801007387 */ /* 0x0001de0000100a00 */
[----:B------:R-:W-:-:S02]  /*1e810*/  NOP ;  /* 0x0000000000007918 */ /* 0x000fc40000000000 */
[----:B------:R-:W-:Y:S04]  /*1e820*/  STL.64 [R1+0x600], R4 ;  /* 0x0006000401007387 */ /* 0x000fe80000100a00 */
[----:B------:R1:W-:Y:S04]  /*1e830*/  STL.64 [R1+0x608], R6 ;  /* 0x0006080601007387 */ /* 0x0003e80000100a00 */
[----:B0-----:R-:W4:Y:S04]  /*1e840*/  LDL.LU.64 R8, [R1+0xb0] ;  /* 0x0000b00001087983 */ /* 0x001f280000300a00 */
[----:B------:R-:W4:Y:S01]  /*1e850*/  LDL.LU.64 R10, [R1+0xb8] ;  /* 0x0000b800010a7983 */ /* 0x000f220000300a00 */
[----:B-1----:R-:W-:-:S15]  /*1e860*/  HMMA.16816.F32 R4, R48, R12, R36 ;  /* 0x0000000c3004723c */ /* 0x002fde0000001824 */
[----:B------:R-:W-:-:S08]  /*1e870*/  NOP ;  /* 0x0000000000007918 */ /* 0x000fd00000000000 */
[----:B------:R-:W-:Y:S04]  /*1e880*/  STL.64 [R1+0x5f0], R4 ;  /* 0x0005f00401007387 */ /* 0x000fe80000100a00 */
[----:B------:R3:W-:Y:S02]  /*1e890*/  STL.64 [R1+0x5f8], R6 ;  /* 0x0005f80601007387 */ /* 0x0007e40000100a00 */
[C---:B---3--:R-:W-:Y:S02]  /*1e8a0*/  HMMA.16816.F32 R4, R48.reuse, R16, R32 ;  /* 0x000000103004723c */ /* 0x048fe40000001820 */
[----:B------:R-:W-:Y:S04]  /*1e8b0*/  STL.64 [R1+0x1b68], R14 ;  /* 0x001b680e01007387 */ /* 0x000fe80000100a00 */
[----:B------:R0:W-:Y:S04]  /*1e8c0*/  STL.64 [R1+0x1b60], R12 ;  /* 0x001b600c01007387 */ /* 0x0001e80000100a00 */
[----:B0-----:R-:W3:Y:S04]  /*1e8d0*/  LDL.64 R12, [R1+0x30] ;  /* 0x00003000010c7983 */ /* 0x001ee80000100a00 */
[----:B------:R-:W4:Y:S04]  /*1e8e0*/  LDL.LU.64 R32, [R1+0xa0] ;  /* 0x0000a00001207983 */ /* 0x000f280000300a00 */
[----:B------:R-:W4:Y:S05]  /*1e8f0*/  LDL.LU.64 R34, [R1+0xa8] ;  /* 0x0000a80001227983 */ /* 0x000f2a0000300a00 */
[----:B------:R-:W-:Y:S04]  /*1e900*/  STL.64 [R1+0x5e0], R4 ;  /* 0x0005e00401007387 */ /* 0x000fe80000100a00 */
[----:B------:R2:W-:Y:S04]  /*1e910*/  STL.64 [R1+0x5e8], R6 ;  /* 0x0005e80601007387 */ /* 0x0005e80000100a00 */
[----:B------:R-:W3:Y:S04]  /*1e920*/  LDL.LU.64 R36, [R1+0x90] ;  /* 0x0000900001247983 */ /* 0x000ee80000300a00 */
[----:B------:R-:W3:Y:S01]  /*1e930*/  LDL.LU.64 R38, [R1+0x98] ;  /* 0x0000980001267983 */ /* 0x000ee20000300a00 */
[----:B--2---:R-:W-:Y:S03]  /*1e940*/  HMMA.16816.F32 R4, R48, R20, R40 ;  /* 0x000000143004723c */ /* 0x004fe60000001828 */
[----:B------:R-:W2:Y:S04]  /*1e950*/  LDL.LU.64 R40, [R1+0x80] ;  /* 0x0000800001287983 */ /* 0x000ea80000300a00 */
[----:B------:R-:W2:-:S15]  /*1e960*/  LDL.LU.64 R42, [R1+0x88] ;  /* 0x00008800012a7983 */ /* 0x000e9e0000300a00 */
[----:B------:R-:W-:-:S01]  /*1e970*/  NOP ;  /* 0x0000000000007918 */ /* 0x000fc20000000000 */
[----:B------:R-:W-:Y:S04]  /*1e980*/  STL.64 [R1+0x5d0], R4 ;  /* 0x0005d00401007387 */ /* 0x000fe80000100a00 */
[----:B------:R-:W-:Y:S04]  /*1e990*/  STL.64 [R1+0x5d8], R6 ;  /* 0x0005d80601007387 */ /* 0x000fe80000100a00 */
[----:B------:R-:W2:Y:S04]  /*1e9a0*/  LDL.LU.64 R56, [R1+0xa60] ;  /* 0x000a600001387983 */ /* 0x000ea80000300a00 */
[----:B------:R-:W2:Y:S04]  /*1e9b0*/  LDL.LU.64 R58, [R1+0xa68] ;  /* 0x000a6800013a7983 */ /* 0x000ea80000300a00 */
[----:B------:R-:W-:Y:S04]  /*1e9c0*/  STL [R1+0x1bb0], R22 ;  /* 0x001bb01601007387 */ /* 0x000fe80000100800 */
[----:B------:R0:W-:Y:S04]  /*1e9d0*/  STL.64 [R1+0x1ba8], R20 ;  /* 0x001ba81401007387 */ /* 0x0001e80000100a00 */
[----:B0-----:R-:W2:Y:S04]  /*1e9e0*/  LDL.LU.64 R20, [R1+0x60] ;  /* 0x0000600001147983 */ /* 0x001ea80000300a00 */
[----:B------:R-:W2:Y:S04]  /*1e9f0*/  LDL.LU.64 R22, [R1+0x68] ;  /* 0x0000680001167983 */ /* 0x000ea80000300a00 */
[----:B------:R-:W3:Y:S01]  /*1ea00*/  LDL.64 R4, [R1] ;  /* 0x0000000001047983 */ /* 0x000ee20000100a00 */
[C---:B----4-:R-:W-:Y:S03]  /*1ea10*/  HMMA.16816.F32 R32, R48.reuse, R28, R32 ;  /* 0x0000001c3020723c */ /* 0x050fe60000001820 */
[----:B---3--:R0:W-:Y:S03]  /*1ea20*/  STL.64 [R1+0x1ba0], R4 ;  /* 0x001ba00401007387 */ /* 0x0081e60000100a00 */
[----:B0-----:R-:W-:Y:S01]  /*1ea30*/  HMMA.16816.F32 R4, R48, R24, R8 ;  /* 0x000000183004723c */ /* 0x001fe20000001808 */
[----:B------:R-:W3:Y:S04]  /*1ea40*/  LDL.LU.64 R8, [R1+0xa40] ;  /* 0x000a400001087983 */ /* 0x000ee80000300a00 */
[----:B------:R-:W3:-:S15]  /*1ea50*/  LDL.LU.64 R10, [R1+0xa48] ;  /* 0x000a4800010a7983 */ /* 0x000ede0000300a00 */
[----:B------:R-:W-:-:S03]  /*1ea60*/  NOP ;  /* 0x0000000000007918 */ /* 0x000fc60000000000 */
[----:B------:R0:W-:Y:S04]  /*1ea70*/  STL.64 [R1+0x5c0], R4 ;  /* 0x0005c00401007387 */ /* 0x0001e80000100a00 */
[----:B------:R-:W-:Y:S04]  /*1ea80*/  STL.64 [R1+0x5c8], R6 ;  /* 0x0005c80601007387 */ /* 0x000fe80000100a00 */
[----:B0-----:R-:W4:Y:S04]  /*1ea90*/  LDL.LU.64 R4, [R1+0x10] ;  /* 0x0000100001047983 */ /* 0x001f280000300a00 */
[----:B------:R-:W-:Y:S04]  /*1eaa0*/  STL.64 [R1+0x5b0], R32 ;  /* 0x0005b02001007387 */ /* 0x000fe80000100a00 */
[----:B------:R0:W-:Y:S04]  /*1eab0*/  STL.64 [R1+0x5b8], R34 ;  /* 0x0005b82201007387 */ /* 0x0001e80000100a00 */
[----:B0-----:R-:W2:Y:S04]  /*1eac0*/  LDL.LU.64 R34, [R1+0x1be0] ;  /* 0x001be00001227983 */ /* 0x001ea80000300a00 */
[----:B------:R-:W3:Y:S02]  /*1ead0*/  LDL.LU.64 R32, [R1+0x1bd8] ;  /* 0x001bd80001207983 */ /* 0x000ee40000300a00 */
[----:B---3--:R-:W-:-:S15]  /*1eae0*/  HMMA.16816.F32 R36, R48, R32, R36 ;  /* 0x000000203024723c */ /* 0x008fde0000001824 */
[----:B------:R-:W-:-:S08]  /*1eaf0*/  NOP ;  /* 0x0000000000007918 */ /* 0x000fd00000000000 */
[----:B------:R-:W-:Y:S04]  /*1eb00*/  STL.64 [R1+0x5a0], R36 ;  /* 0x0005a02401007387 */ /* 0x000fe80000100a00 */
[----:B------:R0:W-:Y:S04]  /*1eb10*/  STL.64 [R1+0x5a8], R38 ;  /* 0x0005a82601007387 */ /* 0x0001e80000100a00 */
[----:B0-----:R-:W3:Y:S04]  /*1eb20*/  LDL.LU.64 R38, [R1+0x1bd0] ;  /* 0x001bd00001267983 */ /* 0x001ee80000300a00 */
[----:B------:R-:W4:Y:S04]  /*1eb30*/  LDL.LU.64 R36, [R1+0x1bc8] ;  /* 0x001bc80001247983 */ /* 0x000f280000300a00 */
[----:B--2---:R-:W-:Y:S04]  /*1eb40*/  STL.64 [R1+0x1b98], R34 ;  /* 0x001b982201007387 */ /* 0x004fe80000100a00 */
[----:B------:R0:W-:Y:S04]  /*1eb50*/  STL.64 [R1+0x1b90], R32 ;  /* 0x001b902001007387 */ /* 0x0001e80000100a00 */
[----:B0-----:R-:W2:Y:S01]  /*1eb60*/  LDL.64 R32, [R1+0x40] ;  /* 0x0000400001207983 */ /* 0x001ea20000100a00 */
[----:B----4-:R-:W-:-:S15]  /*1eb70*/  HMMA.16816.F32 R40, R48, R36, R40 ;  /* 0x000000243028723c */ /* 0x010fde0000001828 */
[----:B------:R-:W-:-:S08]  /*1eb80*/  NOP ;  /* 0x0000000000007918 */ /* 0x000fd00000000000 */
[----:B------:R-:W-:Y:S04]  /*1eb90*/  STL.64 [R1+0x590], R40 ;  /* 0x0005902801007387 */ /* 0x000fe80000100a00 */
[----:B------:R0:W-:Y:S04]  /*1eba0*/  STL.64 [R1+0x598], R42 ;  /* 0x0005982a01007387 */ /* 0x0001e80000100a00 */
[----:B0-----:R-:W4:Y:S04]  /*1ebb0*/  LDL.LU.64 R42, [R1+0x1bc0] ;  /* 0x001bc000012a7983 */ /* 0x001f280000300a00 */
[----:B------:R-:W3:Y:S01]  /*1ebc0*/  LDL.LU.64 R40, [R1+0x1bb8] ;  /* 0x001bb80001287983 */ /* 0x000ee20000300a00 */
[----:B------:R-:W-:Y:S06]  /*1ebd0*/  HMMA.16816.F32 R56, R52, R44, R56 ;  /* 0x0000002c3438723c */ /* 0x000fec0000001838 */
[----:B---3--:R-:W-:Y:S01]  /*1ebe0*/  HMMA.16816.F32 R48, R48, R40, R20 ;  /* 0x000000283030723c */ /* 0x008fe20000001814 */
[----:B------:R-:W3:Y:S04]  /*1ebf0*/  LDL.LU.64 R20, [R1+0xa20] ;  /* 0x000a200001147983 */ /* 0x000ee80000300a00 */
[----:B------:R-:W3:-:S15]  /*1ec00*/  LDL.LU.64 R22, [R1+0xa28] ;  /* 0x000a280001167983 */ /* 0x000ede0000300a00 */
[----:B------:R-:W-:-:S03]  /*1ec10*/  NOP ;  /* 0x0000000000007918 */ /* 0x000fc60000000000 */
[----:B------:R0:W-:Y:S04]  /*1ec20*/  STL.64 [R1+0x480], R48 ;  /* 0x0004803001007387 */ /* 0x0001e80000100a00 */
[----:B------:R-:W-:Y:S04]  /*1ec30*/  STL.64 [R1+0x488], R50 ;  /* 0x0004883201007387 */ /* 0x000fe80000100a00 */
[----:B0-----:R-:W4:Y:S04]  /*1ec40*/  LDL.LU.64 R48, [R1+0x20] ;  /* 0x0000200001307983 */ /* 0x001f280000300a00 */
[----:B------:R-:W-:Y:S04]  /*1ec50*/  STL.64 [R1+0x70], R56 ;  /* 0x0000703801007387 */ /* 0x000fe80000100a00 */
[----:B------:R0:W-:Y:S02]  /*1ec60*/  STL.64 [R1+0x78], R58 ;  /* 0x0000783a01007387 */ /* 0x0001e40000100a00 */
[----:B0-----:R-:W-:-:S02]  /*1ec70*/  IMAD.MOV.U32 R59, RZ, RZ, R44 ;  /* 0x000000ffff3b7224 */ /* 0x001fc400078e002c */
[----:B------:R-:W-:Y:S02]  /*1ec80*/  IMAD.MOV.U32 R58, RZ, RZ, R45 ;  /* 0x000000ffff3a7224 */ /* 0x000fe400078e002d */
[----:B------:R-:W4:Y:S04]  /*1ec90*/  LDL.LU.64 R44, [R1+0xa00] ;  /* 0x000a0000012c7983 */ /* 0x000f280000300a00 */
[----:B------:R-:W4:Y:S01]  /*1eca0*/  LDL.LU.64 R46, [R1+0xa08] ;  /* 0x000a0800012e7983 */ /* 0x000f220000300a00 */
[----:B--2---:R-:W-:Y:S06]  /*1ecb0*/  HMMA.16816.F32 R8, R52, R32, R8 ;  /* 0x000000203408723c */ /* 0x004fec0000001808 */
[----:B------:R-:W-:-:S02]  /*1ecc0*/  IMAD.MOV.U32 R3, RZ, RZ, R32 ;  /* 0x000000ffff037224 */ /* 0x000fc400078e0020 */
[----:B------:R-:W-:Y:S02]  /*1ecd0*/  IMAD.MOV.U32 R61, RZ, RZ, R33 ;  /* 0x000000ffff3d7224 */ /* 0x000fe400078e0021 */
[----:B------:R-:W2:Y:S04]  /*1ece0*/  LDL.LU.64 R32, [R1+0x9b0] ;  /* 0x0009b00001207983 */ /* 0x000ea80000300a00 */
[----:B------:R-:W2:Y:S01]  /*1ecf0*/  LDL.LU.64 R34, [R1+0x9b8] ;  /* 0x0009b80001227983 */ /* 0x000ea20000300a00 */
[----:B------:R-:W-:-:S09]  /*1ed00*/  IMAD.MOV.U32 R31, RZ, RZ, R13 ;  /* 0x000000ffff1f7224 */ /* 0x000fd200078e000d */
[----:B------:R-:W-:Y:S02]  /*1ed10*/  IMAD.MOV.U32 R26, RZ, RZ, R8 ;  /* 0x000000ffff1a7224 */ /* 0x000fe400078e0008 */
[----:B------:R-:W-:Y:S02]  /*1ed20*/  IMAD.MOV.U32 R27, RZ, RZ, R9 ;  /* 0x000000ffff1b7224 */ /* 0x000fe400078e0009 */
[----:B------:R-:W-:Y:S02]  /*1ed30*/  IMAD.MOV.U32 R18, RZ, RZ, R10 ;  /* 0x000000ffff127224 */ /* 0x000fe400078e000a */
[----:B------:R-:W-:Y:S01]  /*1ed40*/  IMAD.MOV.U32 R19, RZ, RZ, R11 ;  /* 0x000000ffff137224 */ /* 0x000fe200078e000b */
[----:B------:R-:W2:Y:S04]  /*1ed50*/  LDL.LU.64 R8, [R1+0x9a0] ;  /* 0x0009a00001087983 */ /* 0x000ea80000300a00 */
[----:B------:R-:W2:Y:S01]  /*1ed60*/  LDL.LU.64 R10, [R1+0x9a8] ;  /* 0x0009a800010a7983 */ /* 0x000ea20000300a00 */
[----:B---3--:R-:W-:-:S15]  /*1ed70*/  HMMA.16816.F32 R20, R52, R12, R20 ;  /* 0x0000000c3414723c */ /* 0x008fde0000001814 */
[----:B------:R-:W-:-:S08]  /*1ed80*/  NOP ;  /* 0x0000000000007918 */ /* 0x000fd00000000000 */
[----:B------:R-:W-:Y:S04]  /*1ed90*/  STL.64 [R1+0x1c0], R20 ;  /* 0x0001c01401007387 */ /* 0x000fe80000100a00 */
[----:B------:R0:W-:Y:S04]  /*1eda0*/  STL.64 [R1+0x1c8], R22 ;  /* 0x0001c81601007387 */ /* 0x0001e80000100a00 */
[----:B0-----:R-:W3:Y:S04]  /*1edb0*/  LDL.LU R22, [R1+0x1bb0] ;  /* 0x001bb00001167983 */ /* 0x001ee80000300800 */
[----:B------:R-:W3:Y:S01]  /*1edc0*/  LDL.LU.64 R20, [R1+0x1ba8] ;  /* 0x001ba80001147983 */ /* 0x000ee20000300a00 */
[----:B----4-:R-:W-:Y:S01]  /*1edd0*/  HMMA.16816.F32 R44, R52, R48, R44 ;  /* 0x00000030342c723c */ /* 0x010fe2000000182c */
[----:B------:R-:W-:-:S02]  /*1ede0*/  IMAD.MOV.U32 R23, RZ, RZ, R12 ;  /* 0x000000ffff177224 */ /* 0x000fc400078e000c */
[----:B------:R-:W4:Y:S04]  /*1edf0*/  LDL.LU.64 R12, [R1+0x990] ;  /* 0x00099000010c7983 */ /* 0x000f280000300a00 */
[----:B------:R-:W4:-:S15]  /*1ee00*/  LDL.LU.64 R14, [R1+0x998] ;  /* 0x00099800010e7983 */ /* 0x000f1e0000300a00 */
[----:B------:R-:W-:-:S01]  /*1ee10*/  NOP ;  /* 0x0000000000007918 */ /* 0x000fc20000000000 */
[----:B------:R0:W-:Y:S04]  /*1ee20*/  STL.64 [R1+0x1b0], R44 ;  /* 0x0001b02c01007387 */ /* 0x0001e80000100a00 */
[----:B------:R1:W-:Y:S04]  /*1ee30*/  STL.64 [R1+0x1b8], R46 ;  /* 0x0001b82e01007387 */ /* 0x0003e80000100a00 */
[----:B0-----:R-:W3:Y:S04]  /*1ee40*/  LDL.LU.64 R44, [R1+0x980] ;  /* 0x00098000012c7983 */ /* 0x001ee80000300a00 */
[----:B-1----:R-:W3:Y:S04]  /*1ee50*/  LDL.LU.64 R46, [R1+0x988] ;  /* 0x00098800012e7983 */ /* 0x002ee80000300a00 */
[----:B------:R0:W-:Y:S04]  /*1ee60*/  STL.64 [R1+0x1b08], R48 ;  /* 0x001b083001007387 */ /* 0x0001e80000100a00 */
[----:B0-----:R-:W2:Y:S04]  /*1ee70*/  LDL.LU.64 R48, [R1+0x9d0] ;  /* 0x0009d00001307983 */ /* 0x001ea80000300a00 */
[----:B------:R-:W2:Y:S02]  /*1ee80*/  LDL.LU.64 R50, [R1+0x9d8] ;  /* 0x0009d80001327983 */ /* 0x000ea40000300a00 */
[----:B--2---:R-:W-:-:S15]  /*1ee90*/  HMMA.16816.F32 R48, R52, R4, R48 ;  /* 0x000000043430723c */ /* 0x004fde0000001830 */
[----:B------:R-:W-:-:S08]  /*1eea0*/  NOP ;  /* 0x0000000000007918 */ /* 0x000fd00000000000 */
[----:B------:R-:W-:Y:S04]  /*1eeb0*/  STL.64 [R1+0x1a0], R48 ;  /* 0x0001a03001007387 */ /* 0x000fe80000100a00 */
[----:B------:R0:W-:Y:S02]  /*1eec0*/  STL.64 [R1+0x1a8], R50 ;  /* 0x0001a83201007387 */ /* 0x0001e40000100a00 */
[----:B0-----:R-:W-:Y:S02]  /*1eed0*/  IMAD.MOV.U32 R51, RZ, RZ, R4 ;  /* 0x000000ffff337224 */ /* 0x001fe400078e0004 */
[----:B------:R-:W-:Y:S02]  /*1eee0*/  IMAD.MOV.U32 R50, RZ, RZ, R5 ;  /* 0x000000ffff327224 */ /* 0x000fe400078e0005 */
[----:B------:R-:W2:Y:S02]  /*1eef0*/  LDL.LU.64 R4, [R1+0x1ba0] ;  /* 0x001ba00001047983 */ /* 0x000ea40000300a00 */
[----:B--2---:R-:W-:Y:S06]  /*1ef00*/  HMMA.16816.F32 R32, R52, R4, R32 ;  /* 0x000000043420723c */ /* 0x004fec0000001820 */
[----:B------:R-:W-:-:S02]  /*1ef10*/  IMAD.MOV.U32 R57, RZ, RZ, R4 ;  /* 0x000000ffff397224 */ /* 0x000fc400078e0004 */
[----:B------:R-:W-:-:S15]  /*1ef20*/  IMAD.MOV.U32 R56, RZ, RZ, R5 ;  /* 0x000000ffff387224 */ /* 0x000fde00078e0005 */
[----:B------:R-:W-:Y:S04]  /*1ef30*/  STL.64 [R1+0x190], R32 ;  /* 0x0001902001007387 */ /* 0x000fe80000100a00 */
[----:B------:R0:W-:Y:S04]  /*1ef40*/  STL.64 [R1+0x198], R34 ;  /* 0x0001982201007387 */ /* 0x0001e80000100a00 */
[----:B0-----:R-:W2:Y:S04]  /*1ef50*/  LDL.LU.64 R34, [R1+0x1b98] ;  /* 0x001b980001227983 */ /* 0x001ea80000300a00 */
[----:B------:R-:W2:Y:S04]  /*1ef60*/  LDL.LU.64 R32, [R1+0x1b90] ;  /* 0x001b900001207983 */ /* 0x000ea80000300a00 */
[----:B------:R-:W4:Y:S04]  /*1ef70*/  LDL.LU.64 R6, [R1+0x1b88] ;  /* 0x001b880001067983 */ /* 0x000f280000300a00 */
[----:B------:R-:W3:Y:S02]  /*1ef80*/  LDL.LU.64 R4, [R1+0x1b80] ;  /* 0x001b800001047983 */ /* 0x000ee40000300a00 */
[----:B---3--:R-:W-:-:S15]  /*1ef90*/  HMMA.16816.F32 R8, R52, R4, R8 ;  /* 0x000000043408723c */ /* 0x008fde0000001808 */
[----:B------:R-:W-:-:S08]  /*1efa0*/  NOP ;  /* 0x0000000000007918 */ /* 0x000fd00000000000 */
[----:B------:R-:W-:Y:S04]  /*1efb0*/  STL.64 [R1+0x180], R8 ;  /* 0x0001800801007387 */ /* 0x000fe80000100a00 */
[----:B------:R0:W-:Y:S04]  /*1efc0*/  STL.64 [R1+0x188], R10 ;  /* 0x0001880a01007387 */ /* 0x0001e80000100a00 */
[----:B0-----:R-:W3:Y:S04]  /*1efd0*/  LDL.LU.64 R10, [R1+0x1b78] ;  /* 0x001b7800010a7983 */ /* 0x001ee80000300a00 */
[----:B------:R-:W2:Y:S04]  /*1efe0*/  LDL.LU.64 R8, [R1+0x1b70] ;  /* 0x001b700001087983 */ /* 0x000ea80000300a00 */
[----:B----4-:R-:W-:Y:S04]  /*1eff0*/  STL.64 [R1+0x1b00], R6 ;  /* 0x001b000601007387 */ /* 0x010fe80000100a00 */
[----:B------:R0:W-:Y:S04]  /*1f000*/  STL.64 [R1+0x1af8], R4 ;  /* 0x001af80401007387 */ /* 0x0001e80000100a00 */
[----:B0-----:R-:W4:Y:S04]  /*1f010*/  LDL.LU.64 R4, [R1+0x960] ;  /* 0x0009600001047983 */ /* 0x001f280000300a00 */
[----:B------:R-:W4:Y:S01]  /*1f020*/  LDL.LU.64 R6, [R1+0x968] ;  /* 0x0009680001067983 */ /* 0x000f220000300a00 */
[----:B--2---:R-:W-:-:S15]  /*1f030*/  HMMA.16816.F32 R12, R52, R8, R12 ;  /* 0x00000008340c723c */ /* 0x004fde000000180c */
[----:B------:R-:W-:-:S08]  /*1f040*/  NOP ;  /* 0x0000000000007918 */ /* 0x000fd00000000000 */
[----:B------:R-:W-:Y:S04]  /*1f050*/  STL.64 [R1+0x170], R12 ;  /* 0x0001700c01007387 */ /* 0x000fe80000100a00 */
[----:B------:R0:W-:Y:S04]  /*1f060*/  STL.64 [R1+0x178], R14 ;  /* 0x0001780e01007387 */ /* 0x0001e80000100a00 */
[----:B0-----:R-:W2:Y:S04]  /*1f070*/  LDL.LU.64 R14, [R1+0x1b68] ;  /* 0x001b6800010e7983 */ /* 0x001ea80000300a00 */
[----:B------:R-:W4:Y:S04]  /*1f080*/  LDL.LU.64 R12, [R1+0x1b60] ;  /* 0x001b6000010c7983 */ /* 0x000f280000300a00 */
[----:B---3--:R-:W-:Y:S04]  /*1f090*/  STL.64 [R1+0x1b18], R10 ;  /* 0x001b180a01007387 */ /* 0x008fe80000100a00 */
[----:B------:R0:W-:Y:S04]  /*1f0a0*/  STL.64 [R1+0x1b10], R8 ;  /* 0x001b100801007387 */ /* 0x0001e80000100a00 */
[----:B0-----:R-:W3:Y:S04]  /*1f0b0*/  LDL.LU.64 R8, [R1+0x970] ;  /* 0x0009700001087983 */ /* 0x001ee80000300a00 */
[----:B------:R-:W3:Y:S01]  /*1f0c0*/  LDL.LU.64 R10, [R1+0x978] ;  /* 0x00097800010a7983 */ /* 0x000ee20000300a00 */
[----:B------:R-:W-:Y:S01]  /*1f0d0*/  IMAD.MOV.U32 R48, RZ, RZ, R23 ;  /* 0x000000ffff307224 */ /* 0x000fe200078e0017 */
[C---:B----4-:R-:W-:Y:S06]  /*1f0e0*/  HMMA.16816.F32 R44, R52.reuse, R12, R44 ;  /* 0x0000000c342c723c */ /* 0x050fec000000182c */
[----:B---3--:R-:W-:-:S15]  /*1f0f0*/  HMMA.16816.F32 R8, R52, R16, R8 ;  /* 0x000000103408723c */ /* 0x008fde0000001808 */
[----:B------:R-:W-:-:S02]  /*1f100*/  NOP ;  /* 0x0000000000007918 */ /* 0x000fc40000000000 */
[----:B------:R-:W-:Y:S04]  /*1f110*/  STL.64 [R1+0x160], R44 ;  /* 0x0001602c01007387 */ /* 0x000fe80000100a00 */
[----:B------:R0:W-:Y:S04]  /*1f120*/  STL.64 [R1+0x168], R46 ;  /* 0x0001682e01007387 */ /* 0x0001e80000100a00 */
[----:B0-----:R-:W3:Y:S04]  /*1f130*/  LDL.LU.64 R46, [R1+0x1b58] ;  /* 0x001b5800012e7983 */ /* 0x001ee80000300a00 */
[----:B------:R-:W3:Y:S04]  /*1f140*/  LDL.LU.64 R44, [R1+0x1b50] ;  /* 0x001b5000012c7983 */ /* 0x000ee80000300a00 */
[----:B--2---:R-:W-:Y:S04]  /*1f150*/  STL.64 [R1+0x1b28], R14 ;  /* 0x001b280e01007387 */ /* 0x004fe80000100a00 */
[----:B------:R-:W-:Y:S04]  /*1f160*/  STL.64 [R1+0x1b20], R12 ;  /* 0x001b200c01007387 */ /* 0x000fe80000100a00 */
[----:B------:R-:W-:Y:S04]  /*1f170*/  STL.64 [R1+0x1ae8], R18 ;  /* 0x001ae81201007387 */ /* 0x000fe80000100a00 */
[----:B------:R0:W-:Y:S04]  /*1f180*/  STL.64 [R1+0x1ae0], R16 ;  /* 0x001ae01001007387 */ /* 0x0001e80000100a00 */
[----:B------:R1:W-:Y:S04]  /*1f190*/  STL.64 [R1+0x150], R8 ;  /* 0x0001500801007387 */ /* 0x0003e80000100a00 */
[----:B------:R2:W-:Y:S04]  /*1f1a0*/  STL.64 [R1+0x158], R10 ;  /* 0x0001580a01007387 */ /* 0x0005e80000100a00 */
[----:B------:R-:W4:Y:S01]  /*1f1b0*/  LDL.LU R23, [R1+0x1b48] ;  /* 0x001b480001177983 */ /* 0x000f220000300800 */
[----:B------:R-:W-:Y:S01]  /*1f1c0*/  HMMA.16816.F32 R4, R52, R20, R4 ;  /* 0x000000143404723c */ /* 0x000fe20000001804 */
[----:B------:R-:W-:-:S15]  /*1f1d0*/  IMAD.MOV.U32 R49, RZ, RZ, R31 ;  /* 0x000000ffff317224 */ /* 0x000fde00078e001f */
[----:B------:R-:W-:-:S07]  /*1f1e0*/  NOP ;  /* 0x0000000000007918 */ /* 0x000fce0000000000 */
[----:B------:R2:W-:Y:S04]  /*1f1f0*/  STL.64 [R1+0x140], R4 ;  /* 0x0001400401007387 */ /* 0x0005e80000100a00 */
[----:B------:R2:W-:Y:S04]  /*1f200*/  STL.64 [R1+0x148], R6 ;  /* 0x0001480601007387 */ /* 0x0005e80000100a00 */
[----:B------:R-:W3:Y:S04]  /*1f210*/  LDL.LU R31, [R1+0x1b44] ;  /* 0x001b4400011f7983 */ /* 0x000ee80000300800 */
[----:B0-----:R-:W3:Y:S04]  /*1f220*/  LDL.LU.64 R16, [R1+0x940] ;  /* 0x0009400001107983 */ /* 0x001ee80000300a00 */
[----:B------:R-:W3:Y:S04]  /*1f230*/  LDL.LU.64 R18, [R1+0x948] ;  /* 0x0009480001127983 */ /* 0x000ee80000300a00 */
[----:B------:R-:W3:Y:S04]  /*1f240*/  LDL.LU.64 R12, [R1+0x930] ;  /* 0x00093000010c7983 */ /* 0x000ee80000300a00 */
[----:B------:R-:W3:Y:S04]  /*1f250*/  LDL.LU.64 R14, [R1+0x938] ;  /* 0x00093800010e7983 */ /* 0x000ee80000300a00 */
[----:B-1----:R-:W3:Y:S04]  /*1f260*/  LDL.LU.64 R8, [R1+0x920] ;  /* 0x0009200001087983 */ /* 0x002ee80000300a00 */
[----:B--2---:R-:W2:Y:S04]  /*1f270*/  LDL.LU.64 R10, [R1+0x928] ;  /* 0x00092800010a7983 */ /* 0x004ea80000300a00 */
[----:B------:R-:W2:Y:S04]  /*1f280*/  LDL.LU.64 R4, [R1+0x870] ;  /* 0x0008700001047983 */ /* 0x000ea80000300a00 */
[----:B------:R-:W2:Y:S04]  /*1f290*/  LDL.LU.64 R6, [R1+0x878] ;  /* 0x0008780001067983 */ /* 0x000ea80000300a00 */
[----:B------:R-:W-:Y:S04]  /*1f2a0*/  STL.64 [R1+0x1b30], R48 ;  /* 0x001b303001007387 */ /* 0x000fe80000100a00 */
[----:B----4-:R-:W-:Y:S04]  /*1f2b0*/  STL.64 [R1+0x1ad8], R22 ;  /* 0x001ad81601007387 */ /* 0x010fe80000100a00 */
[----:B------:R0:W-:Y:S04]  /*1f2c0*/  STL.64 [R1+0x1ad0], R20 ;  /* 0x001ad01401007387 */ /* 0x0001e80000100a00 */
[----:B0-----:R-:W4:Y:S04]  /*1f2d0*/  LDL.LU.64 R20, [R1+0x950] ;  /* 0x0009500001147983 */ /* 0x001f280000300a00 */
[----:B------:R-:W4:Y:S01]  /*1f2e0*/  LDL.LU.64 R22, [R1+0x958] ;  /* 0x0009580001167983 */ /* 0x000f220000300a00 */
[C---:B---3--:R-:W-:Y:S06]  /*1f2f0*/  HMMA.16816.F32 R16, R52.reuse, R28, R16 ;  /* 0x0000001c3410723c */ /* 0x048fec0000001810 */
[C---:B------:R-:W-:Y:S06]  /*1f300*/  HMMA.16816.F32 R12, R52.reuse, R32, R12 ;  /* 0x00000020340c723c */ /* 0x040fec000000180c */
[C---:B--2---:R-:W-:Y:S06]  /*1f310*/  HMMA.16816.F32 R8, R52.reuse, R36, R8 ;  /* 0x000000243408723c */ /* 0x044fec0000001808 */
[----:B----4-:R-:W-:-:S15]  /*1f320*/  HMMA.16816.F32 R20, R52, R24, R20 ;  /* 0x000000183414723c */ /* 0x010fde0000001814 */
[----:B------:R-:W-:-:S08]  /*1f330*/  NOP ;  /* 0x0000000000007918 */ /* 0x000fd00000000000 */
[----:B------:R-:W-:Y:S04]  /*1f340*/  STL.64 [R1+0x130], R20 ;  /* 0x0001301401007387 */ /* 0x000fe80000100a00 */
[----:B------:R-:W-:Y:S04]  /*1f350*/  STL.64 [R1+0x138], R22 ;  /* 0x0001381601007387 */ /* 0x000fe80000100a00 */
[----:B------:R-:W-:Y:S04]  /*1f360*/  STL.64 [R1+0x1ac8], R26 ;  /* 0x001ac81a01007387 */ /* 0x000fe80000100a00 */
[----:B------:R0:W-:Y:S02]  /*1f370*/  STL.64 [R1+0x1ac0], R24 ;  /* 0x001ac01801007387 */ /* 0x0001e40000100a00 */
[----:B0-----:R-:W-:-:S02]  /*1f380*/  IMAD.MOV.U32 R24, RZ, RZ, R57 ;  /* 0x000000ffff187224 */ /* 0x001fc400078e0039 */
[----:B------:R-:W-:-:S05]  /*1f390*/  IMAD.MOV.U32 R25, RZ, RZ, R56 ;  /* 0x000000ffff197224 */ /* 0x000fca00078e0038 */
[----:B------:R0:W-:Y:S04]  /*1f3a0*/  STL.64 [R1+0x1b38], R24 ;  /* 0x001b381801007387 */ /* 0x0001e80000100a00 */
[----:B------:R-:W-:Y:S04]  /*1f3b0*/  STL.64 [R1+0x1ab8], R30 ;  /* 0x001ab81e01007387 */ /* 0x000fe80000100a00 */
[----:B------:R-:W-:Y:S04]  /*1f3c0*/  STL.64 [R1+0x1ab0], R28 ;  /* 0x001ab01c01007387 */ /* 0x000fe80000100a00 */
[----:B------:R-:W-:Y:S04]  /*1f3d0*/  STL.64 [R1+0x120], R16 ;  /* 0x0001201001007387 */ /* 0x000fe80000100a00 */
[----:B------:R-:W-:Y:S04]  /*1f3e0*/  STL.64 [R1+0x128], R18 ;  /* 0x0001281201007387 */ /* 0x000fe80000100a00 */
[----:B------:R-:W-:Y:S04]  /*1f3f0*/  STL.64 [R1+0x1aa8], R34 ;  /* 0x001aa82201007387 */ /* 0x000fe80000100a00 */
[----:B------:R-:W-:Y:S04]  /*1f400*/  STL.64 [R1+0x1aa0], R32 ;  /* 0x001aa02001007387 */ /* 0x000fe80000100a00 */
[----:B------:R1:W-:Y:S04]  /*1f410*/  STL.64 [R1+0x110], R12 ;  /* 0x0001100c01007387 */ /* 0x0003e80000100a00 */
[----:B------:R2:W-:Y:S04]  /*1f420*/  STL.64 [R1+0x118], R14 ;  /* 0x0001180e01007387 */ /* 0x0005e80000100a00 */
[----:B0-----:R-:W3:Y:S04]  /*1f430*/  LDL.LU.64 R24, [R1+0xa50] ;  /* 0x000a500001187983 */ /* 0x001ee80000300a00 */
[----:B------:R0:W-:Y:S04]  /*1f440*/  STL.64 [R1+0x100], R8 ;  /* 0x0001000801007387 */ /* 0x0001e80000100a00 */
[----:B------:R4:W-:Y:S04]  /*1f450*/  STL.64 [R1+0x108], R10 ;  /* 0x0001080a01007387 */ /* 0x0009e80000100a00 */
[----:B------:R-:W3:Y:S01]  /*1f460*/  LDL.LU.64 R26, [R1+0xa58] ;  /* 0x000a5800011a7983 */ /* 0x000ee20000300a00 */
[----:B------:R-:W-:-:S02]  /*1f470*/  IMAD.MOV.U32 R48, RZ, RZ, R59 ;  /* 0x000000ffff307224 */ /* 0x000fc400078e003b */
[----:B------:R-:W-:Y:S02]  /*1f480*/  IMAD.MOV.U32 R49, RZ, RZ, R58 ;  /* 0x000000ffff317224 */ /* 0x000fe400078e003a */
[----:B------:R-:W-:Y:S07]  /*1f490*/  HMMA.16816.F32 R56, R52, R40, R4 ;  /* 0x000000283438723c */ /* 0x000fee0000001804 */
[----:B------:R-:W-:Y:S02]  /*1f4a0*/  IMAD.MOV.U32 R52, RZ, RZ, R3 ;  /* 0x000000ffff347224 */ /* 0x000fe400078e0003 */
[----:B------:R-:W3:Y:S04]  /*1f4b0*/  LDL.LU R3, [R1+0x1b40] ;  /* 0x001b400001037983 */ /* 0x000ee80000300800 */
[----:B-1----:R-:W3:Y:S04]  /*1f4c0*/  LDL.LU.64 R12, [R1+0xa30] ;  /* 0x000a3000010c7983 */ /* 0x002ee80000300a00 */
[----:B--2---:R-:W2:Y:S04]  /*1f4d0*/  LDL.LU.64 R14, [R1+0xa38] ;  /* 0x000a3800010e7983 */ /* 0x004ea80000300a00 */
[----:B0-----:R-:W2:Y:S04]  /*1f4e0*/  LDL.LU.64 R8, [R1+0xa10] ;  /* 0x000a100001087983 */ /* 0x001ea80000300a00 */
[----:B----4-:R-:W4:Y:S04]  /*1f4f0*/  LDL.LU.64 R10, [R1+0xa18] ;  /* 0x000a1800010a7983 */ /* 0x010f280000300a00 */
[----:B------:R-:W4:Y:S04]  /*1f500*/  LDL.LU.64 R4, [R1+0x9e0] ;  /* 0x0009e00001047983 */ /* 0x000f280000300a00 */
[----:B------:R-:W4:Y:S04]  /*1f510*/  LDL.LU.64 R6, [R1+0x9e8] ;  /* 0x0009e80001067983 */ /* 0x000f280000300a00 */
[----:B------:R-:W4:Y:S04]  /*1f520*/  LDL.LU.64 R32, [R1+0x9c0] ;  /* 0x0009c00001207983 */ /* 0x000f280000300a00 */
[----:B------:R-:W4:Y:S04]  /*1f530*/  LDL.LU.64 R34, [R1+0x9c8] ;  /* 0x0009c80001227983 */ /* 0x000f280000300a00 */
[----:B------:R-:W4:Y:S04]  /*1f540*/  LDL.LU.64 R28, [R1+0x910] ;  /* 0x00091000011c7983 */ /* 0x000f280000300a00 */
[----:B------:R-:W4:Y:S04]  /*1f550*/  LDL.LU.64 R30, [R1+0x918] ;  /* 0x00091800011e7983 */ /* 0x000f280000300a00 */
[----:B------:R-:W4:Y:S04]  /*1f560*/  LDL.LU.64 R20, [R1+0x900] ;  /* 0x0009000001147983 */ /* 0x000f280000300a00 */
[----:B------:R-:W4:Y:S04]  /*1f570*/  LDL.LU.64 R22, [R1+0x908] ;  /* 0x0009080001167983 */ /* 0x000f280000300a00 */
[----:B------:R-:W-:Y:S04]  /*1f580*/  STL.64 [R1+0x17f8], R58 ;  /* 0x0017f83a01007387 */ /* 0x000fe80000100a00 */
[----:B------:R0:W-:Y:S04]  /*1f590*/  STL.64 [R1+0x17f0], R56 ;  /* 0x0017f03801007387 */ /* 0x0001e80000100a00 */
[----:B------:R-:W4:Y:S04]  /*1f5a0*/  LDL.LU.64 R16, [R1+0x8f0] ;  /* 0x0008f00001107983 */ /* 0x000f280000300a00 */
[----:B------:R-:W4:Y:S01]  /*1f5b0*/  LDL.LU.64 R18, [R1+0x8f8] ;  /* 0x0008f80001127983 */ /* 0x000f220000300a00 */
[----:B0-----:R-:W-:-:S02]  /*1f5c0*/  IMAD.MOV.U32 R56, RZ, RZ, R51 ;  /* 0x000000ffff387224 */ /* 0x001fc400078e0033 */
[----:B------:R-:W-:Y:S02]  /*1f5d0*/  IMAD.MOV.U32 R57, RZ, RZ, R50 ;  /* 0x000000ffff397224 */ /* 0x000fe400078e0032 */
[----:B---3--:R-:W-:Y:S01]  /*1f5e0*/  HMMA.16816.F32 R48, R44, R48, R24 ;  /* 0x000000302c30723c */ /* 0x008fe20000001818 */
[----:B------:R-:W3:-:S15]  /*1f5f0*/  LDL.LU.64 R24, [R1+0x1b38] ;  /* 0x001b380001187983 */ /* 0x000ede0000300a00 */
[----:B------:R-:W-:-:S07]  /*1f600*/  NOP ;  /* 0x0000000000007918 */ /* 0x000fce0000000000 */
[----:B------:R0:W-:Y:S04]  /*1f610*/  STL.64 [R1+0xf0], R48 ;  /* 0x0000f03001007387 */ /* 0x0001e80000100a00 */
[----:B------:R4:W-:Y:S04]  /*1f620*/  STL.64 [R1+0xf8], R50 ;  /* 0x0000f83201007387 */ /* 0x0009e80000100a00 */
[----:B0-----:R-:W4:Y:S01]  /*1f630*/  LDL.LU.64 R48, [R1+0x1b30] ;  /* 0x001b300001307983 */ /* 0x001f220000300a00 */
[----:B------:R-:W-:-:S07]  /*1f640*/  IMAD.MOV.U32 R53, RZ, RZ, R61 ;  /* 0x000000ffff357224 */ /* 0x000fce00078e003d */
[----:B--2---:R-:W-:Y:S01]  /*1f650*/  HMMA.16816.F32 R52, R44, R52, R12 ;  /* 0x000000342c34723c */ /* 0x004fe2000000180c */
[----:B------:R-:W2:Y:S04]  /*1f660*/  LDL.LU.64 R14, [R1+0x1b28] ;  /* 0x001b2800010e7983 */ /* 0x000ea80000300a00 */
[----:B------:R-:W2:-:S15]  /*1f670*/  LDL.LU.64 R12, [R1+0x1b20] ;  /* 0x001b2000010c7983 */ /* 0x000e9e0000300a00 */
[----:B------:R-:W-:-:S03]  /*1f680*/  NOP ;  /* 0x0000000000007918 */ /* 0x000fc60000000000 */
[----:B------:R-:W-:Y:S04]  /*1f690*/  STL.64 [R1+0xe0], R52 ;  /* 0x0000e03401007387 */ /* 0x000fe80000100a00 */
[----:B------:R-:W-:Y:S04]  /*1f6a0*/  STL.64 [R1+0xe8], R54 ;  /* 0x0000e83601007387 */ /* 0x000fe80000100a00 */
[----:B------:R-:W-:Y:S01]  /*1f6b0*/  LDSM.16.MT88.4 R52, [R60+UR4+0x80] ;  /* 0x000080043c34783b */ /* 0x000fe20008004200 */
[----:B----4-:R-:W-:Y:S03]  /*1f6c0*/  HMMA.16816.F32 R48, R44, R48, R8 ;  /* 0x000000302c30723c */ /* 0x010fe60000001808 */
[----:B------:R-:W4:Y:S04]  /*1f6d0*/  LDL.LU.64 R10, [R1+0x1b18] ;  /* 0x001b1800010a7983 */ /* 0x000f280000300a00 */
[----:B------:R-:W2:-:S15]  /*1f6e0*/  LDL.LU.64 R8, [R1+0x1b10] ;  /* 0x001b100001087983 */ /* 0x000e9e0000300a00 */
[----:B------:R-:W-:-:S01]  /*1f6f0*/  NOP ;  /* 0x0000000000007918 */ /* 0x000fc20000000000 */
[----:B------:R0:W-:Y:S04]  /*1f700*/  STL.64 [R1+0xd0], R48 ;  /* 0x0000d03001007387 */ /* 0x0001e80000100a00 */
[----:B------:R-:W-:Y:S04]  /*1f710*/  STL.64 [R1+0xd8], R50 ;  /* 0x0000d83201007387 */ /* 0x000fe80000100a00 */
[----:B0-----:R-:W3:Y:S01]  /*1f720*/  LDL.LU.64 R48, [R1+0x1b08] ;  /* 0x001b080001307983 */ /* 0x001ee20000300a00 */
[C---:B------:R-:W-:Y:S06]  /*1f730*/  HMMA.16816.F32 R32, R44.reuse, R56, R32 ;  /* 0x000000382c20723c */ /* 0x040fec0000001820 */
[----:B---3--:R-:W-:-:S15]  /*1f740*/  HMMA.16816.F32 R4, R44, R48, R4 ;  /* 0x000000302c04723c */ /* 0x008fde0000001804 */
[----:B------:R-:W-:-:S08]  /*1f750*/  NOP ;  /* 0x0000000000007918 */ /* 0x000fd00000000000 */
[----:B------:R-:W-:Y:S04]  /*1f760*/  STL.64 [R1+0xc0], R4 ;  /* 0x0000c00401007387 */ /* 0x000fe80000100a00 */
[----:B------:R0:W-:Y:S04]  /*1f770*/  STL.64 [R1+0xc8], R6 ;  /* 0x0000c80601007387 */ /* 0x0001e80000100a00 */
[----:B0-----:R-:W3:Y:S04]  /*1f780*/  LDL.LU.64 R6, [R1+0x1b00] ;  /* 0x001b000001067983 */ /* 0x001ee80000300a00 */
[----:B------:R-:W4:Y:S01]  /*1f790*/  LDL.LU.64 R4, [R1+0x1af8] ;  /* 0x001af80001047983 */ /* 0x000f220000300a00 */
[----:B------:R-:W-:-:S02]  /*1f7a0*/  IMAD.MOV.U32 R61, RZ, RZ, R48 ;  /* 0x000000ffff3d7224 */ /* 0x000fc400078e0030 */
[----:B------:R-:W-:Y:S02]  /*1f7b0*/  IMAD.MOV.U32 R60, RZ, RZ, R49 ;  /* 0x000000ffff3c7224 */ /* 0x000fe400078e0031 */
[----:B------:R0:W1:Y:S01]  /*1f7c0*/  LDSM.16.MT88.4 R48, [R42+UR4+0x80] ;  /* 0x000080042a30783b */ /* 0x0000620008004200 */
[C---:B------:R-:W-:Y:S03]  /*1f7d0*/  HMMA.16816.F32 R24, R44.reuse, R24, R28 ;  /* 0x000000182c18723c */ /* 0x040fe6000000181c */
[----:B------:R-:W-:Y:S04]  /*1f7e0*/  STL.64 [R1+0x1a98], R56 ;  /* 0x001a983801007387 */ /* 0x000fe80000100a00 */
[----:B------:R-:W-:Y:S04]  /*1f7f0*/  STL.64 [R1+0xb0], R32 ;  /* 0x0000b02001007387 */ /* 0x000fe80000100a00 */
[----:B------:R-:W-:Y:S04]  /*1f800*/  STL.64 [R1+0xb8], R34 ;  /* 0x0000b82201007387 */ /* 0x000fe80000100a00 */
[----:B0-----:R-:W2:Y:S04]  /*1f810*/  LDL.LU R42, [R1+0x1af0] ;  /* 0x001af000012a7983 */ /* 0x001ea80000300800 */
[----:B-1----:R-:W-:Y:S04]  /*1f820*/  STL.64 [R1+0x1a28], R50 ;  /* 0x001a283201007387 */ /* 0x002fe80000100a00 */
[----:B------:R-:W-:Y:S04]  /*1f830*/  STL.64 [R1+0x1a20], R48 ;  /* 0x001a203001007387 */ /* 0x000fe80000100a00 */
[----:B---3--:R-:W-:Y:S01]  /*1f840*/  STL.64 [R1+0x1a80], R6 ;  /* 0x001a800601007387 */ /* 0x008fe20000100a00 */
[C---:B----4-:R-:W-:Y:S03]  /*1f850*/  HMMA.16816.F32 R20, R44.reuse, R4, R20 ;  /* 0x000000042c14723c */ /* 0x050fe60000001814 */
[----:B------:R-:W-:Y:S04]  /*1f860*/  STL.64 [R1+0xa0], R24 ;  /* 0x0000a01801007387 */ /* 0x000fe80000100a00 */
[----:B------:R-:W-:Y:S04]  /*1f870*/  STL.64 [R1+0xa8], R26 ;  /* 0x0000a81a01007387 */ /* 0x000fe80000100a00 */
[----:B------:R2:W-:Y:S02]  /*1f880*/  STL.64 [R1+0x1a78], R4 ;  /* 0x001a780401007387 */ /* 0x0005e40000100a00 */
[C---:B--2---:R-:W-:Y:S10]  /*1f890*/  HMMA.16816.F32 R4, R44.reuse, R8, R16 ;  /* 0x000000082c04723c */ /* 0x044ff40000001810 */
[----:B------:R0:W-:Y:S04]  /*1f8a0*/  STL.64 [R1+0x90], R20 ;  /* 0x0000901401007387 */ /* 0x0001e80000100a00 */
[----:B------:R1:W-:Y:S04]  /*1f8b0*/  STL.64 [R1+0x98], R22 ;  /* 0x0000981601007387 */ /* 0x0003e80000100a00 */
[----:B------:R-:W2:Y:S04]  /*1f8c0*/  LDL.LU.64 R16, [R1+0x8e0] ;  /* 0x0008e00001107983 */ /* 0x000ea80000300a00 */
[----:B------:R-:W2:Y:S04]  /*1f8d0*/  LDL.LU.64 R18, [R1+0x8e8] ;  /* 0x0008e80001127983 */ /* 0x000ea80000300a00 */
[----:B------:R3:W-:Y:S04]  /*1f8e0*/  STL.64 [R1+0x250], R4 ;  /* 0x0002500401007387 */ /* 0x0007e80000100a00 */
[----:B------:R-:W-:Y:S04]  /*1f8f0*/  STL.64 [R1+0x258], R6 ;  /* 0x0002580601007387 */ /* 0x000fe80000100a00 */
[----:B0-----:R-:W4:Y:S04]  /*1f900*/  LDL.LU.64 R20, [R1+0x8d0] ;  /* 0x0008d00001147983 */ /* 0x001f280000300a00 */
[----:B-1----:R-:W4:Y:S04]  /*1f910*/  LDL.LU.64 R22, [R1+0x8d8] ;  /* 0x0008d80001167983 */ /* 0x002f280000300a00 */
        /* <DEDUP_REMOVED lines=10> */
[----:B---3--:R-:W3:Y:S04]  /*1f9c0*/  LDL.LU.64 R4, [R1+0x30] ;  /* 0x0000300001047983 */ /* 0x008ee80000300a00 */
[----:B---3--:R0:W-:Y:S04]  /*1f9d0*/  STL.64 [R1+0x1a88], R4 ;  /* 0x001a880401007387 */ /* 0x0081e80000100a00 */
[----:B0-----:R-:W3:Y:S04]  /*1f9e0*/  LDL.LU.64 R4, [R1+0x880] ;  /* 0x0008800001047983 */ /* 0x001ee80000300a00 */
[----:B------:R-:W3:Y:S04]  /*1f9f0*/  LDL.LU.64 R6, [R1+0x888] ;  /* 0x0008880001067983 */ /* 0x000ee80000300a00 */
[----:B------:R-:W-:Y:S04]  /*1fa00*/  STL.64 [R1+0x1a70], R10 ;  /* 0x001a700a01007387 */ /* 0x000fe80000100a00 */
[----:B------:R0:W-:Y:S04]  /*1fa10*/  STL.64 [R1+0x1a68], R8 ;  /* 0x001a680801007387 */ /* 0x0001e80000100a00 */
[----:B0-----:R-:W4:Y:S01]  /*1fa20*/  LDL.LU.64 R8, [R1+0x40] ;  /* 0x0000400001087983 */ /* 0x001f220000300a00 */
[----:B--2---:R-:W-:Y:S03]  /*1fa30*/  HMMA.16816.F32 R16, R44, R12, R16 ;  /* 0x0000000c2c10723c */ /* 0x004fe60000001810 */
[----:B----4-:R0:W-:Y:S04]  /*1fa40*/  STL.64 [R1+0x1a90], R8 ;  /* 0x001a900801007387 */ /* 0x0101e80000100a00 */
[----:B0-----:R-:W2:-:S15]  /*1fa50*/  LDL.LU.64 R8, [R1+0x50] ;  /* 0x0000500001087983 */ /* 0x001e9e0000300a00 */
[----:B------:R-:W-:-:S01]  /*1fa60*/  NOP ;  /* 0x0000000000007918 */ /* 0x000fc20000000000 */
[----:B------:R-:W-:Y:S04]  /*1fa70*/  STL.64 [R1+0x240], R16 ;  /* 0x0002401001007387 */ /* 0x000fe80000100a00 */
[----:B------:R0:W-:Y:S04]  /*1fa80*/  STL.64 [R1+0x248], R18 ;  /* 0x0002481201007387 */ /* 0x0001e80000100a00 */
[----:B0-----:R-:W4:Y:S04]  /*1fa90*/  LDL.LU.64 R18, [R1+0x1ae8] ;  /* 0x001ae80001127983 */ /* 0x001f280000300a00 */
[----:B------:R-:W3:Y:S02]  /*1faa0*/  LDL.LU.64 R16, [R1+0x1ae0] ;  /* 0x001ae00001107983 */ /* 0x000ee40000300a00 */
[----:B---3--:R-:W-:-:S15]  /*1fab0*/  HMMA.16816.F32 R20, R44, R16, R20 ;  /* 0x000000102c14723c */ /* 0x008fde0000001814 */
[----:B------:R-:W-:-:S08]  /*1fac0*/  NOP ;  /* 0x0000000000007918 */ /* 0x000fd00000000000 */
[----:B------:R-:W-:Y:S04]  /*1fad0*/  STL.64 [R1+0x230], R20 ;  /* 0x0002301401007387 */ /* 0x000fe80000100a00 */
[----:B------:R0:W-:Y:S04]  /*1fae0*/  STL.64 [R1+0x238], R22 ;  /* 0x0002381601007387 */ /* 0x0001e80000100a00 */
[----:B0-----:R-:W3:Y:S04]  /*1faf0*/  LDL.LU.64 R22, [R1+0x1ad8] ;  /* 0x001ad80001167983 */ /* 0x001ee80000300a00 */
[----:B------:R-:W2:Y:S02]  /*1fb00*/  LDL.LU.64 R20, [R1+0x1ad0] ;  /* 0x001ad00001147983 */ /* 0x000ea40000300a00 */
[----:B--2---:R-:W-:-:S15]  /*1fb10*/  HMMA.16816.F32 R24, R44, R20, R24 ;  /* 0x000000142c18723c */ /* 0x004fde0000001818 */
[----:B------:R-:W-:-:S08]  /*1fb20*/  NOP ;  /* 0x0000000000007918 */ /* 0x000fd00000000000 */
[----:B------:R-:W-:Y:S04]  /*1fb30*/  STL.64 [R1+0x220], R24 ;  /* 0x0002201801007387 */ /* 0x000fe80000100a00 */
[----:B------:R0:W-:Y:S04]  /*1fb40*/  STL.64 [R1+0x228], R26 ;  /* 0x0002281a01007387 */ /* 0x0001e80000100a00 */
[----:B0-----:R-:W2:Y:S04]  /*1fb50*/  LDL.LU.64 R26, [R1+0x1ac8] ;  /* 0x001ac800011a7983 */ /* 0x001ea80000300a00 */
[----:B------:R-:W4:Y:S02]  /*1fb60*/  LDL.LU.64 R24, [R1+0x1ac0] ;  /* 0x001ac00001187983 */ /* 0x000f240000300a00 */
[----:B----4-:R-:W-:-:S15]  /*1fb70*/  HMMA.16816.F32 R28, R44, R24, R28 ;  /* 0x000000182c1c723c */ /* 0x010fde000000181c */
[----:B------:R-:W-:-:S08]  /*1fb80*/  NOP ;  /* 0x0000000000007918 */ /* 0x000fd00000000000 */
        /* <DEDUP_REMOVED lines=9> */
[----:B------:R-:W2:Y:S01]  /*1fc20*/  LDL.LU.64 R32, [R1+0x1aa0] ;  /* 0x001aa00001207983 */ /* 0x000ea20000300a00 */
[C---:B------:R-:W-:Y:S06]  /*1fc30*/  HMMA.16816.F32 R4, R44.reuse, R36, R4 ;  /* 0x000000242c04723c */ /* 0x040fec0000001804 */
[----:B--2---:R-:W-:-:S15]  /*1fc40*/  HMMA.16816.F32 R56, R44, R32, R56 ;  /* 0x000000202c38723c */ /* 0x004fde0000001838 */
[----:B------:R-:W-:-:S08]  /*1fc50*/  NOP ;  /* 0x0000000000007918 */ /* 0x000fd00000000000 */
[----:B------:R0:W-:Y:S04]  /*1fc60*/  STL.64 [R1+0x1f0], R56 ;  /* 0x0001f03801007387 */ /* 0x0001e80000100a00 */
[----:B------:R1:W-:Y:S04]  /*1fc70*/  STL.64 [R1+0x1f8], R58 ;  /* 0x0001f83a01007387 */ /* 0x0003e80000100a00 */
[----:B0-----:R-:W2:Y:S04]  /*1fc80*/  LDL.LU.64 R56, [R1+0x340] ;  /* 0x0003400001387983 */ /* 0x001ea80000300a00 */
[----:B-1----:R-:W2:Y:S04]  /*1fc90*/  LDL.LU.64 R58, [R1+0x348] ;  /* 0x00034800013a7983 */ /* 0x002ea80000300a00 */
[----:B---3--:R-:W-:Y:S04]  /*1fca0*/  STL.64 [R1+0x1a58], R34 ;  /* 0x001a582201007387 */ /* 0x008fe80000100a00 */
[----:B------:R0:W-:Y:S04]  /*1fcb0*/  STL.64 [R1+0x1a50], R32 ;  /* 0x001a502001007387 */ /* 0x0001e80000100a00 */
[----:B0-----:R-:W3:Y:S04]  /*1fcc0*/  LDL.LU.64 R32, [R1] ;  /* 0x0000000001207983 */ /* 0x001ee80000300a00 */
[----:B------:R0:W-:Y:S04]  /*1fcd0*/  STL.64 [R1+0x1e0], R4 ;  /* 0x0001e00401007387 */ /* 0x0001e80000100a00 */
[----:B------:R1:W-:Y:S04]  /*1fce0*/  STL.64 [R1+0x1e8], R6 ;  /* 0x0001e80601007387 */ /* 0x0003e80000100a00 */
[----:B0-----:R-:W4:Y:S04]  /*1fcf0*/  LDL.LU.64 R4, [R1+0x330] ;  /* 0x0003300001047983 */ /* 0x001f280000300a00 */
[----:B-1----:R-:W4:Y:S04]  /*1fd00*/  LDL.LU.64 R6, [R1+0x338] ;  /* 0x0003380001067983 */ /* 0x002f280000300a00 */
[----:B------:R-:W-:Y:S04]  /*1fd10*/  STL.64 [R1+0x1a48], R38 ;  /* 0x001a482601007387 */ /* 0x000fe80000100a00 */
[----:B------:R0:W-:Y:S02]  /*1fd20*/  STL.64 [R1+0x1a40], R36 ;  /* 0x001a402401007387 */ /* 0x0001e40000100a00 */
[----:B0-----:R-:W-:Y:S02]  /*1fd30*/  HMMA.16816.F32 R36, R44, R40, R48 ;  /* 0x000000282c24723c */ /* 0x001fe40000001830 */
[----:B------:R-:W3:Y:S04]  /*1fd40*/  LDL.LU.64 R48, [R1+0x310] ;  /* 0x0003100001307983 */ /* 0x000ee80000300a00 */
[----:B------:R-:W3:-:S15]  /*1fd50*/  LDL.LU.64 R50, [R1+0x318] ;  /* 0x0003180001327983 */ /* 0x000ede0000300a00 */
[----:B------:R-:W-:-:S02]  /*1fd60*/  NOP ;  /* 0x0000000000007918 */ /* 0x000fc40000000000 */
[----:B------:R-:W-:Y:S04]  /*1fd70*/  STL.64 [R1+0x80], R36 ;  /* 0x0000802401007387 */ /* 0x000fe80000100a00 */
[----:B------:R-:W-:Y:S04]  /*1fd80*/  STL.64 [R1+0x88], R38 ;  /* 0x0000882601007387 */ /* 0x000fe80000100a00 */
[----:B------:R-:W-:Y:S04]  /*1fd90*/  STL.64 [R1+0x1a38], R42 ;  /* 0x001a382a01007387 */ /* 0x000fe80000100a00 */
[----:B------:R0:W-:Y:S04]  /*1fda0*/  STL.64 [R1+0x1a30], R40 ;  /* 0x001a302801007387 */ /* 0x0001e80000100a00 */
[----:B0-----:R-:W3:Y:S04]  /*1fdb0*/  LDL.LU.64 R40, [R1+0x320] ;  /* 0x0003200001287983 */ /* 0x001ee80000300a00 */
[----:B------:R-:W3:Y:S04]  /*1fdc0*/  LDL.LU.64 R42, [R1+0x328] ;  /* 0x00032800012a7983 */ /* 0x000ee80000300a00 */
[----:B------:R-:W3:Y:S04]  /*1fdd0*/  LDL.LU.64 R36, [R1+0x2f0] ;  /* 0x0002f00001247983 */ /* 0x000ee80000300a00 */
[----:B------:R-:W3:Y:S01]  /*1fde0*/  LDL.LU.64 R38, [R1+0x2f8] ;  /* 0x0002f80001267983 */ /* 0x000ee20000300a00 */
[----:B--2---:R-:W-:-:S15]  /*1fdf0*/  HMMA.16816.F32 R56, R52, R8, R56 ;  /* 0x000000083438723c */ /* 0x004fde0000001838 */
[----:B------:R-:W-:-:S08]  /*1fe00*/  NOP ;  /* 0x0000000000007918 */ /* 0x000fd00000000000 */
[----:B------:R0:W-:Y:S04]  /*1fe10*/  STL.64 [R1+0x340], R56 ;  /* 0x0003403801007387 */ /* 0x0001e80000100a00 */
[----:B------:R1:W-:Y:S04]  /*1fe20*/  STL.64 [R1+0x348], R58 ;  /* 0x0003483a01007387 */ /* 0x0003e80000100a00 */
[----:B0-----:R-:W2:Y:S01]  /*1fe30*/  LDL.LU.64 R56, [R1+0x1a98] ;  /* 0x001a980001387983 */ /* 0x001ea20000300a00 */
[----:B-1----:R-:W-:Y:S02]  /*1fe40*/  IMAD.MOV.U32 R59, RZ, RZ, R8 ;  /* 0x000000ffff3b7224 */ /* 0x002fe400078e0008 */
[----:B------:R-:W-:-:S02]  /*1fe50*/  IMAD.MOV.U32 R58, RZ, RZ, R9 ;  /* 0x000000ffff3a7224 */ /* 0x000fc400078e0009 */
[----:B------:R-:W4:Y:S02]  /*1fe60*/  LDL.LU.64 R8, [R1+0x1a90] ;  /* 0x001a900001087983 */ /* 0x000f240000300a00 */
[----:B----4-:R-:W-:-:S15]  /*1fe70*/  HMMA.16816.F32 R4, R52, R8, R4 ;  /* 0x000000083404723c */ /* 0x010fde0000001804 */
[----:B------:R-:W-:-:S08]  /*1fe80*/  NOP ;  /* 0x0000000000007918 */ /* 0x000fd00000000000 */
[----:B------:R0:W-:Y:S04]  /*1fe90*/  STL.64 [R1+0x330], R4 ;  /* 0x0003300401007387 */ /* 0x0001e80000100a00 */
[----:B------:R1:W-:Y:S04]  /*1fea0*/  STL.64 [R1+0x338], R6 ;  /* 0x0003380601007387 */ /* 0x0003e80000100a00 */
[----:B0-----:R-:W4:Y:S01]  /*1feb0*/  LDL.LU.64 R4, [R1+0x1a88] ;  /* 0x001a880001047983 */ /* 0x001f220000300a00 */
[----:B------:R-:W-:Y:S02]  /*1fec0*/  IMAD.MOV.U32 R44, RZ, RZ, R61 ;  /* 0x000000ffff2c7224 */ /* 0x000fe400078e003d */
[----:B------:R-:W-:-:S07]  /*1fed0*/  IMAD.MOV.U32 R45, RZ, RZ, R60 ;  /* 0x000000ffff2d7224 */ /* 0x000fce00078e003c */
[C---:B---3--:R-:W-:Y:S01]  /*1fee0*/  HMMA.16816.F32 R48, R52.reuse, R44, R48 ;  /* 0x0000002c3430723c */ /* 0x048fe20000001830 */
[----:B------:R-:W-:Y:S02]  /*1fef0*/  IMAD.MOV.U32 R60, RZ, RZ, R8 ;  /* 0x000000ffff3c7224 */ /* 0x000fe400078e0008 */
[----:B------:R-:W-:Y:S02]  /*1ff00*/  IMAD.MOV.U32 R61, RZ, RZ, R9 ;  /* 0x000000ffff3d7224 */ /* 0x000fe400078e0009 */
[----:B------:R-:W3:Y:S04]  /*1ff10*/  LDL.LU.64 R8, [R1+0x2e0] ;  /* 0x0002e00001087983 */ /* 0x000ee80000300a00 */
[----:B------:R-:W3:Y:S01]  /*1ff20*/  LDL.LU.64 R10, [R1+0x2e8] ;  /* 0x0002e800010a7983 */ /* 0x000ee20000300a00 */
[----:B----4-:R-:W-:-:S15]  /*1ff30*/  HMMA.16816.F32 R40, R52, R4, R40 ;  /* 0x000000043428723c */ /* 0x010fde0000001828 */
[----:B------:R-:W-:-:S08]  /*1ff40*/  NOP ;  /* 0x0000000000007918 */ /* 0x000fd00000000000 */
[----:B------:R0:W-:Y:S04]  /*1ff50*/  STL.64 [R1+0x320], R40 ;  /* 0x0003202801007387 */ /* 0x0001e80000100a00 */
[----:B------:R-:W-:Y:S04]  /*1ff60*/  STL.64 [R1+0x328], R42 ;  /* 0x0003282a01007387 */ /* 0x000fe80000100a00 */
[----:B-1----:R-:W4:Y:S01]  /*1ff70*/  LDL.LU.64 R6, [R1+0x1a80] ;  /* 0x001a800001067983 */ /* 0x002f220000300a00 */
[----:B0-----:R-:W-:Y:S02]  /*1ff80*/  IMAD.MOV.U32 R41, RZ, RZ, R4 ;  /* 0x000000ffff297224 */ /* 0x001fe400078e0004 */
[----:B------:R-:W-:-:S02]  /*1ff90*/  IMAD.MOV.U32 R40, RZ, RZ, R5 ;  /* 0x000000ffff287224 */ /* 0x000fc400078e0005 */
[----:B------:R-:W3:Y:S04]  /*1ffa0*/  LDL.LU.64 R4, [R1+0x1a78] ;  /* 0x001a780001047983 */ /* 0x000ee80000300a00 */
[----:B------:R0:W-:Y:S04]  /*1ffb0*/  STL.64 [R1+0x310], R48 ;  /* 0x0003103001007387 */ /* 0x0001e80000100a00 */
[----:B------:R1:W-:Y:S04]  /*1ffc0*/  STL.64 [R1+0x318], R50 ;  /* 0x0003183201007387 */ /* 0x0003e80000100a00 */
[----:B0-----:R-:W4:Y:S04]  /*1ffd0*/  LDL.LU.64 R48, [R1+0x2c0] ;  /* 0x0002c00001307983 */ /* 0x001f280000300a00 */
[----:B-1----:R-:W4:Y:S04]  /*1ffe0*/  LDL.LU.64 R50, [R1+0x2c8] ;  /* 0x0002c80001327983 */ /* 0x002f280000300a00 */
[----:B------:R0:W-:Y:S04]  /*1fff0*/  STL.64 [R1+0x1a18], R44 ;  /* 0x001a182c01007387 */ /* 0x0001e80000100a00 */
[----:B0-----:R-:W2:Y:S04]  /*20000*/  LDL.LU.64 R44, [R1+0x300] ;  /* 0x00030000012c7983 */ /* 0x001ea80000300a00 */
[----:B------:R-:W2:Y:S01]  /*20010*/  LDL.LU.64 R46, [R1+0x308] ;  /* 0x00030800012e7983 */ /* 0x000ea20000300a00 */
[C---:B------:R-:W-:Y:S06]  /*20020*/  HMMA.16816.F32 R36, R52.reuse, R32, R36 ;  /* 0x000000203424723c */ /* 0x040fec0000001824 */
[C---:B---3--:R-:W-:Y:S06]  /*20030*/  HMMA.16816.F32 R8, R52.reuse, R4, R8 ;  /* 0x000000043408723c */ /* 0x048fec0000001808 */
[----:B--2---:R-:W-:-:S15]  /*20040*/  HMMA.16816.F32 R44, R52, R56, R44 ;  /* 0x00000038342c723c */ /* 0x004fde000000182c */
[----:B------:R-:W-:-:S08]  /*20050*/  NOP ;  /* 0x0000000000007918 */ /* 0x000fd00000000000 */
[----:B------:R0:W-:Y:S04]  /*20060*/  STL.64 [R1+0x300], R44 ;  /* 0x0003002c01007387 */ /* 0x0001e80000100a00 */
[----:B------:R-:W-:Y:S04]  /*20070*/  STL.64 [R1+0x308], R46 ;  /* 0x0003082e01007387 */ /* 0x000fe80000100a00 */
[----:B------:R1:W-:Y:S04]  /*20080*/  STL.64 [R1+0x2f0], R36 ;  /* 0x0002f02401007387 */ /* 0x0003e80000100a00 */
[----:B------:R2:W-:Y:S01]  /*20090*/  STL.64 [R1+0x2f8], R38 ;  /* 0x0002f82601007387 */ /* 0x0005e20000100a00 */
[----:B0-----:R-:W-:-:S02]  /*200a0*/  IMAD.MOV.U32 R45, RZ, RZ, R32 ;  /* 0x000000ffff2d7224 */ /* 0x001fc400078e0020 */
[----:B------:R-:W-:Y:S01]  /*200b0*/  IMAD.MOV.U32 R44, RZ, RZ, R33 ;  /* 0x000000ffff2c7224 */ /* 0x000fe200078e0021 */
[----:B-1----:R-:W3:Y:S04]  /*200c0*/  LDL.LU.64 R36, [R1+0x2b0] ;  /* 0x0002b00001247983 */ /* 0x002ee80000300a00 */
[----:B--2---:R-:W3:Y:S04]  /*200d0*/  LDL.LU.64 R38, [R1+0x2b8] ;  /* 0x0002b80001267983 */ /* 0x004ee80000300a00 */
[----:B------:R-:W2:Y:S04]  /*200e0*/  LDL.LU.64 R32, [R1+0x2a0] ;  /* 0x0002a00001207983 */ /* 0x000ea80000300a00 */
[----:B------:R-:W2:Y:S04]  /*200f0*/  LDL.LU.64 R34, [R1+0x2a8] ;  /* 0x0002a80001227983 */ /* 0x000ea80000300a00 */
[----:B------:R-:W-:Y:S04]  /*20100*/  STL.64 [R1+0x2e0], R8 ;  /* 0x0002e00801007387 */ /* 0x000fe80000100a00 */
[----:B------:R0:W-:Y:S04]  /*20110*/  STL.64 [R1+0x2e8], R10 ;  /* 0x0002e80a01007387 */ /* 0x0001e80000100a00 */
[----:B0-----:R-:W3:Y:S04]  /*20120*/  LDL.LU.64 R10, [R1+0x1a70] ;  /* 0x001a7000010a7983 */ /* 0x001ee80000300a00 */
[----:B------:R-:W2:Y:S04]  /*20130*/  LDL.LU.64 R8, [R1+0x1a68] ;  /* 0x001a680001087983 */ /* 0x000ea80000300a00 */
[----:B----4-:R-:W-:Y:S04]  /*20140*/  STL.64 [R1+0x1a00], R6 ;  /* 0x001a000601007387 */ /* 0x010fe80000100a00 */
[----:B------:R0:W-:Y:S04]  /*20150*/  STL.64 [R1+0x19f8], R4 ;  /* 0x0019f80401007387 */ /* 0x0001e80000100a00 */
[----:B0-----:R-:W2:Y:S04]  /*20160*/  LDL.LU.64 R4, [R1+0x2d0] ;  /* 0x0002d00001047983 */ /* 0x001ea80000300a00 */
[----:B------:R-:W2:Y:S02]  /*20170*/  LDL.LU.64 R6, [R1+0x2d8] ;  /* 0x0002d80001067983 */ /* 0x000ea40000300a00 */
[----:B--2---:R-:W-:-:S15]  /*20180*/  HMMA.16816.F32 R4, R52, R8, R4 ;  /* 0x000000083404723c */ /* 0x004fde0000001804 */
[----:B------:R-:W-:-:S08]  /*20190*/  NOP ;  /* 0x0000000000007918 */ /* 0x000fd00000000000 */
[----:B------:R0:W-:Y:S04]  /*201a0*/  STL.64 [R1+0x2d0], R4 ;  /* 0x0002d00401007387 */ /* 0x0001e80000100a00 */
[----:B------:R1:W-:Y:S04]  /*201b0*/  STL.64 [R1+0x2d8], R6 ;  /* 0x0002d80601007387 */ /* 0x0003e80000100a00 */
[----:B0-----:R-:W2:Y:S04]  /*201c0*/  LDL.LU.64 R4, [R1+0x290] ;  /* 0x0002900001047983 */ /* 0x001ea80000300a00 */
[----:B-1----:R-:W2:Y:S04]  /*201d0*/  LDL.LU.64 R6, [R1+0x298] ;  /* 0x0002980001067983 */ /* 0x002ea80000300a00 */
[----:B---3--:R-:W-:Y:S04]  /*201e0*/  STL.64 [R1+0x19f0], R10 ;  /* 0x0019f00a01007387 */ /* 0x008fe80000100a00 */
[----:B------:R0:W-:Y:S02]  /*201f0*/  STL.64 [R1+0x19e8], R8 ;  /* 0x0019e80801007387 */ /* 0x0001e40000100a00 */
[----:B0-----:R-:W-:Y:S02]  /*20200*/  HMMA.16816.F32 R8, R52, R12, R48 ;  /* 0x0000000c3408723c */ /* 0x001fe40000001830 */
[----:B------:R-:W-:Y:S04]  /*20210*/  STL.64 [R1+0x1a10], R14 ;  /* 0x001a100e01007387 */ /* 0x000fe80000100a00 */
[----:B------:R-:W-:-:S15]  /*20220*/  STL.64 [R1+0x1a08], R12 ;  /* 0x001a080c01007387 */ /* 0x000fde0000100a00 */
[----:B------:R-:W-:-:S02]  /*20230*/  NOP ;  /* 0x0000000000007918 */ /* 0x000fc40000000000 */
[----:B------:R-:W-:Y:S04]  /*20240*/  STL.64 [R1+0x2c0], R8 ;  /* 0x0002c00801007387 */ /* 0x000fe80000100a00 */
[----:B------:R0:W-:Y:S04]  /*20250*/  STL.64 [R1+0x2c8], R10 ;  /* 0x0002c80a01007387 */ /* 0x0001e80000100a00 */
[----:B------:R-:W-:Y:S04]  /*20260*/  STL.64 [R1+0x19e0], R18 ;  /* 0x0019e01201007387 */ /* 0x000fe80000100a00 */
[----:B------:R1:W-:Y:S01]  /*20270*/  STL.64 [R1+0x19d8], R16 ;  /* 0x0019d81001007387 */ /* 0x0003e20000100a00 */
[C---:B0-----:R-:W-:Y:S06]  /*20280*/  HMMA.16816.F32 R8, R52.reuse, R16, R36 ;  /* 0x000000103408723c */ /* 0x041fec0000001824 */
[----:B-1----:R-:W-:-:S15]  /*20290*/  HMMA.16816.F32 R16, R52, R20, R32 ;  /* 0x000000143410723c */ /* 0x002fde0000001820 */
[----:B------:R-:W-:-:S02]  /*202a0*/  NOP ;  /* 0x0000000000007918 */ /* 0x000fc40000000000 */
[----:B------:R0:W-:Y:S04]  /*202b0*/  STL.64 [R1+0x2b0], R8 ;  /* 0x0002b00801007387 */ /* 0x0001e80000100a00 */
[----:B------:R1:W-:Y:S04]  /*202c0*/  STL.64 [R1+0x2b8], R10 ;  /* 0x0002b80a01007387 */ /* 0x0003e80000100a00 */
[----:B0-----:R-:W3:Y:S04]  /*202d0*/  LDL.LU.64 R8, [R1+0x410] ;  /* 0x0004100001087983 */ /* 0x001ee80000300a00 */
[----:B-1----:R-:W3:Y:S04]  /*202e0*/  LDL.LU.64 R10, [R1+0x418] ;  /* 0x00041800010a7983 */ /* 0x002ee80000300a00 */
[----:B------:R-:W-:Y:S04]  /*202f0*/  STL.64 [R1+0x2a0], R16 ;  /* 0x0002a01001007387 */ /* 0x000fe80000100a00 */
[----:B------:R-:W-:Y:S04]  /*20300*/  STL.64 [R1+0x2a8], R18 ;  /* 0x0002a81201007387 */ /* 0x000fe80000100a00 */
[----:B------:R-:W-:Y:S04]  /*20310*/  STL.64 [R1+0x19d0], R22 ;  /* 0x0019d01601007387 */ /* 0x000fe80000100a00 */
[----:B------:R0:W-:Y:S04]  /*20320*/  STL.64 [R1+0x19c8], R20 ;  /* 0x0019c81401007387 */ /* 0x0001e80000100a00 */
[----:B0-----:R-:W4:Y:S04]  /*20330*/  LDL.LU.64 R20, [R1+0x420] ;  /* 0x0004200001147983 */ /* 0x001f280000300a00 */
[----:B------:R-:W4:Y:S04]  /*20340*/  LDL.LU.64 R22, [R1+0x428] ;  /* 0x0004280001167983 */ /* 0x000f280000300a00 */
[----:B------:R-:W3:Y:S04]  /*20350*/  LDL.LU.64 R32, [R1+0x280] ;  /* 0x0002800001207983 */ /* 0x000ee80000300a00 */
[----:B------:R-:W3:Y:S01]  /*20360*/  LDL.LU.64 R34, [R1+0x288] ;  /* 0x0002880001227983 */ /* 0x000ee20000300a00 */
[----:B------:R-:W-:-:S02]  /*20370*/  IMAD.MOV.U32 R12, RZ, RZ, R41 ;  /* 0x000000ffff0c7224 */ /* 0x000fc400078e0029 */
[----:B------:R-:W-:Y:S01]  /*20380*/  IMAD.MOV.U32 R13, RZ, RZ, R40 ;  /* 0x000000ffff0d7224 */ /* 0x000fe200078e0028 */
[----:B--2---:R-:W-:-:S15]  /*20390*/  HMMA.16816.F32 R4, R52, R24, R4 ;  /* 0x000000183404723c */ /* 0x004fde0000001804 */
[----:B------:R-:W-:-:S08]  /*203a0*/  NOP ;  /* 0x0000000000007918 */ /* 0x000fd00000000000 */
[----:B------:R0:W-:Y:S04]  /*203b0*/  STL.64 [R1+0x290], R4 ;  /* 0x0002900401007387 */ /* 0x0001e80000100a00 */
[----:B------:R-:W-:Y:S04]  /*203c0*/  STL.64 [R1+0x298], R6 ;  /* 0x0002980601007387 */ /* 0x000fe80000100a00 */
[----:B------:R-:W2:Y:S04]  /*203d0*/  LDL.LU.64 R36, [R1+0x270] ;  /* 0x0002700001247983 */ /* 0x000ea80000300a00 */
[----:B------:R-:W2:Y:S04]  /*203e0*/  LDL.LU.64 R38, [R1+0x278] ;  /* 0x0002780001267983 */ /* 0x000ea80000300a00 */
[----:B------:R-:W4:Y:S04]  /*203f0*/  LDL.LU.64 R40, [R1+0x260] ;  /* 0x0002600001287983 */ /* 0x000f280000300a00 */
[----:B------:R-:W4:Y:S04]  /*20400*/  LDL.LU.64 R42, [R1+0x268] ;  /* 0x00026800012a7983 */ /* 0x000f280000300a00 */
[----:B------:R-:W4:Y:S04]  /*20410*/  LDL.LU.64 R48, [R1+0x850] ;  /* 0x0008500001307983 */ /* 0x000f280000300a00 */
[----:B------:R-:W4:Y:S01]  /*20420*/  LDL.LU.64 R50, [R1+0x858] ;  /* 0x0008580001327983 */ /* 0x000f220000300a00 */
[----:B0-----:R-:W-:-:S02]  /*20430*/  IMAD.MOV.U32 R4, RZ, RZ, R45 ;  /* 0x000000ffff047224 */ /* 0x001fc400078e002d */
[----:B------:R-:W-:Y:S02]  /*20440*/  IMAD.MOV.U32 R5, RZ, RZ, R44 ;  /* 0x000000ffff057224 */ /* 0x000fe400078e002c */
[----:B------:R-:W4:Y:S04]  /*20450*/  LDL.LU.64 R44, [R1+0x440] ;  /* 0x00044000012c7983 */ /* 0x000f280000300a00 */
[----:B------:R-:W4:Y:S04]  /*20460*/  LDL.LU.64 R46, [R1+0x448] ;  /* 0x00044800012e7983 */ /* 0x000f280000300a00 */
[----:B------:R-:W4:Y:S04]  /*20470*/  LDL.LU.64 R16, [R1+0x400] ;  /* 0x0004000001107983 */ /* 0x000f280000300a00 */
[----:B------:R-:W4:Y:S04]  /*20480*/  LDL.LU.64 R18, [R1+0x408] ;  /* 0x0004080001127983 */ /* 0x000f280000300a00 */
[----:B------:R-:W-:Y:S04]  /*20490*/  STL.64 [R1+0x19c0], R26 ;  /* 0x0019c01a01007387 */ /* 0x000fe80000100a00 */
[----:B------:R0:W-:Y:S02]  /*204a0*/  STL.64 [R1+0x19b8], R24 ;  /* 0x0019b81801007387 */ /* 0x0001e40000100a00 */
[----:B0-----:R-:W-:-:S02]  /*204b0*/  IMAD.MOV.U32 R24, RZ, RZ, R60 ;  /* 0x000000ffff187224 */ /* 0x001fc400078e003c */
[----:B------:R-:W4:Y:S01]  /*204c0*/  LDL.LU R60, [R1+0x1a60] ;  /* 0x001a6000013c7983 */ /* 0x000f220000300800 */
[----:B---3--:R-:W-:-:S15]  /*204d0*/  HMMA.16816.F32 R32, R52, R28, R32 ;  /* 0x0000001c3420723c */ /* 0x008fde0000001820 */
[----:B------:R-:W-:-:S08]  /*204e0*/  NOP ;  /* 0x0000000000007918 */ /* 0x000fd00000000000 */
[----:B------:R-:W-:Y:S04]  /*204f0*/  STL.64 [R1+0x280], R32 ;  /* 0x0002802001007387 */ /* 0x000fe80000100a00 */
[----:B------:R0:W-:Y:S04]  /*20500*/  STL.64 [R1+0x288], R34 ;  /* 0x0002882201007387 */ /* 0x0001e80000100a00 */
[----:B0-----:R-:W3:Y:S04]  /*20510*/  LDL.LU.64 R34, [R1+0x1a58] ;  /* 0x001a580001227983 */ /* 0x001ee80000300a00 */
[----:B------:R-:W2:Y:S04]  /*20520*/  LDL.LU.64 R32, [R1+0x1a50] ;  /* 0x001a500001207983 */ /* 0x000ea80000300a00 */
[----:B------:R-:W-:Y:S04]  /*20530*/  STL.64 [R1+0x19b0], R30 ;  /* 0x0019b01e01007387 */ /* 0x000fe80000100a00 */
[----:B------:R0:W-:Y:S04]  /*20540*/  STL.64 [R1+0x19a8], R28 ;  /* 0x0019a81c01007387 */ /* 0x0001e80000100a00 */
[----:B0-----:R-:W3:Y:S04]  /*20550*/  LDL.LU.64 R28, [R1+0x430] ;  /* 0x00043000011c7983 */ /* 0x001ee80000300a00 */
[----:B------:R-:W3:Y:S01]  /*20560*/  LDL.LU.64 R30, [R1+0x438] ;  /* 0x00043800011e7983 */ /* 0x000ee20000300a00 */
        /* <DEDUP_REMOVED lines=12> */
[----:B---3--:R-:W-:Y:S02]  /*20630*/  HMMA.16816.F32 R52, R52, R40, R48 ;  /* 0x000000283434723c */ /* 0x008fe40000001830 */
[----:B------:R-:W3:Y:S04]  /*20640*/  LDL.LU.64 R50, [R1+0x1a28] ;  /* 0x001a280001327983 */ /* 0x000ee80000300a00 */
[----:B------:R-:W3:-:S15]  /*20650*/  LDL.LU.64 R48, [R1+0x1a20] ;  /* 0x001a200001307983 */ /* 0x000ede0000300a00 */
[----:B------:R-:W-:-:S02]  /*20660*/  NOP ;  /* 0x0000000000007918 */ /* 0x000fc40000000000 */
[----:B------:R0:W-:Y:S04]  /*20670*/  STL.64 [R1+0x1d0], R52 ;  /* 0x0001d03401007387 */ /* 0x0001e80000100a00 */
[----:B------:R3:W-:Y:S01]  /*20680*/  STL.64 [R1+0x1d8], R54 ;  /* 0x0001d83601007387 */ /* 0x0007e20000100a00 */
[----:B0-----:R-:W-:Y:S02]  /*20690*/  IMAD.MOV.U32 R52, RZ, RZ, R59 ;  /* 0x000000ffff347224 */ /* 0x001fe400078e003b */
[----:B------:R-:W-:-:S07]  /*206a0*/  IMAD.MOV.U32 R53, RZ, RZ, R58 ;  /* 0x000000ffff357224 */ /* 0x000fce00078e003a */
[----:B---3--:R-:W-:Y:S01]  /*206b0*/  HMMA.16816.F32 R52, R48, R52, R44 ;  /* 0x000000343034723c */ /* 0x008fe2000000182c */
[----:B------:R-:W3:Y:S01]  /*206c0*/  LDL.LU.64 R44, [R1+0x1a18] ;  /* 0x001a1800012c7983 */ /* 0x000ee20000300a00 */
[----:B------:R-:W-:-:S04]  /*206d0*/  IMAD.MOV.U32 R25, RZ, RZ, R61 ;  /* 0x000000ffff197224 */ /* 0x000fc800078e003d */
[C---:B------:R-:W-:Y:S06]  /*206e0*/  HMMA.16816.F32 R20, R48.reuse, R12, R20 ;  /* 0x0000000c3014723c */ /* 0x040fec0000001814 */
[C---:B------:R-:W-:Y:S11]  /*206f0*/  HMMA.16816.F32 R24, R48.reuse, R24, R28 ;  /* 0x000000183018723c */ /* 0x040ff6000000181c */
[----:B------:R-:W-:Y:S04]  /*20700*/  STL.64 [R1+0x440], R52 ;  /* 0x0004403401007387 */ /* 0x000fe80000100a00 */
[----:B------:R-:W-:Y:S04]  /*20710*/  STL.64 [R1+0x448], R54 ;  /* 0x0004483601007387 */ /* 0x000fe80000100a00 */
[----:B------:R-:W-:Y:S04]  /*20720*/  LDSM.16.MT88.4 R52, [R0+UR4+0x1000] ;  /* 0x001000040034783b */ /* 0x000fe80008004200 */
[----:B------:R-:W-:Y:S04]  /*20730*/  STL.64 [R1+0x430], R24 ;  /* 0x0004301801007387 */ /* 0x000fe80000100a00 */
[----:B------:R-:W-:Y:S04]  /*20740*/  STL.64 [R1+0x438], R26 ;  /* 0x0004381a01007387 */ /* 0x000fe80000100a00 */
[----:B------:R-:W2:Y:S04]  /*20750*/  LDL.LU.64 R12, [R1+0x3f0] ;  /* 0x0003f000010c7983 */ /* 0x000ea80000300a00 */
[----:B------:R-:W-:Y:S04]  /*20760*/  STL.64 [R1+0x420], R20 ;  /* 0x0004201401007387 */ /* 0x000fe80000100a00 */
[----:B------:R0:W-:Y:S04]  /*20770*/  STL.64 [R1+0x428], R22 ;  /* 0x0004281601007387 */ /* 0x0001e80000100a00 */
[----:B------:R-:W2:Y:S01]  /*20780*/  LDL.LU.64 R14, [R1+0x3f8] ;  /* 0x0003f800010e7983 */ /* 0x000ea20000300a00 */
[C---:B0-----:R-:W-:Y:S06]  /*20790*/  HMMA.16816.F32 R20, R48.reuse, R56, R16 ;  /* 0x000000383014723c */ /* 0x041fec0000001810 */
[----:B---3--:R-:W-:-:S15]  /*207a0*/  HMMA.16816.F32 R8, R48, R44, R8 ;  /* 0x0000002c3008723c */ /* 0x008fde0000001808 */
[----:B------:R-:W-:-:S08]  /*207b0*/  NOP ;  /* 0x0000000000007918 */ /* 0x000fd00000000000 */
[----:B------:R0:W-:Y:S04]  /*207c0*/  STL.64 [R1+0x410], R8 ;  /* 0x0004100801007387 */ /* 0x0001e80000100a00 */
[----:B------:R1:W-:Y:S04]  /*207d0*/  STL.64 [R1+0x418], R10 ;  /* 0x0004180a01007387 */ /* 0x0003e80000100a00 */
[----:B0-----:R-:W3:Y:S04]  /*207e0*/  LDL.LU.64 R8, [R1+0x3e0] ;  /* 0x0003e00001087983 */ /* 0x001ee80000300a00 */
[----:B-1----:R-:W3:Y:S04]  /*207f0*/  LDL.LU.64 R10, [R1+0x3e8] ;  /* 0x0003e800010a7983 */ /* 0x002ee80000300a00 */
[----:B------:R-:W4:Y:S04]  /*20800*/  LDL.LU.64 R44, [R1+0x3d0] ;  /* 0x0003d000012c7983 */ /* 0x000f280000300a00 */
[----:B------:R-:W4:Y:S04]  /*20810*/  LDL.LU.64 R46, [R1+0x3d8] ;  /* 0x0003d800012e7983 */ /* 0x000f280000300a00 */
[----:B------:R-:W4:Y:S04]  /*20820*/  LDL.LU.64 R16, [R1+0x3c0] ;  /* 0x0003c00001107983 */ /* 0x000f280000300a00 */
[----:B------:R-:W4:Y:S04]  /*20830*/  LDL.LU.64 R18, [R1+0x3c8] ;  /* 0x0003c80001127983 */ /* 0x000f280000300a00 */
        /* <DEDUP_REMOVED lines=8> */
[----:B------:R-:W3:Y:S01]  /*208c0*/  LDL R59, [R1+0x1294] ;  /* 0x00129400013b7983 */ /* 0x000ee20000100800 */
[C---:B--2---:R-:W-:Y:S03]  /*208d0*/  HMMA.16816.F32 R4, R48.reuse, R4, R12 ;  /* 0x000000043004723c */ /* 0x044fe6000000180c */
[----:B---3--:R0:W-:Y:S04]  /*208e0*/  STL [R1+0x1990], R59 ;  /* 0x0019903b01007387 */ /* 0x0081e80000100800 */
[----:B------:R-:W2:Y:S04]  /*208f0*/  LDL.LU.64 R56, [R1+0x360] ;  /* 0x0003600001387983 */ /* 0x000ea80000300a00 */
[----:B0-----:R-:W2:Y:S04]  /*20900*/  LDL.LU.64 R58, [R1+0x368] ;  /* 0x00036800013a7983 */ /* 0x001ea80000300a00 */
[----:B------:R-:W3:Y:S04]  /*20910*/  LDL.LU.64 R14, [R1+0x1a10] ;  /* 0x001a1000010e7983 */ /* 0x000ee80000300a00 */
[----:B------:R-:W4:Y:S04]  /*20920*/  LDL.LU.64 R12, [R1+0x1a08] ;  /* 0x001a0800010c7983 */ /* 0x000f280000300a00 */
        /* <DEDUP_REMOVED lines=9> */
[----:B------:R-:W3:Y:S01]  /*209c0*/  LDL.LU.64 R8, [R1+0x19e8] ;  /* 0x0019e80001087983 */ /* 0x000ee20000300a00 */
[C---:B----4-:R-:W-:Y:S06]  /*209d0*/  HMMA.16816.F32 R16, R48.reuse, R12, R16 ;  /* 0x0000000c3010723c */ /* 0x050fec0000001810 */
[----:B---3--:R-:W-:-:S15]  /*209e0*/  HMMA.16816.F32 R44, R48, R8, R44 ;  /* 0x00000008302c723c */ /* 0x008fde000000182c */
[----:B------:R-:W-:-:S08]  /*209f0*/  NOP ;  /* 0x0000000000007918 */ /* 0x000fd00000000000 */
[----:B------:R-:W-:Y:S04]  /*20a00*/  STL.64 [R1+0x3d0], R44 ;  /* 0x0003d02c01007387 */ /* 0x000fe80000100a00 */
[----:B------:R-:W-:Y:S04]  /*20a10*/  STL.64 [R1+0x3d8], R46 ;  /* 0x0003d82e01007387 */ /* 0x000fe80000100a00 */
[----:B------:R-:W0:Y:S04]  /*20a20*/  LDSM.16.MT88.4 R44, [R0+UR4+0x1080] ;  /* 0x00108004002c783b */ /* 0x000e280008004200 */
[----:B0-----:R-:W-:Y:S04]  /*20a30*/  STL.64 [R1+0x1898], R46 ;  /* 0x0018982e01007387 */ /* 0x001fe80000100a00 */
[----:B------:R0:W-:Y:S04]  /*20a40*/  STL.64 [R1+0x1890], R44 ;  /* 0x0018902c01007387 */ /* 0x0001e80000100a00 */
[----:B0-----:R-:W3:Y:S04]  /*20a50*/  LDL.LU.64 R44, [R1+0x370] ;  /* 0x00037000012c7983 */ /* 0x001ee80000300a00 */
[----:B------:R-:W3:Y:S04]  /*20a60*/  LDL.LU.64 R46, [R1+0x378] ;  /* 0x00037800012e7983 */ /* 0x000ee80000300a00 */
[----:B------:R-:W-:Y:S04]  /*20a70*/  STL.64 [R1+0x3c0], R16 ;  /* 0x0003c01001007387 */ /* 0x000fe80000100a00 */
[----:B------:R0:W-:Y:S04]  /*20a80*/  STL.64 [R1+0x3c8], R18 ;  /* 0x0003c81201007387 */ /* 0x0001e80000100a00 */
[----:B0-----:R-:W4:Y:S04]  /*20a90*/  LDL.LU.64 R18, [R1+0x19e0] ;  /* 0x0019e00001127983 */ /* 0x001f280000300a00 */
[----:B------:R-:W2:Y:S02]  /*20aa0*/  LDL.LU.64 R16, [R1+0x19d8] ;  /* 0x0019d80001107983 */ /* 0x000ea40000300a00 */
[----:B--2---:R-:W-:-:S15]  /*20ab0*/  HMMA.16816.F32 R20, R48, R16, R20 ;  /* 0x000000103014723c */ /* 0x004fde0000001814 */
[----:B------:R-:W-:-:S08]  /*20ac0*/  NOP ;  /* 0x0000000000007918 */ /* 0x000fd00000000000 */
        /* <DEDUP_REMOVED lines=10> */
[----:B--2---:R0:W-:Y:S04]  /*20b70*/  STL.64 [R1+0x18d8], R22 ;  /* 0x0018d81601007387 */ /* 0x0041e80000100a00 */
[----:B------:R-:W2:Y:S04]  /*20b80*/  LDL.LU.64 R20, [R1+0x380] ;  /* 0x0003800001147983 */ /* 0x000ea80000300a00 */
[----:B0-----:R-:W2:Y:S01]  /*20b90*/  LDL.LU.64 R22, [R1+0x388] ;  /* 0x0003880001167983 */ /* 0x001ea20000300a00 */
[----:B----4-:R-:W-:-:S15]  /*20ba0*/  HMMA.16816.F32 R28, R48, R24, R28 ;  /* 0x00000018301c723c */ /* 0x010fde000000181c */
[----:B------:R-:W-:-:S08]  /*20bb0*/  NOP ;  /* 0x0000000000007918 */ /* 0x000fd00000000000 */
[----:B------:R-:W-:Y:S04]  /*20bc0*/  STL.64 [R1+0x390], R28 ;  /* 0x0003901c01007387 */ /* 0x000fe80000100a00 */
[----:B------:R0:W-:Y:S04]  /*20bd0*/  STL.64 [R1+0x398], R30 ;  /* 0x0003981e01007387 */ /* 0x0001e80000100a00 */
[----:B0-----:R-:W4:Y:S04]  /*20be0*/  LDL.LU.64 R30, [R1+0x19b0] ;  /* 0x0019b000011e7983 */ /* 0x001f280000300a00 */
[----:B------:R-:W2:Y:S01]  /*20bf0*/  LDL.LU.64 R28, [R1+0x19a8] ;  /* 0x0019a800011c7983 */ /* 0x000ea20000300a00 */
[C---:B------:R-:W-:Y:S06]  /*20c00*/  HMMA.16816.F32 R44, R48.reuse, R32, R44 ;  /* 0x00000020302c723c */ /* 0x040fec000000182c */
[----:B--2---:R-:W-:-:S15]  /*20c10*/  HMMA.16816.F32 R20, R48, R28, R20 ;  /* 0x0000001c3014723c */ /* 0x004fde0000001814 */
[----:B------:R-:W-:-:S08]  /*20c20*/  NOP ;  /* 0x0000000000007918 */ /* 0x000fd00000000000 */
[----:B------:R-:W-:Y:S04]  /*20c30*/  STL.64 [R1+0x380], R20 ;  /* 0x0003801401007387 */ /* 0x000fe80000100a00 */
[----:B------:R0:W-:Y:S04]  /*20c40*/  STL.64 [R1+0x388], R22 ;  /* 0x0003881601007387 */ /* 0x0001e80000100a00 */
[----:B------:R-:W-:Y:S04]  /*20c50*/  STL.64 [R1+0x370], R44 ;  /* 0x0003702c01007387 */ /* 0x000fe80000100a00 */
[----:B------:R1:W-:Y:S01]  /*20c60*/  STL.64 [R1+0x378], R46 ;  /* 0x0003782e01007387 */ /* 0x0003e20000100a00 */
[----:B0-----:R-:W-:Y:S03]  /*20c70*/  HMMA.16816.F32 R20, R48, R36, R56 ;  /* 0x000000243014723c */ /* 0x001fe60000001838 */
[----:B------:R-:W2:Y:S04]  /*20c80*/  LDL.LU.64 R56, [R1+0x350] ;  /* 0x0003500001387983 */ /* 0x000ea80000300a00 */
[----:B------:R-:W2:-:S15]  /*20c90*/  LDL.LU.64 R58, [R1+0x358] ;  /* 0x00035800013a7983 */ /* 0x000e9e0000300a00 */
[----:B------:R-:W-:-:S02]  /*20ca0*/  NOP ;  /* 0x0000000000007918 */ /* 0x000fc40000000000 */
[----:B------:R-:W-:Y:S02]  /*20cb0*/  IMAD.MOV.U32 R4, RZ, RZ, R20 ;  /* 0x000000ffff047224 */ /* 0x000fe400078e0014 */
[----:B------:R-:W-:Y:S02]  /*20cc0*/  IMAD.MOV.U32 R5, RZ, RZ, R21 ;  /* 0x000000ffff057224 */ /* 0x000fe400078e0015 */
[----:B------:R-:W-:Y:S02]  /*20cd0*/  IMAD.MOV.U32 R20, RZ, RZ, R43 ;  /* 0x000000ffff147224 */ /* 0x000fe400078e002b */
[----:B------:R-:W-:Y:S01]  /*20ce0*/  IMAD.MOV.U32 R0, RZ, RZ, R22 ;  /* 0x000000ffff007224 */ /* 0x000fe200078e0016 */
[----:B------:R-:W3:Y:S01]  /*20cf0*/  LDL.LU R43, [R1+0x19a4] ;  /* 0x0019a400012b7983 */ /* 0x000ee20000300800 */
[----:B------:R-:W-:-:S03]  /*20d00*/  IMAD.MOV.U32 R21, RZ, RZ, R38 ;  /* 0x000000ffff157224 */ /* 0x000fc600078e0026 */
[----:B------:R-:W3:Y:S01]  /*20d10*/  LDL.LU R38, [R1+0x19a0] ;  /* 0x0019a00001267983 */ /* 0x000ee20000300800 */
[----:B------:R-:W-:-:S03]  /*20d20*/  IMAD.MOV.U32 R22, RZ, RZ, R39 ;  /* 0x000000ffff167224 */ /* 0x000fc600078e0027 */
[----:B------:R-:W3:Y:S01]  /*20d30*/  LDL.LU R39, [R1+0x199c] ;  /* 0x00199c0001277983 */ /* 0x000ee20000300800 */
[----:B------:R-:W-:Y:S02]  /*20d40*/  IMAD.MOV.U32 R61, RZ, RZ, R23 ;  /* 0x000000ffff3d7224 */ /* 0x000fe400078e0017 */
[----:B----4-:R-:W-:Y:S02]  /*20d50*/  IMAD.MOV.U32 R23, RZ, RZ, R30 ;  /* 0x000000ffff177224 */ /* 0x010fe400078e001e */
[----:B------:R-:W4:Y:S04]  /*20d60*/  LDL.LU R30, [R1+0x1998] ;  /* 0x00199800011e7983 */ /* 0x000f280000300800 */
[----:B-1----:R-:W4:Y:S04]  /*20d70*/  LDL.64 R46, [R1+0x38] ;  /* 0x00003800012e7983 */ /* 0x002f280000100a00 */
[----:B------:R-:W-:Y:S04]  /*20d80*/  STL.64 [R1+0x1928], R6 ;  /* 0x0019280601007387 */ /* 0x000fe80000100a00 */
[----:B------:R0:W-:Y:S02]  /*20d90*/  STL.64 [R1+0x1920], R4 ;  /* 0x0019200401007387 */ /* 0x0001e40000100a00 */
[----:B0-----:R-:W-:-:S02]  /*20da0*/  IMAD.MOV.U32 R4, RZ, RZ, R14 ;  /* 0x000000ffff047224 */ /* 0x001fc400078e000e */
[----:B------:R-:W4:Y:S01]  /*20db0*/  LDL.LU R14, [R1+0x1994] ;  /* 0x00199400010e7983 */ /* 0x000f220000300800 */
[----:B------:R-:W-:Y:S02]  /*20dc0*/  IMAD.MOV.U32 R6, RZ, RZ, R3 ;  /* 0x000000ffff067224 */ /* 0x000fe400078e0003 */
[----:B------:R-:W-:Y:S01]  /*20dd0*/  IMAD.MOV.U32 R7, RZ, RZ, R2 ;  /* 0x000000ffff077224 */ /* 0x000fe200078e0002 */
[----:B--2---:R-:W-:-:S15]  /*20de0*/  HMMA.16816.F32 R48, R48, R40, R56 ;  /* 0x000000283030723c */ /* 0x004fde0000001838 */
[----:B------:R-:W-:-:S09]  /*20df0*/  NOP ;  /* 0x0000000000007918 */ /* 0x000fd20000000000 */
[----:B------:R-:W-:Y:S02]  /*20e00*/  IMAD.MOV.U32 R3, RZ, RZ, R50 ;  /* 0x000000ffff037224 */ /* 0x000fe400078e0032 */
[----:B------:R-:W-:Y:S01]  /*20e10*/  IMAD.MOV.U32 R2, RZ, RZ, R51 ;  /* 0x000000ffff027224 */ /* 0x000fe200078e0033 */
[----:B---3--:R0:W-:Y:S04]  /*20e20*/  STL.64 [R1+0x18a8], R38 ;  /* 0x0018a82601007387 */ /* 0x0081e80000100a00 */
[----:B0-----:R-:W2:Y:S04]  /*20e30*/  LDL.64 R38, [R1+0x58] ;  /* 0x0000580001267983 */ /* 0x001ea80000100a00 */
[----:B------:R-:W-:Y:S04]  /*20e40*/  STL [R1+0x157c], R61 ;  /* 0x00157c3d01007387 */ /* 0x000fe80000100800 */
[----:B------:R-:W-:Y:S04]  /*20e50*/  STL [R1+0x1578], R0 ;  /* 0x0015780001007387 */ /* 0x000fe80000100800 */
[----:B------:R-:W3:Y:S04]  /*20e60*/  LDL.LU R59, [R1+0x1990] ;  /* 0x00199000013b7983 */ /* 0x000ee80000300800 */
[----:B------:R-:W3:Y:S04]  /*20e70*/  LDL.64 R50, [R1+0x48] ;  /* 0x0000480001327983 */ /* 0x000ee80000100a00 */
[----:B------:R0:W-:Y:S01]  /*20e80*/  STL.64 [R1+0x1968], R42 ;  /* 0x0019682a01007387 */ /* 0x0001e20000100a00 */
[----:B------:R-:W-:-:S02]  /*20e90*/  IMAD.MOV.U32 R40, RZ, RZ, R10 ;  /* 0x000000ffff287224 */ /* 0x000fc400078e000a */
[----:B------:R-:W-:Y:S01]  /*20ea0*/  IMAD.MOV.U32 R41, RZ, RZ, R11 ;  /* 0x000000ffff297224 */ /* 0x000fe200078e000b */
[----:B------:R-:W3:Y:S04]  /*20eb0*/  LDL.LU R10, [R1+0x198c] ;  /* 0x00198c00010a7983 */ /* 0x000ee80000300800 */
[----:B------:R-:W3:Y:S01]  /*20ec0*/  LDL.LU R11, [R1+0x1988] ;  /* 0x00198800010b7983 */ /* 0x000ee20000300800 */
[----:B0-----:R-:W-:-:S03]  /*20ed0*/  IMAD.MOV.U32 R42, RZ, RZ, R15 ;  /* 0x000000ffff2a7224 */ /* 0x001fc600078e000f */
[----:B------:R-:W3:Y:S01]  /*20ee0*/  LDL.LU R15, [R1+0x1984] ;  /* 0x00198400010f7983 */ /* 0x000ee20000300800 */
[----:B------:R-:W-:-:S03]  /*20ef0*/  IMAD.MOV.U32 R43, RZ, RZ, R31 ;  /* 0x000000ffff2b7224 */ /* 0x000fc600078e001f */
[----:B------:R-:W3:Y:S01]  /*20f00*/  LDL.LU R31, [R1+0x1980] ;  /* 0x00198000011f7983 */ /* 0x000ee20000300800 */
[----:B------:R-:W-:Y:S02]  /*20f10*/  IMAD.MOV.U32 R5, RZ, RZ, R60 ;  /* 0x000000ffff057224 */ /* 0x000fe400078e003c */
[----:B------:R-:W-:Y:S02]  /*20f20*/  IMAD.MOV.U32 R60, RZ, RZ, R48 ;  /* 0x000000ffff3c7224 */ /* 0x000fe400078e0030 */
[----:B------:R-:W-:-:S03]  /*20f30*/  IMAD.MOV.U32 R8, RZ, RZ, R49 ;  /* 0x000000ffff087224 */ /* 0x000fc600078e0031 */
[----:B------:R-:W-:Y:S01]  /*20f40*/  STL [R1+0x1648], R60 ;  /* 0x0016483c01007387 */ /* 0x000fe20000100800 */
[----:B----4-:R-:W-:Y:S01]  /*20f50*/  IMAD.MOV.U32 R28, RZ, RZ, R46 ;  /* 0x000000ffff1c7224 */ /* 0x010fe200078e002e */
[----:B--2---:R-:W-:Y:S06]  /*20f60*/  HMMA.16816.F32 R40, R52, R38, R40 ;  /* 0x000000263428723c */ /* 0x004fec0000001828 */
[----:B------:R-:W-:Y:S02]  /*20f70*/  IMAD.MOV.U32 R12, RZ, RZ, R38 ;  /* 0x000000ffff0c7224 */ /* 0x000fe400078e0026 */
[----:B------:R-:W-:-:S02]  /*20f80*/  IMAD.MOV.U32 R9, RZ, RZ, R39 ;  /* 0x000000ffff097224 */ /* 0x000fc400078e0027 */
[C---:B---3--:R-:W-:Y:S07]  /*20f90*/  HMMA.16816.F32 R36, R52.reuse, R50, R4 ;  /* 0x000000323424723c */ /* 0x048fee0000001804 */
[----:B------:R-:W-:Y:S02]  /*20fa0*/  IMAD.MOV.U32 R5, RZ, RZ, R50 ;  /* 0x000000ffff057224 */ /* 0x000fe400078e0032 */
[----:B------:R-:W-:Y:S02]  /*20fb0*/  IMAD.MOV.U32 R4, RZ, RZ, R51 ;  /* 0x000000ffff047224 */ /* 0x000fe400078e0033 */
[----:B------:R-:W0:Y:S04]  /*20fc0*/  LDSM.16.MT88.4 R48, [R59+UR4+0x1000] ;  /* 0x001000043b30783b */ /* 0x000e280008004200 */
[----:B------:R-:W-:Y:S04]  /*20fd0*/  STL.64 [R1+0x470], R40 ;  /* 0x0004702801007387 */ /* 0x000fe80000100a00 */
[----:B------:R-:W-:Y:S04]  /*20fe0*/  STL.64 [R1+0x478], R42 ;  /* 0x0004782a01007387 */ /* 0x000fe80000100a00 */
[----:B------:R-:W-:Y:S04]  /*20ff0*/  STL.64 [R1+0x1918], R10 ;  /* 0x0019180a01007387 */ /* 0x000fe80000100a00 */
[----:B------:R1:W-:Y:S02]  /*21000*/  STL.64 [R1+0x1910], R8 ;  /* 0x0019100801007387 */ /* 0x0003e40000100a00 */
[----:B-1----:R-:W-:Y:S01]  /*21010*/  HMMA.16816.F32 R8, R52, R46, R20 ;  /* 0x0000002e3408723c */ /* 0x002fe20000001814 */
[----:B------:R-:W-:Y:S01]  /*21020*/  IMAD.MOV.U32 R16, RZ, RZ, R37 ;  /* 0x000000ffff107224 */ /* 0x000fe200078e0025 */
[----:B------:R-:W-:Y:S01]  /*21030*/  STL.64 [R1+0x18f8], R14 ;  /* 0x0018f80e01007387 */ /* 0x000fe20000100a00 */
[----:B------:R-:W-:-:S03]  /*21040*/  IMAD.MOV.U32 R17, RZ, RZ, R39 ;  /* 0x000000ffff117224 */ /* 0x000fc600078e0027 */
[----:B------:R-:W-:Y:S04]  /*21050*/  STL [R1+0x18f0], R12 ;  /* 0x0018f00c01007387 */ /* 0x000fe80000100800 */
[----:B------:R-:W-:Y:S04]  /*21060*/  STL.64 [R1+0x460], R36 ;  /* 0x0004602401007387 */ /* 0x000fe80000100a00 */
[----:B------:R-:W-:Y:S04]  /*21070*/  STL.64 [R1+0x468], R38 ;  /* 0x0004682601007387 */ /* 0x000fe80000100a00 */
[----:B------:R-:W-:Y:S04]  /*21080*/  STL [R1+0x1448], R16 ;  /* 0x0014481001007387 */ /* 0x000fe80000100800 */
[----:B------:R-:W-:Y:S04]  /*21090*/  STL [R1+0x1444], R17 ;  /* 0x0014441101007387 */ /* 0x000fe80000100800 */
[----:B------:R-:W-:Y:S04]  /*210a0*/  STL.64 [R1+0x1930], R18 ;  /* 0x0019301201007387 */ /* 0x000fe80000100a00 */
[----:B------:R-:W-:Y:S04]  /*210b0*/  STL [R1+0x18a0], R59 ;  /* 0x0018a03b01007387 */ /* 0x000fe80000100800 */
[----:B0-----:R0:W-:Y:S04]  /*210c0*/  STL.64 [R1+0x1808], R50 ;  /* 0x0018083201007387 */ /* 0x0011e80000100a00 */
[----:B------:R1:W-:Y:S04]  /*210d0*/  STL.64 [R1+0x1800], R48 ;  /* 0x0018003001007387 */ /* 0x0003e80000100a00 */
[----:B------:R-:W-:Y:S04]  /*210e0*/  STL.64 [R1+0x580], R8 ;  /* 0x0005800801007387 */ /* 0x000fe80000100a00 */
[----:B------:R-:W-:Y:S01]  /*210f0*/  STL.64 [R1+0x588], R10 ;  /* 0x0005880a01007387 */ /* 0x000fe20000100a00 */
[----:B0-----:R-:W-:-:S02]  /*21100*/  IMAD.MOV.U32 R50, RZ, RZ, R5 ;  /* 0x000000ffff327224 */ /* 0x001fc400078e0005 */
[----:B------:R-:W-:Y:S01]  /*21110*/  IMAD.MOV.U32 R51, RZ, RZ, R4 ;  /* 0x000000ffff337224 */ /* 0x000fe200078e0004 */
[----:B------:R-:W-:Y:S04]  /*21120*/  STL.64 [R1+0x18c0], R30 ;  /* 0x0018c01e01007387 */ /* 0x000fe80000100a00 */
[----:B------:R-:W-:Y:S04]  /*21130*/  STL [R1+0x18b8], R28 ;  /* 0x0018b81c01007387 */ /* 0x000fe80000100800 */
[----:B------:R0:W-:Y:S04]  /*21140*/  STL.64 [R1+0x18b0], R50 ;  /* 0x0018b03201007387 */ /* 0x0001e80000100a00 */
[----:B------:R-:W2:Y:S04]  /*21150*/  LDL.LU R44, [R1+0x450] ;  /* 0x00045000012c7983 */ /* 0x000ea80000300800 */
[----:B------:R-:W2:Y:S01]  /*21160*/  LDL.LU R45, [R1+0x454] ;  /* 0x00045400012d7983 */ /* 0x000ea20000300800 */
[----:B------:R-:W-:-:S02]  /*21170*/  IMAD.MOV.U32 R0, RZ, RZ, R47 ;  /* 0x000000ffff007224 */ /* 0x000fc400078e002f */
[----:B------:R-:W-:Y:S02]  /*21180*/  IMAD.MOV.U32 R46, RZ, RZ, R35 ;  /* 0x000000ffff2e7224 */ /* 0x000fe400078e0023 */
[----:B------:R-:W-:Y:S01]  /*21190*/  IMAD.MOV.U32 R47, RZ, RZ, R34 ;  /* 0x000000ffff2f7224 */ /* 0x000fe200078e0022 */
[----:B------:R-:W3:Y:S04]  /*211a0*/  LDL.LU R35, [R1+0x197c] ;  /* 0x00197c0001237983 */ /* 0x000ee80000300800 */
[----:B------:R-:W4:Y:S04]  /*211b0*/  LDL.LU R34, [R1+0x1978] ;  /* 0x0019780001227983 */ /* 0x000f280000300800 */
[----:B------:R-:W-:Y:S04]  /*211c0*/  STL.64 [R1+0x18d0], R46 ;  /* 0x0018d02e01007387 */ /* 0x000fe80000100a00 */
[----:B--2---:R-:W-:Y:S04]  /*211d0*/  STL.64 [R1+0x18c8], R44 ;  /* 0x0018c82c01007387 */ /* 0x004fe80000100a00 */
[----:B------:R-:W2:Y:S04]  /*211e0*/  LDL.LU R56, [R1+0x4c0] ;  /* 0x0004c00001387983 */ /* 0x000ea80000300800 */
[----:B------:R-:W2:Y:S04]  /*211f0*/  LDL.LU R57, [R1+0x4c4] ;  /* 0x0004c40001397983 */ /* 0x000ea80000300800 */
[----:B------:R-:W3:Y:S04]  /*21200*/  LDL.LU R58, [R1+0x4c8] ;  /* 0x0004c800013a7983 */ /* 0x000ee80000300800 */
[----:B------:R-:W3:Y:S04]  /*21210*/  LDL.LU R59, [R1+0x4cc] ;  /* 0x0004cc00013b7983 */ /* 0x000ee80000300800 */
[----:B---3--:R-:W-:Y:S04]  /*21220*/  STL.64 [R1+0x18e8], R58 ;  /* 0x0018e83a01007387 */ /* 0x008fe80000100a00 */
[----:B--2---:R-:W-:Y:S04]  /*21230*/  STL.64 [R1+0x18e0], R56 ;  /* 0x0018e03801007387 */ /* 0x004fe80000100a00 */
[----:B-1----:R-:W2:Y:S04]  /*21240*/  LDL.LU R48, [R1+0x4e0] ;  /* 0x0004e00001307983 */ /* 0x002ea80000300800 */
[----:B------:R-:W2:Y:S04]  /*21250*/  LDL.LU R49, [R1+0x4e4] ;  /* 0x0004e40001317983 */ /* 0x000ea80000300800 */
[----:B0-----:R-:W3:Y:S04]  /*21260*/  LDL.LU R50, [R1+0x4e8] ;  /* 0x0004e80001327983 */ /* 0x001ee80000300800 */
[----:B------:R-:W3:Y:S04]  /*21270*/  LDL.LU R51, [R1+0x4ec] ;  /* 0x0004ec0001337983 */ /* 0x000ee80000300800 */
[----:B---3--:R-:W-:Y:S04]  /*21280*/  STL.64 [R1+0x1940], R50 ;  /* 0x0019403201007387 */ /* 0x008fe80000100a00 */
[----:B--2---:R-:W-:Y:S04]  /*21290*/  STL.64 [R1+0x1938], R48 ;  /* 0x0019383001007387 */ /* 0x004fe80000100a00 */
[----:B------:R-:W2:Y:S04]  /*212a0*/  LDL.LU R28, [R1+0x4f0] ;  /* 0x0004f000011c7983 */ /* 0x000ea80000300800 */
[----:B------:R-:W2:Y:S04]  /*212b0*/  LDL.LU R29, [R1+0x4f4] ;  /* 0x0004f400011d7983 */ /* 0x000ea80000300800 */
[----:B------:R-:W3:Y:S04]  /*212c0*/  LDL.LU R30, [R1+0x4f8] ;  /* 0x0004f800011e7983 */ /* 0x000ee80000300800 */
        /* <DEDUP_REMOVED lines=8> */
[----:B--2---:R0:W-:Y:S04]  /*21350*/  STL.64 [R1+0x1958], R20 ;  /* 0x0019581401007387 */ /* 0x0041e80000100a00 */
[----:B------:R-:W2:Y:S04]  /*21360*/  LDL.LU R16, [R1+0x550] ;  /* 0x0005500001107983 */ /* 0x000ea80000300800 */
[----:B------:R-:W2:Y:S04]  /*21370*/  LDL.LU R17, [R1+0x554] ;  /* 0x0005540001117983 */ /* 0x000ea80000300800 */
[----:B------:R-:W2:Y:S04]  /*21380*/  LDL.LU R18, [R1+0x558] ;  /* 0x0005580001127983 */ /* 0x000ea80000300800 */
[----:B------:R-:W2:Y:S04]  /*21390*/  LDL.LU R19, [R1+0x55c] ;  /* 0x00055c0001137983 */ /* 0x000ea80000300800 */
[----:B0-----:R-:W3:Y:S04]  /*213a0*/  LDL.LU R20, [R1+0x570] ;  /* 0x0005700001147983 */ /* 0x001ee80000300800 */
[----:B------:R-:W3:Y:S04]  /*213b0*/  LDL.LU R21, [R1+0x574] ;  /* 0x0005740001157983 */ /* 0x000ee80000300800 */
[----:B------:R-:W3:Y:S04]  /*213c0*/  LDL.LU R22, [R1+0x578] ;  /* 0x0005780001167983 */ /* 0x000ee80000300800 */
[----:B------:R-:W3:Y:S04]  /*213d0*/  LDL.LU R23, [R1+0x57c] ;  /* 0x00057c0001177983 */ /* 0x000ee80000300800 */
[----:B------:R-:W3:Y:S04]  /*213e0*/  LDL.64 R42, [R1+0x28] ;  /* 0x00002800012a7983 */ /* 0x000ee80000100a00 */
[----:B------:R-:W2:Y:S04]  /*213f0*/  LDL R50, [R1+0x18] ;  /* 0x0000180001327983 */ /* 0x000ea80000100800 */
[----:B------:R-:W2:Y:S04]  /*21400*/  LDL R51, [R1+0x1c] ;  /* 0x00001c0001337983 */ /* 0x000ea80000100800 */
[----:B------:R-:W2:Y:S04]  /*21410*/  LDL.LU R28, [R1+0x560] ;  /* 0x00056000011c7983 */ /* 0x000ea80000300800 */
[----:B------:R-:W2:Y:S04]  /*21420*/  LDL.LU R29, [R1+0x564] ;  /* 0x00056400011d7983 */ /* 0x000ea80000300800 */
[----:B------:R-:W2:Y:S04]  /*21430*/  LDL.LU R30, [R1+0x568] ;  /* 0x00056800011e7983 */ /* 0x000ea80000300800 */
[----:B------:R-:W2:Y:S04]  /*21440*/  LDL.LU R31, [R1+0x56c] ;  /* 0x00056c00011f7983 */ /* 0x000ea80000300800 */
[----:B------:R-:W2:Y:S01]  /*21450*/  LDL.64 R6, [R1+0x8] ;  /* 0x0000080001067983 */ /* 0x000ea20000100a00 */
[----:B------:R-:W-:-:S02]  /*21460*/  IMAD.MOV.U32 R24, RZ, RZ, R8 ;  /* 0x000000ffff187224 */ /* 0x000fc400078e0008 */
[----:B------:R-:W-:Y:S01]  /*21470*/  IMAD.MOV.U32 R32, RZ, RZ, R9 ;  /* 0x000000ffff207224 */ /* 0x000fe200078e0009 */
[----:B------:R-:W2:Y:S01]  /*21480*/  LDL.LU R8, [R1+0x540] ;  /* 0x0005400001087983 */ /* 0x000ea20000300800 */
[----:B------:R-:W-:-:S03]  /*21490*/  IMAD.MOV.U32 R25, RZ, RZ, R10 ;  /* 0x000000ffff197224 */ /* 0x000fc600078e000a */
[----:B------:R-:W2:Y:S01]  /*214a0*/  LDL.LU R9, [R1+0x544] ;  /* 0x0005440001097983 */ /* 0x000ea20000300800 */
[----:B------:R-:W-:-:S03]  /*214b0*/  IMAD.MOV.U32 R33, RZ, RZ, R11 ;  /* 0x000000ffff217224 */ /* 0x000fc600078e000b */
        /* <DEDUP_REMOVED lines=15> */
[----:B------:R-:W2:Y:S01]  /*215b0*/  LDL.LU R37, [R1+0x4d4] ;  /* 0x0004d40001257983 */ /* 0x000ea20000300800 */
[----:B----4-:R-:W-:-:S02]  /*215c0*/  IMAD.MOV.U32 R38, RZ, RZ, R34 ;  /* 0x000000ffff267224 */ /* 0x010fc400078e0022 */
[----:B------:R-:W-:Y:S01]  /*215d0*/  IMAD.MOV.U32 R39, RZ, RZ, R35 ;  /* 0x000000ffff277224 */ /* 0x000fe200078e0023 */
[----:B------:R-:W4:Y:S04]  /*215e0*/  LDL.LU R34, [R1+0x1974] ;  /* 0x0019740001227983 */ /* 0x000f280000300800 */
[----:B------:R-:W4:Y:S04]  /*215f0*/  LDL.LU R35, [R1+0x1970] ;  /* 0x0019700001237983 */ /* 0x000f280000300800 */
[----:B------:R-:W-:Y:S04]  /*21600*/  STL [R1+0x1458], R24 ;  /* 0x0014581801007387 */ /* 0x000fe80000100800 */
[----:B------:R0:W-:Y:S04]  /*21610*/  STL [R1+0x1454], R25 ;  /* 0x0014541901007387 */ /* 0x0001e80000100800 */
[----:B------:R-:W-:Y:S04]  /*21620*/  STL [R1+0x1450], R32 ;  /* 0x0014502001007387 */ /* 0x000fe80000100800 */
[----:B------:R-:W-:Y:S01]  /*21630*/  STL [R1+0x144c], R33 ;  /* 0x00144c2101007387 */ /* 0x000fe20000100800 */
[C---:B---3--:R-:W-:Y:S06]  /*21640*/  HMMA.16816.F32 R20, R52.reuse, R42, R20 ;  /* 0x0000002a3414723c */ /* 0x048fec0000001814 */
[C---:B--2---:R-:W-:Y:S06]  /*21650*/  HMMA.16816.F32 R48, R52.reuse, R50, R28 ;  /* 0x000000323430723c */ /* 0x044fec000000181c */
[----:B------:R-:W-:Y:S01]  /*21660*/  HMMA.16816.F32 R16, R52, R6, R16 ;  /* 0x000000063410723c */ /* 0x000fe20000001810 */
[----:B0-----:R-:W-:-:S02]  /*21670*/  IMAD.MOV.U32 R25, RZ, RZ, R42 ;  /* 0x000000ffff197224 */ /* 0x001fc400078e002a */
[----:B------:R-:W-:Y:S02]  /*21680*/  IMAD.MOV.U32 R24, RZ, RZ, R43 ;  /* 0x000000ffff187224 */ /* 0x000fe400078e002b */
[----:B------:R-:W2:Y:S06]  /*21690*/  LDL.LU.64 R42, [R1+0x1968] ;  /* 0x00196800012a7983 */ /* 0x000eac0000300a00 */
[----:B------:R-:W-:Y:S01]  /*216a0*/  STL.64 [R1+0x570], R20 ;  /* 0x0005701401007387 */ /* 0x000fe20000100a00 */
[----:B------:R-:W-:Y:S02]  /*216b0*/  IMAD.MOV.U32 R40, RZ, RZ, R20 ;  /* 0x000000ffff287224 */ /* 0x000fe400078e0014 */
[----:B------:R-:W-:Y:S01]  /*216c0*/  IMAD.MOV.U32 R41, RZ, RZ, R22 ;  /* 0x000000ffff297224 */ /* 0x000fe200078e0016 */
[----:B------:R0:W-:Y:S04]  /*216d0*/  STL.64 [R1+0x578], R22 ;  /* 0x0005781601007387 */ /* 0x0001e80000100a00 */
[----:B0-----:R-:W3:Y:S04]  /*216e0*/  LDL.LU.64 R22, [R1+0x1960] ;  /* 0x0019600001167983 */ /* 0x001ee80000300a00 */
[----:B------:R-:W3:Y:S04]  /*216f0*/  LDL.LU.64 R20, [R1+0x1958] ;  /* 0x0019580001147983 */ /* 0x000ee80000300a00 */
[----:B------:R-:W-:Y:S04]  /*21700*/  STL [R1+0x1460], R40 ;  /* 0x0014602801007387 */ /* 0x000fe80000100800 */
[----:B------:R-:W-:Y:S04]  /*21710*/  STL [R1+0x145c], R41 ;  /* 0x00145c2901007387 */ /* 0x000fe80000100800 */
[----:B------:R-:W4:Y:S04]  /*21720*/  LDL.LU.64 R30, [R1+0x1950] ;  /* 0x00195000011e7983 */ /* 0x000f280000300a00 */
[----:B------:R-:W4:Y:S04]  /*21730*/  LDL.LU.64 R28, [R1+0x1948] ;  /* 0x00194800011c7983 */ /* 0x000f280000300a00 */
[----:B------:R-:W-:Y:S04]  /*21740*/  STL.64 [R1+0x560], R48 ;  /* 0x0005603001007387 */ /* 0x000fe80000100a00 */
[----:B------:R0:W-:Y:S04]  /*21750*/  STL.64 [R1+0x568], R50 ;  /* 0x0005683201007387 */ /* 0x0001e80000100a00 */
[----:B0-----:R-:W2:Y:S04]  /*21760*/  LDL.LU.64 R50, [R1+0x1940] ;  /* 0x0019400001327983 */ /* 0x001ea80000300a00 */
[----:B------:R-:W2:Y:S04]  /*21770*/  LDL.LU.64 R48, [R1+0x1938] ;  /* 0x0019380001307983 */ /* 0x000ea80000300a00 */
[----:B------:R0:W-:Y:S04]  /*21780*/  STL.64 [R1+0x550], R16 ;  /* 0x0005501001007387 */ /* 0x0001e80000100a00 */
[----:B------:R1:W-:Y:S01]  /*21790*/  STL.64 [R1+0x558], R18 ;  /* 0x0005581201007387 */ /* 0x0003e20000100a00 */
[----:B0-----:R-:W-:-:S03]  /*217a0*/  IMAD.MOV.U32 R17, RZ, RZ, R6 ;  /* 0x000000ffff117224 */ /* 0x001fc600078e0006 */
[----:B-1----:R-:W3:Y:S01]  /*217b0*/  LDL.LU.64 R18, [R1+0x1930] ;  /* 0x0019300001127983 */ /* 0x002ee20000300a00 */
[----:B------:R-:W-:-:S03]  /*217c0*/  IMAD.MOV.U32 R16, RZ, RZ, R7 ;  /* 0x000000ffff107224 */ /* 0x000fc600078e0007 */
[----:B------:R-:W4:Y:S04]  /*217d0*/  LDL.LU.64 R6, [R1+0x1928] ;  /* 0x0019280001067983 */ /* 0x000f280000300a00 */
[----:B------:R-:W2:Y:S01]  /*217e0*/  LDL.LU.64 R4, [R1+0x1920] ;  /* 0x0019200001047983 */ /* 0x000ea20000300a00 */
[----:B----4-:R-:W-:-:S15]  /*217f0*/  HMMA.16816.F32 R8, R52, R6, R8 ;  /* 0x000000063408723c */ /* 0x010fde0000001808 */
[----:B------:R-:W-:-:S08]  /*21800*/  NOP ;  /* 0x0000000000007918 */ /* 0x000fd00000000000 */
[----:B------:R-:W-:Y:S04]  /*21810*/  STL.64 [R1+0x540], R8 ;  /* 0x0005400801007387 */ /* 0x000fe80000100a00 */
[----:B------:R0:W-:Y:S04]  /*21820*/  STL.64 [R1+0x548], R10 ;  /* 0x0005480a01007387 */ /* 0x0001e80000100a00 */
[----:B0-----:R-:W4:Y:S04]  /*21830*/  LDL.LU.64 R10, [R1+0x1918] ;  /* 0x00191800010a7983 */ /* 0x001f280000300a00 */
[----:B------:R-:W4:Y:S04]  /*21840*/  LDL.LU.64 R8, [R1+0x1910] ;  /* 0x0019100001087983 */ /* 0x000f280000300a00 */
[----:B------:R-:W-:Y:S04]  /*21850*/  STL.64 [R1+0x1830], R6 ;  /* 0x0018300601007387 */ /* 0x000fe80000100a00 */
[----:B--2---:R0:W-:Y:S02]  /*21860*/  STL.64 [R1+0x1828], R4 ;  /* 0x0018280401007387 */ /* 0x0041e40000100a00 */
[----:B0-----:R-:W-:-:S02]  /*21870*/  IMAD.MOV.U32 R4, RZ, RZ, R26 ;  /* 0x000000ffff047224 */ /* 0x001fc400078e001a */
[----:B------:R-:W-:Y:S01]  /*21880*/  IMAD.MOV.U32 R5, RZ, RZ, R27 ;  /* 0x000000ffff057224 */ /* 0x000fe200078e001b */
[----:B------:R-:W2:Y:S04]  /*21890*/  LDL.LU R26, [R1+0x190c] ;  /* 0x00190c00011a7983 */ /* 0x000ea80000300800 */
[----:B------:R-:W2:Y:S01]  /*218a0*/  LDL.LU R27, [R1+0x1908] ;  /* 0x00190800011b7983 */ /* 0x000ea20000300800 */
[----:B---3--:R-:W-:Y:S02]  /*218b0*/  IMAD.MOV.U32 R6, RZ, RZ, R18 ;  /* 0x000000ffff067224 */ /* 0x008fe400078e0012 */
[----:B------:R-:W-:Y:S01]  /*218c0*/  IMAD.MOV.U32 R7, RZ, RZ, R19 ;  /* 0x000000ffff077224 */ /* 0x000fe200078e0013 */
[----:B------:R-:W3:Y:S04]  /*218d0*/  LDL.LU R18, [R1+0x1904] ;  /* 0x0019040001127983 */ /* 0x000ee80000300800 */
[----:B------:R-:W3:Y:S01]  /*218e0*/  LDL.LU R19, [R1+0x1900] ;  /* 0x0019000001137983 */ /* 0x000ee20000300800 */
[----:B----4-:R-:W-:-:S15]  /*218f0*/  HMMA.16816.F32 R12, R52, R10, R12 ;  /* 0x0000000a340c723c */ /* 0x010fde000000180c */
[----:B------:R-:W-:-:S08]  /*21900*/  NOP ;  /* 0x0000000000007918 */ /* 0x000fd00000000000 */
[----:B------:R-:W-:Y:S04]  /*21910*/  STL.64 [R1+0x530], R12 ;  /* 0x0005300c01007387 */ /* 0x000fe80000100a00 */
[----:B------:R0:W-:Y:S04]  /*21920*/  STL.64 [R1+0x538], R14 ;  /* 0x0005380e01007387 */ /* 0x0001e80000100a00 */
[----:B0-----:R-:W4:Y:S01]  /*21930*/  LDL.LU.64 R14, [R1+0x18f8] ;  /* 0x0018f800010e7983 */ /* 0x001f220000300a00 */
[C---:B---3--:R-:W-:Y:S03]  /*21940*/  HMMA.16816.F32 R20, R52.reuse, R18, R20 ;  /* 0x000000123414723c */ /* 0x048fe60000001814 */
[----:B------:R-:W3:Y:S03]  /*21950*/  LDL.LU R12, [R1+0x18f0] ;  /* 0x0018f000010c7983 */ /* 0x000ee60000300800 */
[----:B----4-:R-:W-:-:S15]  /*21960*/  HMMA.16816.F32 R56, R52, R14, R56 ;  /* 0x0000000e3438723c */ /* 0x010fde0000001838 */
[----:B------:R-:W-:-:S08]  /*21970*/  NOP ;  /* 0x0000000000007918 */ /* 0x000fd00000000000 */
[----:B------:R-:W-:Y:S04]  /*21980*/  STL.64 [R1+0x520], R56 ;  /* 0x0005203801007387 */ /* 0x000fe80000100a00 */
[----:B------:R0:W-:Y:S04]  /*21990*/  STL.64 [R1+0x528], R58 ;  /* 0x0005283a01007387 */ /* 0x0001e80000100a00 */
[----:B0-----:R-:W4:Y:S04]  /*219a0*/  LDL.LU.64 R58, [R1+0x18e8] ;  /* 0x0018e800013a7983 */ /* 0x001f280000300a00 */
[----:B------:R-:W4:Y:S04]  /*219b0*/  LDL.LU.64 R56, [R1+0x18e0] ;  /* 0x0018e00001387983 */ /* 0x000f280000300a00 */
[----:B------:R-:W-:Y:S04]  /*219c0*/  STL.64 [R1+0x510], R20 ;  /* 0x0005101401007387 */ /* 0x000fe80000100a00 */
[----:B------:R0:W-:Y:S04]  /*219d0*/  STL.64 [R1+0x518], R22 ;  /* 0x0005181601007387 */ /* 0x0001e80000100a00 */
[----:B0-----:R-:W3:Y:S01]  /*219e0*/  LDL.LU.64 R22, [R1+0x18d8] ;  /* 0x0018d80001167983 */ /* 0x001ee20000300a00 */
[C---:B--2---:R-:W-:Y:S03]  /*219f0*/  HMMA.16816.F32 R28, R52.reuse, R26, R28 ;  /* 0x0000001a341c723c */ /* 0x044fe6000000181c */
[----:B------:R-:W-:Y:S03]  /*21a00*/  STL.64 [R1+0x1858], R18 ;  /* 0x0018581201007387 */ /* 0x000fe60000100a00 */
[----:B---3--:R-:W-:-:S15]  /*21a10*/  HMMA.16816.F32 R44, R52, R22, R44 ;  /* 0x00000016342c723c */ /* 0x008fde000000182c */
[----:B------:R-:W-:-:S08]  /*21a20*/  NOP ;  /* 0x0000000000007918 */ /* 0x000fd00000000000 */
[----:B------:R-:W-:Y:S04]  /*21a30*/  STL.64 [R1+0x500], R44 ;  /* 0x0005002c01007387 */ /* 0x000fe80000100a00 */
[----:B------:R0:W-:Y:S04]  /*21a40*/  STL.64 [R1+0x508], R46 ;  /* 0x0005082e01007387 */ /* 0x0001e80000100a00 */
[----:B0-----:R-:W2:Y:S04]  /*21a50*/  LDL.LU.64 R46, [R1+0x18d0] ;  /* 0x0018d000012e7983 */ /* 0x001ea80000300a00 */
[----:B------:R-:W2:Y:S04]  /*21a60*/  LDL.LU.64 R44, [R1+0x18c8] ;  /* 0x0018c800012c7983 */ /* 0x000ea80000300a00 */
[----:B------:R-:W-:Y:S04]  /*21a70*/  STL.64 [R1+0x4f0], R28 ;  /* 0x0004f01c01007387 */ /* 0x000fe80000100a00 */
[----:B------:R0:W-:Y:S04]  /*21a80*/  STL.64 [R1+0x4f8], R30 ;  /* 0x0004f81e01007387 */ /* 0x0001e80000100a00 */
[----:B0-----:R-:W3:Y:S01]  /*21a90*/  LDL.LU.64 R30, [R1+0x18c0] ;  /* 0x0018c000011e7983 */ /* 0x001ee20000300a00 */
[C---:B------:R-:W-:Y:S03]  /*21aa0*/  HMMA.16816.F32 R36, R52.reuse, R34, R36 ;  /* 0x000000223424723c */ /* 0x040fe60000001824 */
[----:B------:R-:W2:Y:S04]  /*21ab0*/  LDL.LU R28, [R1+0x18b8] ;  /* 0x0018b800011c7983 */ /* 0x000ea80000300800 */
[----:B------:R-:W-:Y:S01]  /*21ac0*/  STL.64 [R1+0x1810], R26 ;  /* 0x0018101a01007387 */ /* 0x000fe20000100a00 */
[----:B---3--:R-:W-:-:S15]  /*21ad0*/  HMMA.16816.F32 R48, R52, R30, R48 ;  /* 0x0000001e3430723c */ /* 0x008fde0000001830 */
[----:B------:R-:W-:-:S08]  /*21ae0*/  NOP ;  /* 0x0000000000007918 */ /* 0x000fd00000000000 */
[----:B------:R-:W-:Y:S04]  /*21af0*/  STL.64 [R1+0x4e0], R48 ;  /* 0x0004e03001007387 */ /* 0x000fe80000100a00 */
[----:B------:R0:W-:Y:S04]  /*21b00*/  STL.64 [R1+0x4e8], R50 ;  /* 0x0004e83201007387 */ /* 0x0001e80000100a00 */
[----:B0-----:R-:W3:Y:S04]  /*21b10*/  LDL.LU.64 R50, [R1+0x18b0] ;  /* 0x0018b00001327983 */ /* 0x001ee80000300a00 */
[----:B------:R-:W-:Y:S04]  /*21b20*/  STL.64 [R1+0x1888], R30 ;  /* 0x0018881e01007387 */ /* 0x000fe80000100a00 */
[----:B------:R-:W-:Y:S04]  /*21b30*/  STL.64 [R1+0x4d0], R36 ;  /* 0x0004d02401007387 */ /* 0x000fe80000100a00 */
[----:B------:R0:W-:Y:S04]  /*21b40*/  STL.64 [R1+0x4d8], R38 ;  /* 0x0004d82601007387 */ /* 0x0001e80000100a00 */
[----:B0-----:R-:W4:Y:S04]  /*21b50*/  LDL.LU.64 R38, [R1+0x18a8] ;  /* 0x0018a80001267983 */ /* 0x001f280000300a00 */
[----:B------:R-:W-:Y:S04]  /*21b60*/  STL.64 [R1+0x1818], R34 ;  /* 0x0018182201007387 */ /* 0x000fe80000100a00 */
[----:B------:R-:W3:Y:S01]  /*21b70*/  LDL R61, [R1+0x1290] ;  /* 0x00129000013d7983 */ /* 0x000ee20000100800 */
[C---:B----4-:R-:W-:Y:S06]  /*21b80*/  HMMA.16816.F32 R56, R52.reuse, R38, R56 ;  /* 0x000000263438723c */ /* 0x050fec0000001838 */
[----:B--2---:R-:W-:-:S15]  /*21b90*/  HMMA.16816.F32 R52, R52, R42, R44 ;  /* 0x0000002a3434723c */ /* 0x004fde000000182c */
[----:B------:R-:W-:-:S02]  /*21ba0*/  NOP ;  /* 0x0000000000007918 */ /* 0x000fc40000000000 */
[----:B------:R-:W-:Y:S04]  /*21bb0*/  STL.64 [R1+0x4c0], R56 ;  /* 0x0004c03801007387 */ /* 0x000fe80000100a00 */
[----:B------:R0:W-:Y:S04]  /*21bc0*/  STL.64 [R1+0x4c8], R58 ;  /* 0x0004c83a01007387 */ /* 0x0001e80000100a00 */
[----:B0-----:R-:W2:Y:S04]  /*21bd0*/  LDL.LU R59, [R1+0x18a0] ;  /* 0x0018a000013b7983 */ /* 0x001ea80000300800 */
[----:B------:R-:W3:Y:S04]  /*21be0*/  LDL.LU.64 R46, [R1+0x1898] ;  /* 0x00189800012e7983 */ /* 0x000ee80000300a00 */
[----:B------:R-:W3:Y:S04]  /*21bf0*/  LDL.LU.64 R44, [R1+0x1890] ;  /* 0x00189000012c7983 */ /* 0x000ee80000300a00 */
[----:B------:R0:W-:Y:S04]  /*21c00*/  STL.64 [R1+0x450], R52 ;  /* 0x0004503401007387 */ /* 0x0001e80000100a00 */
[----:B------:R1:W-:Y:S04]  /*21c10*/  STL.64 [R1+0x458], R54 ;  /* 0x0004583601007387 */ /* 0x0003e80000100a00 */
[----:B0-----:R-:W4:Y:S04]  /*21c20*/  LDL.LU R52, [R1+0x70] ;  /* 0x0000700001347983 */ /* 0x001f280000300800 */
[----:B------:R-:W4:Y:S04]  /*21c30*/  LDL.LU R53, [R1+0x74] ;  /* 0x0000740001357983 */ /* 0x000f280000300800 */
[----:B-1----:R-:W4:Y:S04]  /*21c40*/  LDL.LU R54, [R1+0x78] ;  /* 0x0000780001367983 */ /* 0x002f280000300800 */
[----:B------:R-:W4:Y:S01]  /*21c50*/  LDL.LU R55, [R1+0x7c] ;  /* 0x00007c0001377983 */ /* 0x000f220000300800 */
[----:B------:R-:W-:-:S02]  /*21c60*/  IMAD.MOV.U32 R34, RZ, RZ, R12 ;  /* 0x000000ffff227224 */ /* 0x000fc400078e000c */
[----:B------:R-:W-:Y:S01]  /*21c70*/  IMAD.MOV.U32 R35, RZ, RZ, R9 ;  /* 0x000000ffff237224 */ /* 0x000fe200078e0009 */
[----:B------:R0:W-:Y:S01]  /*21c80*/  STL.64 [R1+0x1820], R42 ;  /* 0x0018202a01007387 */ /* 0x0001e20000100a00 */
[C---:B---3--:R-:W-:Y:S06]  /*21c90*/  HMMA.16816.F32 R4, R44.reuse, R50, R4 ;  /* 0x000000322c04723c */ /* 0x048fec0000001804 */
[----:B----4-:R-:W-:Y:S01]  /*21ca0*/  HMMA.16816.F32 R32, R44, R34, R52 ;  /* 0x000000222c20723c */ /* 0x010fe20000001834 */
[----:B--2---:R-:W1:-:S15]  /*21cb0*/  LDSM.16.MT88.4 R52, [R59+UR4+0x1080] ;  /* 0x001080043b34783b */ /* 0x004e5e0008004200 */
[----:B------:R-:W-:-:S02]  /*21cc0*/  NOP ;  /* 0x0000000000007918 */ /* 0x000fc40000000000 */
[----:B------:R-:W-:Y:S02]  /*21cd0*/  IMAD.MOV.U32 R13, RZ, RZ, R6 ;  /* 0x000000ffff0d7224 */ /* 0x000fe400078e0006 */
[----:B------:R-:W-:Y:S02]  /*21ce0*/  IMAD.MOV.U32 R12, RZ, RZ, R4 ;  /* 0x000000ffff0c7224 */ /* 0x000fe400078e0004 */
[----:B------:R-:W-:Y:S02]  /*21cf0*/  IMAD.MOV.U32 R21, RZ, RZ, R7 ;  /* 0x000000ffff157224 */ /* 0x000fe400078e0007 */
[----:B------:R-:W-:Y:S02]  /*21d00*/  IMAD.MOV.U32 R20, RZ, RZ, R5 ;  /* 0x000000ffff147224 */ /* 0x000fe400078e0005 */
[----:B------:R-:W-:Y:S01]  /*21d10*/  IMAD.MOV.U32 R9, RZ, RZ, R35 ;  /* 0x000000ffff097224 */ /* 0x000fe200078e0023 */
[----:B------:R-:W-:Y:S04]  /*21d20*/  STL.64 [R1+0xa60], R32 ;  /* 0x000a602001007387 */ /* 0x000fe80000100a00 */
[----:B------:R-:W-:Y:S04]  /*21d30*/  STL.64 [R1+0xa68], R34 ;  /* 0x000a682201007387 */ /* 0x000fe80000100a00 */
[----:B------:R-:W-:Y:S04]  /*21d40*/  STL.64 [R1+0x1840], R10 ;  /* 0x0018400a01007387 */ /* 0x000fe80000100a00 */
[----:B------:R-:W-:Y:S04]  /*21d50*/  STL.64 [R1+0x1838], R8 ;  /* 0x0018380801007387 */ /* 0x000fe80000100a00 */
[----:B------:R-:W-:Y:S04]  /*21d60*/  STL.64 [R1+0xa40], R4 ;  /* 0x000a400401007387 */ /* 0x000fe80000100a00 */
[----:B------:R2:W-:Y:S04]  /*21d70*/  STL.64 [R1+0xa48], R6 ;  /* 0x000a480601007387 */ /* 0x0005e80000100a00 */
[----:B------:R-:W-:Y:S04]  /*21d80*/  STL.64 [R1+0x1868], R14 ;  /* 0x0018680e01007387 */ /* 0x000fe80000100a00 */
[----:B------:R-:W-:Y:S04]  /*21d90*/  STL.64 [R1+0x1860], R12 ;  /* 0x0018600c01007387 */ /* 0x000fe80000100a00 */
[----:B------:R-:W-:Y:S04]  /*21da0*/  STL.64 [R1+0x1850], R22 ;  /* 0x0018501601007387 */ /* 0x000fe80000100a00 */
[----:B------:R-:W-:Y:S04]  /*21db0*/  STL.64 [R1+0x1848], R20 ;  /* 0x0018481401007387 */ /* 0x000fe80000100a00 */
[----:B------:R-:W3:Y:S04]  /*21dc0*/  LDL.LU R40, [R1+0x180] ;  /* 0x0001800001287983 */ /* 0x000ee80000300800 */
[----:B------:R-:W3:Y:S04]  /*21dd0*/  LDL.LU R41, [R1+0x184] ;  /* 0x0001840001297983 */ /* 0x000ee80000300800 */
[----:B0-----:R-:W4:Y:S04]  /*21de0*/  LDL.LU R42, [R1+0x188] ;  /* 0x00018800012a7983 */ /* 0x001f280000300800 */
[----:B------:R-:W4:Y:S01]  /*21df0*/  LDL.LU R43, [R1+0x18c] ;  /* 0x00018c00012b7983 */ /* 0x000f220000300800 */
[----:B--2---:R-:W-:-:S02]  /*21e00*/  IMAD.MOV.U32 R6, RZ, RZ, R17 ;  /* 0x000000ffff067224 */ /* 0x004fc400078e0011 */
[----:B------:R-:W-:Y:S01]  /*21e10*/  IMAD.MOV.U32 R7, RZ, RZ, R16 ;  /* 0x000000ffff077224 */ /* 0x000fe200078e0010 */
[----:B----4-:R-:W-:Y:S04]  /*21e20*/  STL.64 [R1+0x1878], R42 ;  /* 0x0018782a01007387 */ /* 0x010fe80000100a00 */
[----:B---3--:R-:W-:Y:S04]  /*21e30*/  STL.64 [R1+0x1870], R40 ;  /* 0x0018702801007387 */ /* 0x008fe80000100a00 */
[----:B------:R0:W-:Y:S04]  /*21e40*/  STL.64 [R1+0x1880], R6 ;  /* 0x0018800601007387 */ /* 0x0001e80000100a00 */
[----:B------:R-:W2:Y:S04]  /*21e50*/  LDL.LU R16, [R1+0x1a0] ;  /* 0x0001a00001107983 */ /* 0x000ea80000300800 */
[----:B------:R-:W2:Y:S04]  /*21e60*/  LDL.LU R17, [R1+0x1a4] ;  /* 0x0001a40001117983 */ /* 0x000ea80000300800 */
[----:B------:R-:W2:Y:S04]  /*21e70*/  LDL.LU R18, [R1+0x1a8] ;  /* 0x0001a80001127983 */ /* 0x000ea80000300800 */
[----:B------:R-:W2:Y:S01]  /*21e80*/  LDL.LU R19, [R1+0x1ac] ;  /* 0x0001ac0001137983 */ /* 0x000ea20000300800 */
[----:B0-----:R-:W-:-:S03]  /*21e90*/  IMAD.MOV.U32 R6, RZ, RZ, R28 ;  /* 0x000000ffff067224 */ /* 0x001fc600078e001c */
[----:B------:R-:W3:Y:S04]  /*21ea0*/  LDL.LU R28, [R1+0x1c0] ;  /* 0x0001c000011c7983 */ /* 0x000ee80000300800 */
[----:B------:R-:W3:Y:S04]  /*21eb0*/  LDL.LU R29, [R1+0x1c4] ;  /* 0x0001c400011d7983 */ /* 0x000ee80000300800 */
[----:B------:R-:W3:Y:S04]  /*21ec0*/  LDL.LU R30, [R1+0x1c8] ;  /* 0x0001c800011e7983 */ /* 0x000ee80000300800 */
[----:B------:R-:W3:Y:S04]  /*21ed0*/  LDL.LU R31, [R1+0x1cc] ;  /* 0x0001cc00011f7983 */ /* 0x000ee80000300800 */
[----:B------:R-:W4:Y:S04]  /*21ee0*/  LDL.LU R40, [R1+0x1b0] ;  /* 0x0001b00001287983 */ /* 0x000f280000300800 */
[----:B------:R-:W4:Y:S01]  /*21ef0*/  LDL.LU R41, [R1+0x1b4] ;  /* 0x0001b40001297983 */ /* 0x000f220000300800 */
[----:B------:R-:W-:-:S03]  /*21f00*/  IMAD.MOV.U32 R7, RZ, RZ, R0 ;  /* 0x000000ffff077224 */ /* 0x000fc600078e0000 */
[----:B------:R-:W4:Y:S04]  /*21f10*/  LDL.LU R42, [R1+0x1b8] ;  /* 0x0001b800012a7983 */ /* 0x000f280000300800 */
[----:B------:R-:W4:Y:S04]  /*21f20*/  LDL.LU R43, [R1+0x1bc] ;  /* 0x0001bc00012b7983 */ /* 0x000f280000300800 */
[----:B------:R-:W2:Y:S04]  /*21f30*/  LDL.64 R22, [R1+0x18] ;  /* 0x0000180001167983 */ /* 0x000ea80000100a00 */
        /* <DEDUP_REMOVED lines=8> */
[----:B-1----:R-:W-:Y:S04]  /*21fc0*/  STL.64 [R1+0x1760], R54 ;  /* 0x0017603601007387 */ /* 0x002fe80000100a00 */
[----:B------:R0:W-:Y:S01]  /*21fd0*/  STL.64 [R1+0x1758], R52 ;  /* 0x0017583401007387 */ /* 0x0001e20000100a00 */
[----:B------:R-:W-:-:S02]  /*21fe0*/  IMAD.MOV.U32 R15, RZ, RZ, R24 ;  /* 0x000000ffff0f7224 */ /* 0x000fc400078e0018 */
[----:B------:R-:W-:Y:S01]  /*21ff0*/  IMAD.MOV.U32 R14, RZ, RZ, R25 ;  /* 0x000000ffff0e7224 */ /* 0x000fe200078e0019 */
[----:B0-----:R-:W2:Y:S04]  /*22000*/  LDL.LU R52, [R1+0x100] ;  /* 0x0001000001347983 */ /* 0x001ea80000300800 */
        /* <DEDUP_REMOVED lines=15> */
[----:B---3--:R-:W-:Y:S03]  /*22100*/  HMMA.16816.F32 R4, R44, R6, R28 ;  /* 0x000000062c04723c */ /* 0x008fe6000000181c */
[----:B------:R-:W3:-:S15]  /*22110*/  LDL.LU.64 R30, [R1+0x1888] ;  /* 0x00188800011e7983 */ /* 0x000ede0000300a00 */
[----:B------:R-:W-:-:S05]  /*22120*/  NOP ;  /* 0x0000000000007918 */ /* 0x000fca0000000000 */
[----:B------:R-:W-:Y:S01]  /*22130*/  STL.64 [R1+0xa20], R4 ;  /* 0x000a200401007387 */ /* 0x000fe20000100a00 */
[----:B------:R-:W-:Y:S02]  /*22140*/  IMAD.MOV.U32 R37, RZ, RZ, R7 ;  /* 0x000000ffff257224 */ /* 0x000fe400078e0007 */
[----:B------:R-:W-:Y:S01]  /*22150*/  IMAD.MOV.U32 R29, RZ, RZ, R6 ;  /* 0x000000ffff1d7224 */ /* 0x000fe200078e0006 */
[----:B------:R0:W-:Y:S04]  /*22160*/  STL.64 [R1+0xa28], R6 ;  /* 0x000a280601007387 */ /* 0x0001e80000100a00 */
[----:B0-----:R-:W3:Y:S01]  /*22170*/  LDL.LU.64 R6, [R1+0x1880] ;  /* 0x0018800001067983 */ /* 0x001ee20000300a00 */
[C---:B----4-:R-:W-:Y:S06]  /*22180*/  HMMA.16816.F32 R12, R44.reuse, R14, R40 ;  /* 0x0000000e2c0c723c */ /* 0x050fec0000001828 */
[----:B--2---:R-:W-:Y:S01]  /*22190*/  HMMA.16816.F32 R16, R44, R22, R16 ;  /* 0x000000162c10723c */ /* 0x004fe20000001810 */
[----:B------:R-:W-:-:S02]  /*221a0*/  IMAD.MOV.U32 R36, RZ, RZ, R5 ;  /* 0x000000ffff247224 */ /* 0x000fc400078e0005 */
[----:B------:R-:W-:Y:S01]  /*221b0*/  IMAD.MOV.U32 R28, RZ, RZ, R4 ;  /* 0x000000ffff1c7224 */ /* 0x000fe200078e0004 */
[----:B------:R-:W2:Y:S04]  /*221c0*/  LDL.LU.64 R42, [R1+0x1878] ;  /* 0x00187800012a7983 */ /* 0x000ea80000300a00 */
[----:B------:R-:W2:Y:S01]  /*221d0*/  LDL.LU.64 R40, [R1+0x1870] ;  /* 0x0018700001287983 */ /* 0x000ea20000300a00 */
[----:B------:R-:W-:-:S08]  /*221e0*/  IMAD.MOV.U32 R0, RZ, RZ, R23 ;  /* 0x000000ffff007224 */ /* 0x000fd000078e0017 */
[----:B------:R-:W-:Y:S04]  /*221f0*/  STL.64 [R1+0xa00], R12 ;  /* 0x000a000c01007387 */ /* 0x000fe80000100a00 */
[----:B------:R0:W-:Y:S04]  /*22200*/  STL.64 [R1+0xa08], R14 ;  /* 0x000a080e01007387 */ /* 0x0001e80000100a00 */
[----:B0-----:R-:W4:Y:S04]  /*22210*/  LDL.LU.64 R14, [R1+0x1868] ;  /* 0x00186800010e7983 */ /* 0x001f280000300a00 */
[----:B------:R-:W2:Y:S04]  /*22220*/  LDL.LU.64 R12, [R1+0x1860] ;  /* 0x00186000010c7983 */ /* 0x000ea80000300a00 */
[----:B------:R0:W-:Y:S04]  /*22230*/  STL.64 [R1+0x9d0], R16 ;  /* 0x0009d01001007387 */ /* 0x0001e80000100a00 */
[----:B------:R1:W-:Y:S01]  /*22240*/  STL.64 [R1+0x9d8], R18 ;  /* 0x0009d81201007387 */ /* 0x0003e20000100a00 */
[----:B0-----:R-:W-:-:S03]  /*22250*/  IMAD.MOV.U32 R16, RZ, RZ, R22 ;  /* 0x000000ffff107224 */ /* 0x001fc600078e0016 */
[----:B-1----:R-:W2:Y:S04]  /*22260*/  LDL.LU.64 R18, [R1+0x1858] ;  /* 0x0018580001127983 */ /* 0x002ea80000300a00 */
[----:B------:R-:W2:Y:S04]  /*22270*/  LDL.LU.64 R22, [R1+0x1850] ;  /* 0x0018500001167983 */ /* 0x000ea80000300a00 */
[----:B------:R-:W2:Y:S01]  /*22280*/  LDL.LU.64 R20, [R1+0x1848] ;  /* 0x0018480001147983 */ /* 0x000ea20000300a00 */
[----:B---3--:R-:W-:Y:S03]  /*22290*/  HMMA.16816.F32 R4, R44, R6, R8 ;  /* 0x000000062c04723c */ /* 0x008fe60000001808 */
[----:B------:R-:W3:Y:S04]  /*222a0*/  LDL.LU.64 R10, [R1+0x1840] ;  /* 0x00184000010a7983 */ /* 0x000ee80000300a00 */
[----:B------:R-:W3:-:S15]  /*222b0*/  LDL.LU.64 R8, [R1+0x1838] ;  /* 0x0018380001087983 */ /* 0x000ede0000300a00 */
[----:B------:R-:W-:-:S01]  /*222c0*/  NOP ;  /* 0x0000000000007918 */ /* 0x000fc20000000000 */
[----:B------:R-:W-:Y:S04]  /*222d0*/  STL.64 [R1+0x9b0], R4 ;  /* 0x0009b00401007387 */ /* 0x000fe80000100a00 */
[----:B------:R0:W-:Y:S04]  /*222e0*/  STL.64 [R1+0x9b8], R6 ;  /* 0x0009b80601007387 */ /* 0x0001e80000100a00 */
[----:B0-----:R-:W3:Y:S04]  /*222f0*/  LDL.LU.64 R6, [R1+0x1830] ;  /* 0x0018300001067983 */ /* 0x001ee80000300a00 */
[----:B------:R-:W3:Y:S01]  /*22300*/  LDL.LU.64 R4, [R1+0x1828] ;  /* 0x0018280001047983 */ /* 0x000ee20000300a00 */
[C---:B----4-:R-:W-:Y:S06]  /*22310*/  HMMA.16816.F32 R24, R44.reuse, R14, R24 ;  /* 0x0000000e2c18723c */ /* 0x050fec0000001818 */
[C---:B--2---:R-:W-:Y:S06]  /*22320*/  HMMA.16816.F32 R48, R44.reuse, R18, R48 ;  /* 0x000000122c30723c */ /* 0x044fec0000001830 */
[C---:B------:R-:W-:Y:S06]  /*22330*/  HMMA.16816.F32 R56, R44.reuse, R22, R56 ;  /* 0x000000162c38723c */ /* 0x040fec0000001838 */
[C---:B---3--:R-:W-:Y:S06]  /*22340*/  HMMA.16816.F32 R32, R44.reuse, R10, R32 ;  /* 0x0000000a2c20723c */ /* 0x048fec0000001820 */
[----:B------:R-:W-:-:S15]  /*22350*/  HMMA.16816.F32 R40, R44, R6, R40 ;  /* 0x000000062c28723c */ /* 0x000fde0000001828 */
[----:B------:R-:W-:-:S08]  /*22360*/  NOP ;  /* 0x0000000000007918 */ /* 0x000fd00000000000 */
[----:B------:R-:W-:Y:S04]  /*22370*/  STL.64 [R1+0x9a0], R40 ;  /* 0x0009a02801007387 */ /* 0x000fe80000100a00 */
[----:B------:R0:W-:Y:S04]  /*22380*/  STL.64 [R1+0x9a8], R42 ;  /* 0x0009a82a01007387 */ /* 0x0001e80000100a00 */
[----:B0-----:R-:W2:Y:S04]  /*22390*/  LDL.LU.64 R42, [R1+0x1820] ;  /* 0x00182000012a7983 */ /* 0x001ea80000300a00 */
[----:B------:R-:W-:Y:S04]  /*223a0*/  STL.64 [R1+0x17a0], R6 ;  /* 0x0017a00601007387 */ /* 0x000fe80000100a00 */
[----:B------:R0:W-:Y:S04]  /*223b0*/  STL.64 [R1+0x1798], R4 ;  /* 0x0017980401007387 */ /* 0x0001e80000100a00 */
[----:B0-----:R-:W3:Y:S04]  /*223c0*/  LDL.LU R4, [R1+0x110] ;  /* 0x0001100001047983 */ /* 0x001ee80000300800 */
[----:B------:R-:W3:Y:S04]  /*223d0*/  LDL.LU R5, [R1+0x114] ;  /* 0x0001140001057983 */ /* 0x000ee80000300800 */
[----:B------:R-:W3:Y:S04]  /*223e0*/  LDL.LU R6, [R1+0x118] ;  /* 0x0001180001067983 */ /* 0x000ee80000300800 */
[----:B------:R-:W3:Y:S04]  /*223f0*/  LDL.LU R7, [R1+0x11c] ;  /* 0x00011c0001077983 */ /* 0x000ee80000300800 */
[----:B------:R-:W-:Y:S04]  /*22400*/  STL.64 [R1+0x990], R32 ;  /* 0x0009902001007387 */ /* 0x000fe80000100a00 */
[----:B------:R0:W-:Y:S04]  /*22410*/  STL.64 [R1+0x998], R34 ;  /* 0x0009982201007387 */ /* 0x0001e80000100a00 */
[----:B0-----:R-:W3:Y:S04]  /*22420*/  LDL.LU.64 R34, [R1+0x1818] ;  /* 0x0018180001227983 */ /* 0x001ee80000300a00 */
[----:B------:R-:W-:Y:S04]  /*22430*/  STL.64 [R1+0x17b0], R10 ;  /* 0x0017b00a01007387 */ /* 0x000fe80000100a00 */
[----:B------:R0:W-:Y:S04]  /*22440*/  STL.64 [R1+0x17a8], R8 ;  /* 0x0017a80801007387 */ /* 0x0001e80000100a00 */
[----:B0-----:R-:W4:Y:S04]  /*22450*/  LDL.LU R8, [R1+0x120] ;  /* 0x0001200001087983 */ /* 0x001f280000300800 */
[----:B------:R-:W4:Y:S04]  /*22460*/  LDL.LU R9, [R1+0x124] ;  /* 0x0001240001097983 */ /* 0x000f280000300800 */
[----:B------:R-:W4:Y:S04]  /*22470*/  LDL.LU R10, [R1+0x128] ;  /* 0x00012800010a7983 */ /* 0x000f280000300800 */
[----:B------:R-:W4:Y:S04]  /*22480*/  LDL.LU R11, [R1+0x12c] ;  /* 0x00012c00010b7983 */ /* 0x000f280000300800 */
[----:B------:R-:W-:Y:S04]  /*22490*/  STL.64 [R1+0x980], R24 ;  /* 0x0009801801007387 */ /* 0x000fe80000100a00 */
[----:B------:R0:W-:Y:S04]  /*224a0*/  STL.64 [R1+0x988], R26 ;  /* 0x0009881a01007387 */ /* 0x0001e80000100a00 */
[----:B0-----:R-:W2:Y:S04]  /*224b0*/  LDL.LU.64 R26, [R1+0x1810] ;  /* 0x00181000011a7983 */ /* 0x001ea80000300a00 */
[----:B------:R-:W-:Y:S04]  /*224c0*/  STL.64 [R1+0x17c0], R14 ;  /* 0x0017c00e01007387 */ /* 0x000fe80000100a00 */
[----:B------:R0:W-:Y:S04]  /*224d0*/  STL.64 [R1+0x17b8], R12 ;  /* 0x0017b80c01007387 */ /* 0x0001e80000100a00 */
[----:B0-----:R-:W2:Y:S04]  /*224e0*/  LDL.LU R12, [R1+0x130] ;  /* 0x00013000010c7983 */ /* 0x001ea80000300800 */
[----:B------:R-:W2:Y:S04]  /*224f0*/  LDL.LU R13, [R1+0x134] ;  /* 0x00013400010d7983 */ /* 0x000ea80000300800 */
[----:B------:R-:W2:Y:S04]  /*22500*/  LDL.LU R14, [R1+0x138] ;  /* 0x00013800010e7983 */ /* 0x000ea80000300800 */
[----:B------:R-:W2:Y:S04]  /*22510*/  LDL.LU R15, [R1+0x13c] ;  /* 0x00013c00010f7983 */ /* 0x000ea80000300800 */
[----:B------:R-:W-:Y:S04]  /*22520*/  STL.64 [R1+0x970], R48 ;  /* 0x0009703001007387 */ /* 0x000fe80000100a00 */
[----:B------:R0:W-:Y:S04]  /*22530*/  STL.64 [R1+0x978], R50 ;  /* 0x0009783201007387 */ /* 0x0001e80000100a00 */
[----:B0-----:R-:W3:Y:S04]  /*22540*/  LDL.LU.64 R50, [R1+0x1808] ;  /* 0x0018080001327983 */ /* 0x001ee80000300a00 */
[----:B------:R-:W3:Y:S04]  /*22550*/  LDL.LU.64 R48, [R1+0x1800] ;  /* 0x0018000001307983 */ /* 0x000ee80000300a00 */
[----:B------:R-:W-:Y:S04]  /*22560*/  STL.64 [R1+0x17e8], R18 ;  /* 0x0017e81201007387 */ /* 0x000fe80000100a00 */
[----:B------:R-:W-:Y:S04]  /*22570*/  STL.64 [R1+0x960], R56 ;  /* 0x0009603801007387 */ /* 0x000fe80000100a00 */
[----:B------:R0:W-:Y:S04]  /*22580*/  STL.64 [R1+0x968], R58 ;  /* 0x0009683a01007387 */ /* 0x0001e80000100a00 */
[----:B0-----:R-:W3:Y:S04]  /*22590*/  LDL.LU.64 R58, [R1+0x17f8] ;  /* 0x0017f800013a7983 */ /* 0x001ee80000300a00 */
[----:B------:R-:W3:Y:S04]  /*225a0*/  LDL.LU.64 R56, [R1+0x17f0] ;  /* 0x0017f00001387983 */ /* 0x000ee80000300a00 */
[----:B------:R-:W-:Y:S04]  /*225b0*/  STL.64 [R1+0x17d0], R22 ;  /* 0x0017d01601007387 */ /* 0x000fe80000100a00 */
[----:B------:R-:W-:Y:S01]  /*225c0*/  STL.64 [R1+0x17c8], R20 ;  /* 0x0017c81401007387 */ /* 0x000fe20000100a00 */
[C---:B----4-:R-:W-:Y:S06]  /*225d0*/  HMMA.16816.F32 R8, R44.reuse, R30, R8 ;  /* 0x0000001e2c08723c */ /* 0x050fec0000001808 */
[----:B--2---:R-:W-:Y:S06]  /*225e0*/  HMMA.16816.F32 R12, R44, R26, R12 ;  /* 0x0000001a2c0c723c */ /* 0x004fec000000180c */
[----:B------:R-:W-:-:S15]  /*225f0*/  STL.64 [R1+0x17d8], R26 ;  /* 0x0017d81a01007387 */ /* 0x000fde0000100a00 */
[----:B------:R-:W-:-:S02]  /*22600*/  NOP ;  /* 0x0000000000007918 */ /* 0x000fc40000000000 */
[----:B------:R-:W-:Y:S04]  /*22610*/  STL.64 [R1+0x950], R12 ;  /* 0x0009500c01007387 */ /* 0x000fe80000100a00 */
[----:B------:R-:W-:Y:S04]  /*22620*/  STL.64 [R1+0x958], R14 ;  /* 0x0009580e01007387 */ /* 0x000fe80000100a00 */
[----:B------:R-:W-:Y:S04]  /*22630*/  STL.64 [R1+0x1790], R30 ;  /* 0x0017901e01007387 */ /* 0x000fe80000100a00 */
[----:B------:R-:W-:Y:S04]  /*22640*/  STL.64 [R1+0x1788], R28 ;  /* 0x0017881c01007387 */ /* 0x000fe80000100a00 */
[----:B------:R-:W-:Y:S04]  /*22650*/  STL.64 [R1+0x940], R8 ;  /* 0x0009400801007387 */ /* 0x000fe80000100a00 */
[----:B------:R3:W-:Y:S02]  /*22660*/  STL.64 [R1+0x948], R10 ;  /* 0x0009480a01007387 */ /* 0x0007e40000100a00 */
[C---:B---3--:R-:W-:Y:S06]  /*22670*/  HMMA.16816.F32 R8, R44.reuse, R34, R4 ;  /* 0x000000222c08723c */ /* 0x048fec0000001804 */
[----:B------:R-:W-:Y:S01]  /*22680*/  HMMA.16816.F32 R4, R44, R38, R52 ;  /* 0x000000262c04723c */ /* 0x000fe20000001834 */
[----:B------:R-:W-:-:S15]  /*22690*/  STL.64 [R1+0x17e0], R34 ;  /* 0x0017e02201007387 */ /* 0x000fde0000100a00 */
[----:B------:R-:W-:-:S01]  /*226a0*/  NOP ;  /* 0x0000000000007918 */ /* 0x000fc20000000000 */
[----:B------:R-:W-:Y:S04]  /*226b0*/  STL.64 [R1+0x930], R8 ;  /* 0x0009300801007387 */ /* 0x000fe80000100a00 */
[----:B------:R-:W-:Y:S04]  /*226c0*/  STL.64 [R1+0x938], R10 ;  /* 0x0009380a01007387 */ /* 0x000fe80000100a00 */
[----:B------:R-:W-:Y:S04]  /*226d0*/  STL.64 [R1+0x1778], R38 ;  /* 0x0017782601007387 */ /* 0x000fe80000100a00 */
[----:B------:R-:W-:Y:S04]  /*226e0*/  STL.64 [R1+0x1770], R36 ;  /* 0x0017702401007387 */ /* 0x000fe80000100a00 */
[----:B------:R-:W-:Y:S04]  /*226f0*/  STL.64 [R1+0x920], R4 ;  /* 0x0009200401007387 */ /* 0x000fe80000100a00 */
[----:B------:R0:W-:Y:S02]  /*22700*/  STL.64 [R1+0x928], R6 ;  /* 0x0009280601007387 */ /* 0x0001e40000100a00 */
[----:B0-----:R-:W-:Y:S02]  /*22710*/  HMMA.16816.F32 R4, R44, R42, R56 ;  /* 0x0000002a2c04723c */ /* 0x001fe40000001838 */
[----:B------:R-:W2:Y:S01]  /*22720*/  LDL.LU R56, [R1+0x6d0] ;  /* 0x0006d00001387983 */ /* 0x000ea20000300800 */
[----:B------:R-:W-:-:S15]  /*22730*/  IMAD.MOV.U32 R10, RZ, RZ, R16 ;  /* 0x000000ffff0a7224 */ /* 0x000fde00078e0010 */
[----:B------:R-:W-:-:S05]  /*22740*/  NOP ;  /* 0x0000000000007918 */ /* 0x000fca0000000000 */
[----:B------:R0:W-:Y:S04]  /*22750*/  STL.64 [R1+0x870], R4 ;  /* 0x0008700401007387 */ /* 0x0001e80000100a00 */
[----:B------:R1:W-:Y:S04]  /*22760*/  STL.64 [R1+0x878], R6 ;  /* 0x0008780601007387 */ /* 0x0003e80000100a00 */
[----:B------:R-:W2:Y:S04]  /*22770*/  LDL.LU R57, [R1+0x6d4] ;  /* 0x0006d40001397983 */ /* 0x000ea80000300800 */
[----:B------:R-:W2:Y:S04]  /*22780*/  LDL.LU R58, [R1+0x6d8] ;  /* 0x0006d800013a7983 */ /* 0x000ea80000300800 */
[----:B------:R-:W2:Y:S04]  /*22790*/  LDL.LU R59, [R1+0x6dc] ;  /* 0x0006dc00013b7983 */ /* 0x000ea80000300800 */
[----:B------:R-:W3:Y:S04]  /*227a0*/  LDL.LU R28, [R1+0x4b0] ;  /* 0x0004b000011c7983 */ /* 0x000ee80000300800 */
[----:B------:R-:W3:Y:S04]  /*227b0*/  LDL.LU R29, [R1+0x4b4] ;  /* 0x0004b400011d7983 */ /* 0x000ee80000300800 */
[----:B------:R-:W3:Y:S04]  /*227c0*/  LDL.LU R30, [R1+0x4b8] ;  /* 0x0004b800011e7983 */ /* 0x000ee80000300800 */
[----:B------:R-:W3:Y:S04]  /*227d0*/  LDL.LU R31, [R1+0x4bc] ;  /* 0x0004bc00011f7983 */ /* 0x000ee80000300800 */
[----:B------:R-:W3:Y:S04]  /*227e0*/  LDL.64 R54, [R1+0x58] ;  /* 0x0000580001367983 */ /* 0x000ee80000100a00 */
[----:B------:R-:W4:Y:S04]  /*227f0*/  LDL.LU R16, [R1+0x4a0] ;  /* 0x0004a00001107983 */ /* 0x000f280000300800 */
[----:B------:R-:W4:Y:S04]  /*22800*/  LDL.LU R17, [R1+0x4a4] ;  /* 0x0004a40001117983 */ /* 0x000f280000300800 */
[----:B------:R-:W4:Y:S04]  /*22810*/  LDL.LU R18, [R1+0x4a8] ;  /* 0x0004a80001127983 */ /* 0x000f280000300800 */
[----:B------:R-:W4:Y:S04]  /*22820*/  LDL.LU R19, [R1+0x4ac] ;  /* 0x0004ac0001137983 */ /* 0x000f280000300800 */
[----:B------:R-:W4:Y:S04]  /*22830*/  LDL.64 R46, [R1+0x48] ;  /* 0x00004800012e7983 */ /* 0x000f280000100a00 */
        /* <DEDUP_REMOVED lines=8> */
[----:B------:R-:W2:Y:S04]  /*228c0*/  LDL.64 R26, [R1+0x38] ;  /* 0x00003800011a7983 */ /* 0x000ea80000100a00 */
[----:B------:R-:W2:Y:S04]  /*228d0*/  LDL.LU R20, [R1+0x710] ;  /* 0x0007100001147983 */ /* 0x000ea80000300800 */
[----:B------:R-:W2:Y:S04]  /*228e0*/  LDL.LU R21, [R1+0x714] ;  /* 0x0007140001157983 */ /* 0x000ea80000300800 */
[----:B------:R-:W2:Y:S04]  /*228f0*/  LDL.LU R22, [R1+0x718] ;  /* 0x0007180001167983 */ /* 0x000ea80000300800 */
[----:B------:R-:W2:Y:S04]  /*22900*/  LDL.LU R23, [R1+0x71c] ;  /* 0x00071c0001177983 */ /* 0x000ea80000300800 */
[----:B0-----:R-:W2:Y:S04]  /*22910*/  LDL.LU R4, [R1+0x6f0] ;  /* 0x0006f00001047983 */ /* 0x001ea80000300800 */
[----:B------:R-:W2:Y:S04]  /*22920*/  LDL.LU R5, [R1+0x6f4] ;  /* 0x0006f40001057983 */ /* 0x000ea80000300800 */
[----:B-1----:R-:W2:Y:S04]  /*22930*/  LDL.LU R6, [R1+0x6f8] ;  /* 0x0006f80001067983 */ /* 0x002ea80000300800 */
[----:B------:R-:W2:Y:S04]  /*22940*/  LDL.LU R7, [R1+0x6fc] ;  /* 0x0006fc0001077983 */ /* 0x000ea80000300800 */
[----:B------:R-:W2:Y:S04]  /*22950*/  LDL.LU R36, [R1+0x6c0] ;  /* 0x0006c00001247983 */ /* 0x000ea80000300800 */
[----:B------:R-:W2:Y:S04]  /*22960*/  LDL.LU R37, [R1+0x6c4] ;  /* 0x0006c40001257983 */ /* 0x000ea80000300800 */
[----:B------:R-:W2:Y:S04]  /*22970*/  LDL.LU R38, [R1+0x6c8] ;  /* 0x0006c80001267983 */ /* 0x000ea80000300800 */
[----:B------:R-:W2:Y:S04]  /*22980*/  LDL.LU R39, [R1+0x6cc] ;  /* 0x0006cc0001277983 */ /* 0x000ea80000300800 */
[----:B------:R0:W-:Y:S04]  /*22990*/  STL.64 [R1+0x1768], R42 ;  /* 0x0017682a01007387 */ /* 0x0001e80000100a00 */
[----:B------:R-:W2:Y:S04]  /*229a0*/  LDL.LU R40, [R1+0x6e0] ;  /* 0x0006e00001287983 */ /* 0x000ea80000300800 */
[----:B------:R-:W2:Y:S04]  /*229b0*/  LDL.LU R41, [R1+0x6e4] ;  /* 0x0006e40001297983 */ /* 0x000ea80000300800 */
[----:B0-----:R-:W2:Y:S04]  /*229c0*/  LDL.LU R42, [R1+0x6e8] ;  /* 0x0006e800012a7983 */ /* 0x001ea80000300800 */
[----:B------:R-:W2:Y:S01]  /*229d0*/  LDL.LU R43, [R1+0x6ec] ;  /* 0x0006ec00012b7983 */ /* 0x000ea20000300800 */
[C---:B---3--:R-:W-:Y:S06]  /*229e0*/  HMMA.16816.F32 R28, R48.reuse, R54, R28 ;  /* 0x00000036301c723c */ /* 0x048fec000000181c */
[----:B----4-:R-:W-:-:S15]  /*229f0*/  HMMA.16816.F32 R16, R48, R46, R16 ;  /* 0x0000002e3010723c */ /* 0x010fde0000001810 */
[----:B------:R-:W-:-:S02]  /*22a00*/  NOP ;  /* 0x0000000000007918 */ /* 0x000fc40000000000 */
[----:B------:R0:W-:Y:S04]  /*22a10*/  STL.64 [R1+0x4b0], R28 ;  /* 0x0004b01c01007387 */ /* 0x0001e80000100a00 */
[----:B------:R-:W-:Y:S04]  /*22a20*/  STL.64 [R1+0x4b8], R30 ;  /* 0x0004b81e01007387 */ /* 0x000fe80000100a00 */
[----:B------:R-:W3:Y:S04]  /*22a30*/  LDL.LU R52, [R1+0x6b0] ;  /* 0x0006b00001347983 */ /* 0x000ee80000300800 */
[----:B------:R-:W3:Y:S01]  /*22a40*/  LDL.LU R53, [R1+0x6b4] ;  /* 0x0006b40001357983 */ /* 0x000ee20000300800 */
[----:B0-----:R-:W-:-:S02]  /*22a50*/  IMAD.MOV.U32 R29, RZ, RZ, R54 ;  /* 0x000000ffff1d7224 */ /* 0x001fc400078e0036 */
[----:B------:R-:W-:Y:S01]  /*22a60*/  IMAD.MOV.U32 R28, RZ, RZ, R55 ;  /* 0x000000ffff1c7224 */ /* 0x000fe200078e0037 */
[----:B------:R-:W3:Y:S04]  /*22a70*/  LDL.LU R54, [R1+0x6b8] ;  /* 0x0006b80001367983 */ /* 0x000ee80000300800 */
[----:B------:R-:W3:Y:S04]  /*22a80*/  LDL.LU R55, [R1+0x6bc] ;  /* 0x0006bc0001377983 */ /* 0x000ee80000300800 */
[----:B------:R0:W-:Y:S02]  /*22a90*/  STL.64 [R1+0x4a0], R16 ;  /* 0x0004a01001007387 */ /* 0x0001e40000100a00 */
[----:B0-----:R-:W-:-:S02]  /*22aa0*/  IMAD.MOV.U32 R17, RZ, RZ, R46 ;  /* 0x000000ffff117224 */ /* 0x001fc400078e002e */
[----:B------:R-:W-:Y:S02]  /*22ab0*/  IMAD.MOV.U32 R16, RZ, RZ, R47 ;  /* 0x000000ffff107224 */ /* 0x000fe400078e002f */
[----:B------:R-:W0:Y:S04]  /*22ac0*/  LDSM.16.MT88.4 R44, [R61+UR4+0x1000] ;  /* 0x001000043d2c783b */ /* 0x000e280008004200 */
[----:B------:R1:W-:Y:S04]  /*22ad0*/  STL.64 [R1+0x4a8], R18 ;  /* 0x0004a81201007387 */ /* 0x0003e80000100a00 */
[----:B-1----:R-:W3:Y:S04]  /*22ae0*/  LDL.LU.64 R18, [R1+0x17e8] ;  /* 0x0017e80001127983 */ /* 0x002ee80000300a00 */
[----:B0-----:R0:W-:Y:S04]  /*22af0*/  STL.64 [R1+0x16c8], R46 ;  /* 0x0016c82e01007387 */ /* 0x0011e80000100a00 */
[----:B------:R-:W-:Y:S04]  /*22b00*/  STL.64 [R1+0x16c0], R44 ;  /* 0x0016c02c01007387 */ /* 0x000fe80000100a00 */
[----:B0-----:R-:W4:Y:S01]  /*22b10*/  LDL.64 R46, [R1+0x28] ;  /* 0x00002800012e7983 */ /* 0x001f220000100a00 */
[----:B--2---:R-:W-:Y:S06]  /*22b20*/  HMMA.16816.F32 R32, R48, R26, R32 ;  /* 0x0000001a3020723c */ /* 0x004fec0000001820 */
[----:B------:R-:W-:-:S15]  /*22b30*/  IMAD.MOV.U32 R25, RZ, RZ, R27 ;  /* 0x000000ffff197224 */ /* 0x000fde00078e001b */
[----:B------:R-:W-:-:S02]  /*22b40*/  NOP ;  /* 0x0000000000007918 */ /* 0x000fc40000000000 */
[----:B------:R0:W-:Y:S04]  /*22b50*/  STL.64 [R1+0x720], R32 ;  /* 0x0007202001007387 */ /* 0x0001e80000100a00 */
[----:B------:R1:W-:Y:S01]  /*22b60*/  STL.64 [R1+0x728], R34 ;  /* 0x0007282201007387 */ /* 0x0003e20000100a00 */
[----:B0-----:R-:W-:-:S03]  /*22b70*/  IMAD.MOV.U32 R32, RZ, RZ, R26 ;  /* 0x000000ffff207224 */ /* 0x001fc600078e001a */
[----:B-1----:R-:W2:Y:S04]  /*22b80*/  LDL.LU.64 R34, [R1+0x17e0] ;  /* 0x0017e00001227983 */ /* 0x002ea80000300a00 */
[----:B------:R-:W2:Y:S01]  /*22b90*/  LDL.LU.64 R26, [R1+0x17d8] ;  /* 0x0017d800011a7983 */ /* 0x000ea20000300a00 */
[----:B----4-:R-:W-:-:S15]  /*22ba0*/  HMMA.16816.F32 R20, R48, R46, R20 ;  /* 0x0000002e3014723c */ /* 0x010fde0000001814 */
[----:B------:R-:W-:-:S08]  /*22bb0*/  NOP ;  /* 0x0000000000007918 */ /* 0x000fd00000000000 */
[----:B------:R-:W-:Y:S04]  /*22bc0*/  STL.64 [R1+0x710], R20 ;  /* 0x0007101401007387 */ /* 0x000fe80000100a00 */
[----:B------:R0:W-:Y:S04]  /*22bd0*/  STL.64 [R1+0x718], R22 ;  /* 0x0007181601007387 */ /* 0x0001e80000100a00 */
[----:B0-----:R-:W4:Y:S04]  /*22be0*/  LDL.LU.64 R22, [R1+0x17d0] ;  /* 0x0017d00001167983 */ /* 0x001f280000300a00 */
[----:B------:R-:W2:Y:S04]  /*22bf0*/  LDL.LU.64 R20, [R1+0x17c8] ;  /* 0x0017c80001147983 */ /* 0x000ea80000300a00 */
[----:B------:R0:W-:Y:S04]  /*22c00*/  STL.64 [R1+0x1720], R46 ;  /* 0x0017202e01007387 */ /* 0x0001e80000100a00 */
[----:B0-----:R-:W3:Y:S01]  /*22c10*/  LDL.64 R46, [R1+0x8] ;  /* 0x00000800012e7983 */ /* 0x001ee20000100a00 */
[----:B------:R-:W-:-:S07]  /*22c20*/  IMAD.MOV.U32 R11, RZ, RZ, R0 ;  /* 0x000000ffff0b7224 */ /* 0x000fce00078e0000 */
[----:B------:R-:W-:Y:S01]  /*22c30*/  HMMA.16816.F32 R8, R48, R10, R12 ;  /* 0x0000000a3008723c */ /* 0x000fe2000000180c */
[----:B------:R-:W4:Y:S04]  /*22c40*/  LDL.LU.64 R14, [R1+0x17c0] ;  /* 0x0017c000010e7983 */ /* 0x000f280000300a00 */
[----:B------:R-:W2:-:S15]  /*22c50*/  LDL.LU.64 R12, [R1+0x17b8] ;  /* 0x0017b800010c7983 */ /* 0x000e9e0000300a00 */
[----:B------:R-:W-:-:S03]  /*22c60*/  NOP ;  /* 0x0000000000007918 */ /* 0x000fc60000000000 */
[----:B------:R-:W-:Y:S04]  /*22c70*/  STL.64 [R1+0x700], R8 ;  /* 0x0007000801007387 */ /* 0x000fe80000100a00 */
[----:B------:R0:W-:Y:S04]  /*22c80*/  STL.64 [R1+0x708], R10 ;  /* 0x0007080a01007387 */ /* 0x0001e80000100a00 */
[----:B0-----:R-:W4:Y:S04]  /*22c90*/  LDL.LU.64 R10, [R1+0x17b0] ;  /* 0x0017b000010a7983 */ /* 0x001f280000300a00 */
[----:B------:R-:W2:Y:S01]  /*22ca0*/  LDL.LU.64 R8, [R1+0x17a8] ;  /* 0x0017a80001087983 */ /* 0x000ea20000300a00 */
[----:B---3--:R-:W-:-:S15]  /*22cb0*/  HMMA.16816.F32 R4, R48, R46, R4 ;  /* 0x0000002e3004723c */ /* 0x008fde0000001804 */
[----:B------:R-:W-:-:S08]  /*22cc0*/  NOP ;  /* 0x0000000000007918 */ /* 0x000fd00000000000 */
[----:B------:R-:W-:Y:S04]  /*22cd0*/  STL.64 [R1+0x6f0], R4 ;  /* 0x0006f00401007387 */ /* 0x000fe80000100a00 */
[----:B------:R0:W-:Y:S04]  /*22ce0*/  STL.64 [R1+0x6f8], R6 ;  /* 0x0006f80601007387 */ /* 0x0001e80000100a00 */
[----:B0-----:R-:W3:Y:S04]  /*22cf0*/  LDL.LU.64 R6, [R1+0x17a0] ;  /* 0x0017a00001067983 */ /* 0x001ee80000300a00 */
[----:B------:R-:W4:Y:S01]  /*22d00*/  LDL.LU.64 R4, [R1+0x1798] ;  /* 0x0017980001047983 */ /* 0x000f220000300a00 */
[C---:B---3--:R-:W-:Y:S06]  /*22d10*/  HMMA.16816.F32 R40, R48.reuse, R6, R40 ;  /* 0x000000063028723c */ /* 0x048fec0000001828 */
[----:B------:R-:W-:Y:S04]  /*22d20*/  STL.64 [R1+0x16f8], R6 ;  /* 0x0016f80601007387 */ /* 0x000fe80000100a00 */
[----:B----4-:R0:W-:Y:S02]  /*22d30*/  STL.64 [R1+0x16f0], R4 ;  /* 0x0016f00401007387 */ /* 0x0101e40000100a00 */
[C---:B0-----:R-:W-:Y:S11]  /*22d40*/  HMMA.16816.F32 R4, R48.reuse, R10, R56 ;  /* 0x0000000a3004723c */ /* 0x041ff60000001838 */
[----:B------:R-:W-:Y:S04]  /*22d50*/  STL.64 [R1+0x6e0], R40 ;  /* 0x0006e02801007387 */ /* 0x000fe80000100a00 */
[----:B------:R-:W-:Y:S04]  /*22d60*/  STL.64 [R1+0x6e8], R42 ;  /* 0x0006e82a01007387 */ /* 0x000fe80000100a00 */
[----:B------:R-:W-:Y:S04]  /*22d70*/  STL.64 [R1+0x1708], R10 ;  /* 0x0017080a01007387 */ /* 0x000fe80000100a00 */
[----:B--2---:R-:W-:Y:S04]  /*22d80*/  STL.64 [R1+0x1700], R8 ;  /* 0x0017000801007387 */ /* 0x004fe80000100a00 */
[----:B------:R-:W-:Y:S04]  /*22d90*/  STL.64 [R1+0x6d0], R4 ;  /* 0x0006d00401007387 */ /* 0x000fe80000100a00 */
[----:B------:R0:W-:Y:S02]  /*22da0*/  STL.64 [R1+0x6d8], R6 ;  /* 0x0006d80601007387 */ /* 0x0001e40000100a00 */
[----:B0-----:R-:W-:Y:S06]  /*22db0*/  HMMA.16816.F32 R4, R48, R14, R36 ;  /* 0x0000000e3004723c */ /* 0x001fec0000001824 */
[----:B------:R-:W-:Y:S04]  /*22dc0*/  STL.64 [R1+0x16e8], R14 ;  /* 0x0016e80e01007387 */ /* 0x000fe80000100a00 */
[----:B------:R0:W-:-:S13]  /*22dd0*/  STL.64 [R1+0x16e0], R12 ;  /* 0x0016e00c01007387 */ /* 0x0001da0000100a00 */
[----:B------:R-:W-:Y:S04]  /*22de0*/  STL.64 [R1+0x6c0], R4 ;  /* 0x0006c00401007387 */ /* 0x000fe80000100a00 */
[----:B------:R1:W-:Y:S04]  /*22df0*/  STL.64 [R1+0x6c8], R6 ;  /* 0x0006c80601007387 */ /* 0x0003e80000100a00 */
[----:B0-----:R-:W2:Y:S04]  /*22e00*/  LDL.LU R12, [R1+0xc0] ;  /* 0x0000c000010c7983 */ /* 0x001ea80000300800 */
[----:B------:R-:W2:Y:S04]  /*22e10*/  LDL.LU R13, [R1+0xc4] ;  /* 0x0000c400010d7983 */ /* 0x000ea80000300800 */
[----:B------:R-:W3:Y:S04]  /*22e20*/  LDL.LU R14, [R1+0xc8] ;  /* 0x0000c800010e7983 */ /* 0x000ee80000300800 */
[----:B------:R-:W3:Y:S01]  /*22e30*/  LDL.LU R15, [R1+0xcc] ;  /* 0x0000cc00010f7983 */ /* 0x000ee20000300800 */
[----:B-1----:R-:W-:Y:S03]  /*22e40*/  HMMA.16816.F32 R4, R48, R18, R52 ;  /* 0x000000123004723c */ /* 0x002fe60000001834 */
[----:B---3--:R0:W-:Y:S04]  /*22e50*/  STL.64 [R1+0x1730], R14 ;  /* 0x0017300e01007387 */ /* 0x0081e80000100a00 */
[----:B--2---:R-:W-:Y:S04]  /*22e60*/  STL.64 [R1+0x1728], R12 ;  /* 0x0017280c01007387 */ /* 0x004fe80000100a00 */
[----:B------:R1:W-:-:S12]  /*22e70*/  STL.64 [R1+0x1738], R18 ;  /* 0x0017381201007387 */ /* 0x0003d80000100a00 */
[----:B------:R-:W-:Y:S04]  /*22e80*/  STL.64 [R1+0x6b0], R4 ;  /* 0x0006b00401007387 */ /* 0x000fe80000100a00 */
[----:B------:R-:W-:Y:S01]  /*22e90*/  STL.64 [R1+0x6b8], R6 ;  /* 0x0006b80601007387 */ /* 0x000fe20000100a00 */
[----:B0-----:R-:W-:Y:S02]  /*22ea0*/  IMAD.MOV.U32 R14, RZ, RZ, R17 ;  /* 0x000000ffff0e7224 */ /* 0x001fe400078e0011 */
[----:B------:R-:W-:-:S05]  /*22eb0*/  IMAD.MOV.U32 R15, RZ, RZ, R16 ;  /* 0x000000ffff0f7224 */ /* 0x000fca00078e0010 */
[----:B------:R0:W-:Y:S04]  /*22ec0*/  STL.64 [R1+0x1740], R14 ;  /* 0x0017400e01007387 */ /* 0x0001e80000100a00 */
[----:B------:R-:W2:Y:S04]  /*22ed0*/  LDL.LU R16, [R1+0xe0] ;  /* 0x0000e00001107983 */ /* 0x000ea80000300800 */
[----:B------:R-:W2:Y:S04]  /*22ee0*/  LDL.LU R17, [R1+0xe4] ;  /* 0x0000e40001117983 */ /* 0x000ea80000300800 */
[----:B-1----:R-:W3:Y:S04]  /*22ef0*/  LDL.LU R18, [R1+0xe8] ;  /* 0x0000e80001127983 */ /* 0x002ee80000300800 */
[----:B------:R-:W3:Y:S04]  /*22f00*/  LDL.LU R19, [R1+0xec] ;  /* 0x0000ec0001137983 */ /* 0x000ee80000300800 */
[----:B------:R-:W4:Y:S04]  /*22f10*/  LDL.LU R56, [R1+0x6a0] ;  /* 0x0006a00001387983 */ /* 0x000f280000300800 */
[----:B------:R-:W4:Y:S04]  /*22f20*/  LDL.LU R57, [R1+0x6a4] ;  /* 0x0006a40001397983 */ /* 0x000f280000300800 */
[----:B------:R-:W4:Y:S04]  /*22f30*/  LDL.LU R58, [R1+0x6a8] ;  /* 0x0006a800013a7983 */ /* 0x000f280000300800 */
[----:B------:R-:W4:Y:S01]  /*22f40*/  LDL.LU R59, [R1+0x6ac] ;  /* 0x0006ac00013b7983 */ /* 0x000f220000300800 */
[----:B0-----:R-:W-:-:S02]  /*22f50*/  IMAD.MOV.U32 R14, RZ, RZ, R29 ;  /* 0x000000ffff0e7224 */ /* 0x001fc400078e001d */
[----:B------:R-:W-:Y:S02]  /*22f60*/  IMAD.MOV.U32 R15, RZ, RZ, R28 ;  /* 0x000000ffff0f7224 */ /* 0x000fe400078e001c */
[----:B------:R-:W-:Y:S02]  /*22f70*/  IMAD.MOV.U32 R24, RZ, RZ, R46 ;  /* 0x000000ffff187224 */ /* 0x000fe400078e002e */
[----:B------:R-:W-:Y:S01]  /*22f80*/  IMAD.MOV.U32 R0, RZ, RZ, R47 ;  /* 0x000000ffff007224 */ /* 0x000fe200078e002f */
[----:B---3--:R-:W-:Y:S04]  /*22f90*/  STL.64 [R1+0x1750], R18 ;  /* 0x0017501201007387 */ /* 0x008fe80000100a00 */
[----:B--2---:R-:W-:Y:S04]  /*22fa0*/  STL.64 [R1+0x1748], R16 ;  /* 0x0017481001007387 */ /* 0x004fe80000100a00 */
[----:B------:R0:W-:Y:S04]  /*22fb0*/  STL.64 [R1+0x1780], R14 ;  /* 0x0017800e01007387 */ /* 0x0001e80000100a00 */
[----:B------:R-:W2:Y:S04]  /*22fc0*/  LDL.LU R52, [R1+0x490] ;  /* 0x0004900001347983 */ /* 0x000ea80000300800 */
[----:B------:R-:W2:Y:S04]  /*22fd0*/  LDL.LU R53, [R1+0x494] ;  /* 0x0004940001357983 */ /* 0x000ea80000300800 */
[----:B------:R-:W2:Y:S04]  /*22fe0*/  LDL.LU R54, [R1+0x498] ;  /* 0x0004980001367983 */ /* 0x000ea80000300800 */
[----:B------:R-:W2:Y:S04]  /*22ff0*/  LDL.LU R55, [R1+0x49c] ;  /* 0x00049c0001377983 */ /* 0x000ea80000300800 */
[----:B------:R-:W3:Y:S04]  /*23000*/  LDL.LU R40, [R1+0x660] ;  /* 0x0006600001287983 */ /* 0x000ee80000300800 */
[----:B------:R-:W3:Y:S04]  /*23010*/  LDL.LU R41, [R1+0x664] ;  /* 0x0006640001297983 */ /* 0x000ee80000300800 */
[----:B------:R-:W3:Y:S01]  /*23020*/  LDL.LU R42, [R1+0x668] ;  /* 0x00066800012a7983 */ /* 0x000ee20000300800 */
[C---:B----4-:R-:W-:Y:S03]  /*23030*/  HMMA.16816.F32 R4, R48.reuse, R22, R56 ;  /* 0x000000163004723c */ /* 0x050fe60000001838 */
[----:B------:R-:W3:Y:S04]  /*23040*/  LDL.LU R43, [R1+0x66c] ;  /* 0x00066c00012b7983 */ /* 0x000ee80000300800 */
[----:B------:R-:W4:Y:S04]  /*23050*/  LDL.LU R36, [R1+0x670] ;  /* 0x0006700001247983 */ /* 0x000f280000300800 */
[----:B------:R-:W4:Y:S04]  /*23060*/  LDL.LU R37, [R1+0x674] ;  /* 0x0006740001257983 */ /* 0x000f280000300800 */
[----:B------:R-:W4:Y:S04]  /*23070*/  LDL.LU R38, [R1+0x678] ;  /* 0x0006780001267983 */ /* 0x000f280000300800 */
[----:B------:R-:W4:Y:S04]  /*23080*/  LDL.LU R39, [R1+0x67c] ;  /* 0x00067c0001277983 */ /* 0x000f280000300800 */
[----:B------:R-:W2:Y:S04]  /*23090*/  LDL.LU R28, [R1+0x690] ;  /* 0x00069000011c7983 */ /* 0x000ea80000300800 */
[----:B------:R-:W2:Y:S04]  /*230a0*/  LDL.LU R29, [R1+0x694] ;  /* 0x00069400011d7983 */ /* 0x000ea80000300800 */
[----:B------:R-:W2:Y:S04]  /*230b0*/  LDL.LU R30, [R1+0x698] ;  /* 0x00069800011e7983 */ /* 0x000ea80000300800 */
[----:B------:R-:W2:Y:S04]  /*230c0*/  LDL.LU R31, [R1+0x69c] ;  /* 0x00069c00011f7983 */ /* 0x000ea80000300800 */
[----:B------:R-:W3:Y:S04]  /*230d0*/  LDL.LU R12, [R1+0x680] ;  /* 0x00068000010c7983 */ /* 0x000ee80000300800 */
[----:B------:R-:W3:Y:S04]  /*230e0*/  LDL.LU R13, [R1+0x684] ;  /* 0x00068400010d7983 */ /* 0x000ee80000300800 */
[----:B0-----:R-:W3:Y:S04]  /*230f0*/  LDL.LU R14, [R1+0x688] ;  /* 0x00068800010e7983 */ /* 0x001ee80000300800 */
        /* <DEDUP_REMOVED lines=9> */
[----:B------:R-:W4:Y:S04]  /*23190*/  LDL.LU R56, [R1+0x90] ;  /* 0x0000900001387983 */ /* 0x000f280000300800 */
[----:B------:R-:W-:Y:S04]  /*231a0*/  STL.64 [R1+0x6a0], R4 ;  /* 0x0006a00401007387 */ /* 0x000fe80000100a00 */
[----:B------:R-:W-:Y:S04]  /*231b0*/  STL.64 [R1+0x6a8], R6 ;  /* 0x0006a80601007387 */ /* 0x000fe80000100a00 */
[----:B------:R-:W4:Y:S04]  /*231c0*/  LDL.LU R57, [R1+0x94] ;  /* 0x0000940001397983 */ /* 0x000f280000300800 */
[----:B------:R-:W3:Y:S04]  /*231d0*/  LDL.LU R58, [R1+0x98] ;  /* 0x00009800013a7983 */ /* 0x000ee80000300800 */
[----:B------:R-:W3:Y:S01]  /*231e0*/  LDL.LU R59, [R1+0x9c] ;  /* 0x00009c00013b7983 */ /* 0x000ee20000300800 */
[C---:B--2---:R-:W-:Y:S03]  /*231f0*/  HMMA.16816.F32 R28, R48.reuse, R26, R28 ;  /* 0x0000001a301c723c */ /* 0x044fe6000000181c */
[----:B---3--:R-:W-:Y:S04]  /*23200*/  STL.64 [R1+0x1718], R58 ;  /* 0x0017183a01007387 */ /* 0x008fe80000100a00 */
[----:B----4-:R0:W-:Y:S04]  /*23210*/  STL.64 [R1+0x1710], R56 ;  /* 0x0017103801007387 */ /* 0x0101e80000100a00 */
[----:B0-----:R-:W2:Y:S04]  /*23220*/  LDL.LU R56, [R1+0xb0] ;  /* 0x0000b00001387983 */ /* 0x001ea80000300800 */
[----:B------:R-:W2:Y:S04]  /*23230*/  LDL.LU R57, [R1+0xb4] ;  /* 0x0000b40001397983 */ /* 0x000ea80000300800 */
[----:B------:R-:W2:Y:S04]  /*23240*/  LDL.LU R58, [R1+0xb8] ;  /* 0x0000b800013a7983 */ /* 0x000ea80000300800 */
[----:B------:R-:W2:Y:S04]  /*23250*/  LDL.LU R59, [R1+0xbc] ;  /* 0x0000bc00013b7983 */ /* 0x000ea80000300800 */
[----:B------:R-:W2:Y:S04]  /*23260*/  LDL.64 R10, [R1+0x18] ;  /* 0x00001800010a7983 */ /* 0x000ea80000100a00 */
[----:B------:R-:W3:Y:S04]  /*23270*/  LDL.LU R4, [R1+0xa0] ;  /* 0x0000a00001047983 */ /* 0x000ee80000300800 */
[----:B------:R-:W3:Y:S04]  /*23280*/  LDL.LU R5, [R1+0xa4] ;  /* 0x0000a40001057983 */ /* 0x000ee80000300800 */
[----:B------:R-:W3:Y:S04]  /*23290*/  LDL.LU R6, [R1+0xa8] ;  /* 0x0000a80001067983 */ /* 0x000ee80000300800 */
[----:B------:R-:W3:Y:S04]  /*232a0*/  LDL.LU R7, [R1+0xac] ;  /* 0x0000ac0001077983 */ /* 0x000ee80000300800 */
[----:B------:R-:W-:Y:S04]  /*232b0*/  STL.64 [R1+0x16d8], R22 ;  /* 0x0016d81601007387 */ /* 0x000fe80000100a00 */
[----:B------:R-:W-:Y:S04]  /*232c0*/  STL.64 [R1+0x16d0], R20 ;  /* 0x0016d01401007387 */ /* 0x000fe80000100a00 */
[----:B------:R-:W-:Y:S04]  /*232d0*/  STL.64 [R1+0x690], R28 ;  /* 0x0006901c01007387 */ /* 0x000fe80000100a00 */
[----:B------:R0:W-:Y:S04]  /*232e0*/  STL.64 [R1+0x698], R30 ;  /* 0x0006981e01007387 */ /* 0x0001e80000100a00 */
[----:B0-----:R-:W4:Y:S01]  /*232f0*/  LDL.LU.64 R30, [R1+0x1790] ;  /* 0x00179000011e7983 */ /* 0x001f220000300a00 */
[----:B------:R-:W-:Y:S01]  /*23300*/  HMMA.16816.F32 R36, R48, R34, R36 ;  /* 0x000000223024723c */ /* 0x000fe20000001824 */
[----:B------:R-:W-:-:S02]  /*23310*/  IMAD.MOV.U32 R22, RZ, RZ, R32 ;  /* 0x000000ffff167224 */ /* 0x000fc400078e0020 */
[----:B------:R-:W3:Y:S04]  /*23320*/  LDL.LU.64 R28, [R1+0x1788] ;  /* 0x00178800011c7983 */ /* 0x000ee80000300a00 */
[----:B------:R-:W3:Y:S01]  /*23330*/  LDL R32, [R1+0x128c] ;  /* 0x00128c0001207983 */ /* 0x000ee20000100800 */
[----:B----4-:R-:W-:-:S15]  /*23340*/  HMMA.16816.F32 R12, R48, R30, R12 ;  /* 0x0000001e300c723c */ /* 0x010fde000000180c */
[----:B------:R-:W-:-:S08]  /*23350*/  NOP ;  /* 0x0000000000007918 */ /* 0x000fd00000000000 */
[----:B------:R-:W-:Y:S04]  /*23360*/  STL.64 [R1+0x680], R12 ;  /* 0x0006800c01007387 */ /* 0x000fe80000100a00 */
[----:B------:R0:W-:Y:S04]  /*23370*/  STL.64 [R1+0x688], R14 ;  /* 0x0006880e01007387 */ /* 0x0001e80000100a00 */
[----:B0-----:R-:W4:Y:S04]  /*23380*/  LDL.LU.64 R14, [R1+0x1780] ;  /* 0x00178000010e7983 */ /* 0x001f280000300a00 */
[----:B------:R-:W-:Y:S04]  /*23390*/  STL.64 [R1+0x670], R36 ;  /* 0x0006702401007387 */ /* 0x000fe80000100a00 */
[----:B------:R0:W-:Y:S04]  /*233a0*/  STL.64 [R1+0x678], R38 ;  /* 0x0006782601007387 */ /* 0x0001e80000100a00 */
[----:B0-----:R-:W2:Y:S04]  /*233b0*/  LDL.LU.64 R38, [R1+0x1778] ;  /* 0x0017780001267983 */ /* 0x001ea80000300a00 */
[----:B------:R-:W3:Y:S01]  /*233c0*/  LDL.LU.64 R36, [R1+0x1770] ;  /* 0x0017700001247983 */ /* 0x000ee20000300a00 */
[----:B--2---:R-:W-:-:S15]  /*233d0*/  HMMA.16816.F32 R40, R48, R38, R40 ;  /* 0x000000263028723c */ /* 0x004fde0000001828 */
[----:B------:R-:W-:-:S08]  /*233e0*/  NOP ;  /* 0x0000000000007918 */ /* 0x000fd00000000000 */
[----:B------:R-:W-:Y:S04]  /*233f0*/  STL.64 [R1+0x660], R40 ;  /* 0x0006602801007387 */ /* 0x000fe80000100a00 */
[----:B------:R0:W-:Y:S04]  /*23400*/  STL.64 [R1+0x668], R42 ;  /* 0x0006682a01007387 */ /* 0x0001e80000100a00 */
[----:B0-----:R-:W2:Y:S02]  /*23410*/  LDL.LU.64 R42, [R1+0x1768] ;  /* 0x00176800012a7983 */ /* 0x001ea40000300a00 */
[----:B--2---:R-:W-:Y:S02]  /*23420*/  HMMA.16816.F32 R48, R48, R42, R52 ;  /* 0x0000002a3030723c */ /* 0x004fe40000001834 */
[----:B------:R-:W4:Y:S04]  /*23430*/  LDL.LU.64 R54, [R1+0x1760] ;  /* 0x0017600001367983 */ /* 0x000f280000300a00 */
[----:B------:R-:W4:-:S15]  /*23440*/  LDL.LU.64 R52, [R1+0x1758] ;  /* 0x0017580001347983 */ /* 0x000f1e0000300a00 */
[----:B------:R-:W-:-:S02]  /*23450*/  NOP ;  /* 0x0000000000007918 */ /* 0x000fc40000000000 */
[----:B------:R-:W-:Y:S04]  /*23460*/  STL.64 [R1+0x490], R48 ;  /* 0x0004903001007387 */ /* 0x000fe80000100a00 */
[----:B------:R-:W-:Y:S01]  /*23470*/  STL.64 [R1+0x498], R50 ;  /* 0x0004983201007387 */ /* 0x000fe20000100a00 */
[----:B----4-:R-:W-:Y:S03]  /*23480*/  HMMA.16816.F32 R12, R52, R14, R16 ;  /* 0x0000000e340c723c */ /* 0x010fe60000001810 */
[----:B------:R-:W2:Y:S04]  /*23490*/  LDL.LU.64 R18, [R1+0x1750] ;  /* 0x0017500001127983 */ /* 0x000ea80000300a00 */
[----:B------:R-:W2:-:S15]  /*234a0*/  LDL.LU.64 R16, [R1+0x1748] ;  /* 0x0017480001107983 */ /* 0x000e9e0000300a00 */
[----:B------:R-:W-:-:S01]  /*234b0*/  NOP ;  /* 0x0000000000007918 */ /* 0x000fc20000000000 */
[----:B------:R-:W-:Y:S04]  /*234c0*/  STL.64 [R1+0xa50], R12 ;  /* 0x000a500c01007387 */ /* 0x000fe80000100a00 */
[----:B------:R0:W-:Y:S04]  /*234d0*/  STL.64 [R1+0xa58], R14 ;  /* 0x000a580e01007387 */ /* 0x0001e80000100a00 */
[----:B0-----:R-:W2:Y:S01]  /*234e0*/  LDL.LU.64 R14, [R1+0x1740] ;  /* 0x00174000010e7983 */ /* 0x001ea20000300a00 */
[----:B------:R-:W-:-:S07]  /*234f0*/  IMAD.MOV.U32 R23, RZ, RZ, R25 ;  /* 0x000000ffff177224 */ /* 0x000fce00078e0019 */
[C---:B------:R-:W-:Y:S06]  /*23500*/  HMMA.16816.F32 R20, R52.reuse, R22, R44 ;  /* 0x000000163414723c */ /* 0x040fec000000182c */
[----:B--2---:R-:W-:Y:S01]  /*23510*/  HMMA.16816.F32 R12, R52, R14, R16 ;  /* 0x0000000e340c723c */ /* 0x004fe20000001810 */
[----:B------:R-:W2:-:S15]  /*23520*/  LDL.LU.64 R18, [R1+0x1738] ;  /* 0x0017380001127983 */ /* 0x000e9e0000300a00 */
[----:B------:R-:W-:-:S07]  /*23530*/  NOP ;  /* 0x0000000000007918 */ /* 0x000fce0000000000 */
[----:B------:R-:W-:Y:S04]  /*23540*/  STL.64 [R1+0xa30], R12 ;  /* 0x000a300c01007387 */ /* 0x000fe80000100a00 */
[----:B------:R0:W-:Y:S04]  /*23550*/  STL.64 [R1+0xa38], R14 ;  /* 0x000a380e01007387 */ /* 0x0001e80000100a00 */
[----:B0-----:R-:W4:Y:S04]  /*23560*/  LDL.LU.64 R14, [R1+0x1730] ;  /* 0x00173000010e7983 */ /* 0x001f280000300a00 */
[----:B------:R-:W4:Y:S04]  /*23570*/  LDL.LU.64 R12, [R1+0x1728] ;  /* 0x00172800010c7983 */ /* 0x000f280000300a00 */
[----:B------:R-:W4:Y:S01]  /*23580*/  LDL.LU.64 R46, [R1+0x1720] ;  /* 0x00172000012e7983 */ /* 0x000f220000300a00 */
[----:B------:R-:W-:Y:S03]  /*23590*/  HMMA.16816.F32 R56, R52, R10, R56 ;  /* 0x0000000a3438723c */ /* 0x000fe60000001838 */
[----:B------:R-:W-:Y:S04]  /*235a0*/  STL.64 [R1+0xa10], R20 ;  /* 0x000a101401007387 */ /* 0x000fe80000100a00 */
[----:B------:R-:W-:Y:S01]  /*235b0*/  STL.64 [R1+0xa18], R22 ;  /* 0x000a181601007387 */ /* 0x000fe20000100a00 */
[----:B------:R-:W-:-:S02]  /*235c0*/  IMAD.MOV.U32 R51, RZ, RZ, R0 ;  /* 0x000000ffff337224 */ /* 0x000fc400078e0000 */
[----:B------:R-:W-:Y:S02]  /*235d0*/  IMAD.MOV.U32 R50, RZ, RZ, R24 ;  /* 0x000000ffff327224 */ /* 0x000fe400078e0018 */
[----:B------:R-:W-:Y:S02]  /*235e0*/  IMAD.MOV.U32 R24, RZ, RZ, R10 ;  /* 0x000000ffff187224 */ /* 0x000fe400078e000a */
[----:B------:R-:W-:-:S03]  /*235f0*/  IMAD.MOV.U32 R17, RZ, RZ, R11 ;  /* 0x000000ffff117224 */ /* 0x000fc600078e000b */
[C---:B---3--:R-:W-:Y:S06]  /*23600*/  HMMA.16816.F32 R48, R52.reuse, R50, R4 ;  /* 0x000000323430723c */ /* 0x048fec0000001804 */
[----:B----4-:R-:W-:Y:S06]  /*23610*/  HMMA.16816.F32 R12, R52, R46, R12 ;  /* 0x0000002e340c723c */ /* 0x010fec000000180c */
[----:B------:R-:W-:-:S02]  /*23620*/  IMAD.MOV.U32 R16, RZ, RZ, R46 ;  /* 0x000000ffff107224 */ /* 0x000fc400078e002e */
[----:B------:R-:W-:-:S15]  /*23630*/  IMAD.MOV.U32 R0, RZ, RZ, R47 ;  /* 0x000000ffff007224 */ /* 0x000fde00078e002f */
[----:B------:R0:W-:Y:S04]  /*23640*/  STL.64 [R1+0x9e0], R12 ;  /* 0x0009e00c01007387 */ /* 0x0001e80000100a00 */
[----:B------:R1:W-:Y:S04]  /*23650*/  STL.64 [R1+0x9e8], R14 ;  /* 0x0009e80e01007387 */ /* 0x0003e80000100a00 */
[----:B0-----:R-:W3:Y:S04]  /*23660*/  LDL.LU R12, [R1+0x250] ;  /* 0x00025000010c7983 */ /* 0x001ee80000300800 */
[----:B------:R-:W3:Y:S04]  /*23670*/  LDL.LU R13, [R1+0x254] ;  /* 0x00025400010d7983 */ /* 0x000ee80000300800 */
[----:B-1----:R-:W3:Y:S04]  /*23680*/  LDL.LU R14, [R1+0x258] ;  /* 0x00025800010e7983 */ /* 0x002ee80000300800 */
        /* <DEDUP_REMOVED lines=9> */
[----:B------:R-:W-:Y:S04]  /*23720*/  STL.64 [R1+0x9c0], R56 ;  /* 0x0009c03801007387 */ /* 0x000fe80000100a00 */
[----:B------:R0:W-:Y:S04]  /*23730*/  STL.64 [R1+0x9c8], R58 ;  /* 0x0009c83a01007387 */ /* 0x0001e80000100a00 */
[----:B0-----:R-:W3:Y:S04]  /*23740*/  LDL.LU.64 R58, [R1+0x1718] ;  /* 0x00171800013a7983 */ /* 0x001ee80000300a00 */
[----:B------:R-:W3:Y:S04]  /*23750*/  LDL.LU.64 R56, [R1+0x1710] ;  /* 0x0017100001387983 */ /* 0x000ee80000300a00 */
[----:B------:R-:W4:Y:S04]  /*23760*/  LDL.LU.64 R10, [R1+0x1708] ;  /* 0x00170800010a7983 */ /* 0x000f280000300a00 */
[----:B------:R-:W2:Y:S04]  /*23770*/  LDL.LU.64 R8, [R1+0x1700] ;  /* 0x0017000001087983 */ /* 0x000ea80000300a00 */
[----:B------:R-:W3:Y:S04]  /*23780*/  LDL.LU.64 R6, [R1+0x16f8] ;  /* 0x0016f80001067983 */ /* 0x000ee80000300a00 */
[----:B------:R-:W2:Y:S04]  /*23790*/  LDL.LU.64 R4, [R1+0x16f0] ;  /* 0x0016f00001047983 */ /* 0x000ea80000300a00 */
[----:B------:R-:W-:Y:S04]  /*237a0*/  STL.64 [R1+0x910], R48 ;  /* 0x0009103001007387 */ /* 0x000fe80000100a00 */
[----:B------:R3:W-:Y:S02]  /*237b0*/  STL.64 [R1+0x918], R50 ;  /* 0x0009183201007387 */ /* 0x0007e40000100a00 */
[----:B---3--:R-:W-:Y:S02]  /*237c0*/  HMMA.16816.F32 R48, R52, R6, R56 ;  /* 0x000000063430723c */ /* 0x008fe40000001838 */
[----:B------:R-:W3:-:S15]  /*237d0*/  LDL.LU R56, [R1+0x1e0] ;  /* 0x0001e00001387983 */ /* 0x000ede0000300800 */
[----:B------:R-:W-:-:S06]  /*237e0*/  NOP ;  /* 0x0000000000007918 */ /* 0x000fcc0000000000 */
[----:B------:R-:W-:Y:S04]  /*237f0*/  STL.64 [R1+0x900], R48 ;  /* 0x0009003001007387 */ /* 0x000fe80000100a00 */
[----:B------:R-:W-:Y:S04]  /*23800*/  STL.64 [R1+0x908], R50 ;  /* 0x0009083201007387 */ /* 0x000fe80000100a00 */
[----:B------:R-:W0:Y:S01]  /*23810*/  LDSM.16.MT88.4 R48, [R61+UR4+0x1080] ;  /* 0x001080043d30783b */ /* 0x000e220008004200 */
[C---:B----4-:R-:W-:Y:S03]  /*23820*/  HMMA.16816.F32 R12, R52.reuse, R10, R12 ;  /* 0x0000000a340c723c */ /* 0x050fe6000000180c */
[----:B------:R-:W3:Y:S04]  /*23830*/  LDL.LU R57, [R1+0x1e4] ;  /* 0x0001e40001397983 */ /* 0x000ee80000300800 */
[----:B------:R-:W3:Y:S04]  /*23840*/  LDL.LU R58, [R1+0x1e8] ;  /* 0x0001e800013a7983 */ /* 0x000ee80000300800 */
[----:B------:R-:W3:Y:S04]  /*23850*/  LDL.LU R59, [R1+0x1ec] ;  /* 0x0001ec00013b7983 */ /* 0x000ee80000300800 */
[----:B------:R-:W-:Y:S04]  /*23860*/  STL.64 [R1+0x1678], R6 ;  /* 0x0016780601007387 */ /* 0x000fe80000100a00 */
[----:B--2---:R1:W-:Y:S04]  /*23870*/  STL.64 [R1+0x1670], R4 ;  /* 0x0016700401007387 */ /* 0x0043e80000100a00 */
[----:B-1----:R-:W2:Y:S04]  /*23880*/  LDL.LU R4, [R1+0x1f0] ;  /* 0x0001f00001047983 */ /* 0x002ea80000300800 */
[----:B------:R-:W2:Y:S04]  /*23890*/  LDL.LU R5, [R1+0x1f4] ;  /* 0x0001f40001057983 */ /* 0x000ea80000300800 */
[----:B------:R-:W2:Y:S04]  /*238a0*/  LDL.LU R6, [R1+0x1f8] ;  /* 0x0001f80001067983 */ /* 0x000ea80000300800 */
[----:B------:R-:W2:Y:S04]  /*238b0*/  LDL.LU R7, [R1+0x1fc] ;  /* 0x0001fc0001077983 */ /* 0x000ea80000300800 */
[----:B0-----:R-:W-:Y:S04]  /*238c0*/  STL.64 [R1+0x1628], R50 ;  /* 0x0016283201007387 */ /* 0x001fe80000100a00 */
[----:B------:R0:W-:Y:S04]  /*238d0*/  STL.64 [R1+0x1620], R48 ;  /* 0x0016203001007387 */ /* 0x0001e80000100a00 */
[----:B0-----:R-:W4:Y:S04]  /*238e0*/  LDL.LU R48, [R1+0x210] ;  /* 0x0002100001307983 */ /* 0x001f280000300800 */
[----:B------:R-:W4:Y:S04]  /*238f0*/  LDL.LU R49, [R1+0x214] ;  /* 0x0002140001317983 */ /* 0x000f280000300800 */
[----:B------:R-:W4:Y:S04]  /*23900*/  LDL.LU R50, [R1+0x218] ;  /* 0x0002180001327983 */ /* 0x000f280000300800 */
[----:B------:R-:W4:Y:S04]  /*23910*/  LDL.LU R51, [R1+0x21c] ;  /* 0x00021c0001337983 */ /* 0x000f280000300800 */
[----:B------:R-:W-:Y:S04]  /*23920*/  STL.64 [R1+0x8f0], R12 ;  /* 0x0008f00c01007387 */ /* 0x000fe80000100a00 */
[----:B------:R0:W-:Y:S04]  /*23930*/  STL.64 [R1+0x8f8], R14 ;  /* 0x0008f80e01007387 */ /* 0x0001e80000100a00 */
[----:B0-----:R-:W3:Y:S04]  /*23940*/  LDL.LU.64 R14, [R1+0x16e8] ;  /* 0x0016e800010e7983 */ /* 0x001ee80000300a00 */
[----:B------:R-:W2:Y:S04]  /*23950*/  LDL.LU.64 R12, [R1+0x16e0] ;  /* 0x0016e000010c7983 */ /* 0x000ea80000300a00 */
[----:B------:R-:W-:Y:S04]  /*23960*/  STL.64 [R1+0x1688], R10 ;  /* 0x0016880a01007387 */ /* 0x000fe80000100a00 */
[----:B------:R0:W-:Y:S04]  /*23970*/  STL.64 [R1+0x1680], R8 ;  /* 0x0016800801007387 */ /* 0x0001e80000100a00 */
[----:B0-----:R-:W4:Y:S04]  /*23980*/  LDL.LU R8, [R1+0x220] ;  /* 0x0002200001087983 */ /* 0x001f280000300800 */
[----:B------:R-:W4:Y:S04]  /*23990*/  LDL.LU R9, [R1+0x224] ;  /* 0x0002240001097983 */ /* 0x000f280000300800 */
[----:B------:R-:W4:Y:S04]  /*239a0*/  LDL.LU R10, [R1+0x228] ;  /* 0x00022800010a7983 */ /* 0x000f280000300800 */
[----:B------:R-:W4:Y:S01]  /*239b0*/  LDL.LU R11, [R1+0x22c] ;  /* 0x00022c00010b7983 */ /* 0x000f220000300800 */
[----:B---3--:R-:W-:-:S15]  /*239c0*/  HMMA.16816.F32 R20, R52, R14, R20 ;  /* 0x0000000e3414723c */ /* 0x008fde0000001814 */
[----:B------:R-:W-:-:S08]  /*239d0*/  NOP ;  /* 0x0000000000007918 */ /* 0x000fd00000000000 */
[----:B------:R-:W-:Y:S04]  /*239e0*/  STL.64 [R1+0x8e0], R20 ;  /* 0x0008e01401007387 */ /* 0x000fe80000100a00 */
[----:B------:R0:W-:Y:S04]  /*239f0*/  STL.64 [R1+0x8e8], R22 ;  /* 0x0008e81601007387 */ /* 0x0001e80000100a00 */
[----:B0-----:R-:W4:Y:S04]  /*23a00*/  LDL.LU.64 R22, [R1+0x16d8] ;  /* 0x0016d80001167983 */ /* 0x001f280000300a00 */
[----:B------:R-:W3:Y:S04]  /*23a10*/  LDL.LU.64 R20, [R1+0x16d0] ;  /* 0x0016d00001147983 */ /* 0x000ee80000300a00 */
[----:B------:R-:W-:Y:S04]  /*23a20*/  STL.64 [R1+0x1698], R14 ;  /* 0x0016980e01007387 */ /* 0x000fe80000100a00 */
[----:B--2---:R0:W-:Y:S04]  /*23a30*/  STL.64 [R1+0x1690], R12 ;  /* 0x0016900c01007387 */ /* 0x0041e80000100a00 */
[----:B0-----:R-:W2:Y:S04]  /*23a40*/  LDL.LU R12, [R1+0x230] ;  /* 0x00023000010c7983 */ /* 0x001ea80000300800 */
[----:B------:R-:W2:Y:S04]  /*23a50*/  LDL.LU R13, [R1+0x234] ;  /* 0x00023400010d7983 */ /* 0x000ea80000300800 */
[----:B------:R-:W2:Y:S04]  /*23a60*/  LDL.LU R14, [R1+0x238] ;  /* 0x00023800010e7983 */ /* 0x000ea80000300800 */
[----:B------:R-:W2:Y:S04]  /*23a70*/  LDL.LU R15, [R1+0x23c] ;  /* 0x00023c00010f7983 */ /* 0x000ea80000300800 */
[----:B------:R-:W-:Y:S04]  /*23a80*/  STL.64 [R1+0x16a8], R18 ;  /* 0x0016a81201007387 */ /* 0x000fe80000100a00 */
[----:B------:R-:W-:Y:S01]  /*23a90*/  STL [R1+0x16a0], R16 ;  /* 0x0016a01001007387 */ /* 0x000fe20000100800 */
[C---:B----4-:R-:W-:Y:S06]  /*23aa0*/  HMMA.16816.F32 R8, R52.reuse, R22, R8 ;  /* 0x000000163408723c */ /* 0x050fec0000001808 */
[----:B--2---:R-:W-:-:S15]  /*23ab0*/  HMMA.16816.F32 R12, R52, R18, R12 ;  /* 0x00000012340c723c */ /* 0x004fde000000180c */
[----:B------:R-:W-:-:S08]  /*23ac0*/  NOP ;  /* 0x0000000000007918 */ /* 0x000fd00000000000 */
[----:B------:R-:W-:Y:S04]  /*23ad0*/  STL.64 [R1+0x8d0], R12 ;  /* 0x0008d00c01007387 */ /* 0x000fe80000100a00 */
[----:B------:R0:W-:Y:S04]  /*23ae0*/  STL.64 [R1+0x8d8], R14 ;  /* 0x0008d80e01007387 */ /* 0x0001e80000100a00 */
[----:B------:R-:W-:Y:S04]  /*23af0*/  STL.64 [R1+0x16b8], R22 ;  /* 0x0016b81601007387 */ /* 0x000fe80000100a00 */
[----:B---3--:R-:W-:Y:S04]  /*23b00*/  STL.64 [R1+0x16b0], R20 ;  /* 0x0016b01401007387 */ /* 0x008fe80000100a00 */
[----:B------:R-:W-:Y:S04]  /*23b10*/  STL.64 [R1+0x8c0], R8 ;  /* 0x0008c00801007387 */ /* 0x000fe80000100a00 */
[----:B------:R1:W-:Y:S01]  /*23b20*/  STL.64 [R1+0x8c8], R10 ;  /* 0x0008c80a01007387 */ /* 0x0003e20000100a00 */
[C---:B0-----:R-:W-:Y:S06]  /*23b30*/  HMMA.16816.F32 R12, R52.reuse, R26, R48 ;  /* 0x0000001a340c723c */ /* 0x041fec0000001830 */
[----:B-1----:R-:W-:Y:S01]  /*23b40*/  HMMA.16816.F32 R8, R52, R30, R44 ;  /* 0x0000001e3408723c */ /* 0x002fe2000000182c */
[----:B------:R-:W2:-:S15]  /*23b50*/  LDL.LU R44, [R1+0x80] ;  /* 0x00008000012c7983 */ /* 0x000e9e0000300800 */
[----:B------:R-:W-:-:S01]  /*23b60*/  NOP ;  /* 0x0000000000007918 */ /* 0x000fc20000000000 */
[----:B------:R0:W-:Y:S04]  /*23b70*/  STL.64 [R1+0x8b0], R12 ;  /* 0x0008b00c01007387 */ /* 0x0001e80000100a00 */
[----:B------:R-:W-:Y:S04]  /*23b80*/  STL.64 [R1+0x8b8], R14 ;  /* 0x0008b80e01007387 */ /* 0x000fe80000100a00 */
[----:B------:R-:W-:Y:S04]  /*23b90*/  STL.64 [R1+0x8a0], R8 ;  /* 0x0008a00801007387 */ /* 0x000fe80000100a00 */
[----:B------:R-:W-:Y:S04]  /*23ba0*/  STL.64 [R1+0x8a8], R10 ;  /* 0x0008a80a01007387 */ /* 0x000fe80000100a00 */
[----:B------:R-:W2:Y:S04]  /*23bb0*/  LDL.LU R45, [R1+0x84] ;  /* 0x00008400012d7983 */ /* 0x000ea80000300800 */
[----:B------:R-:W2:Y:S04]  /*23bc0*/  LDL.LU R46, [R1+0x88] ;  /* 0x00008800012e7983 */ /* 0x000ea80000300800 */
[----:B------:R-:W2:Y:S01]  /*23bd0*/  LDL.LU R47, [R1+0x8c] ;  /* 0x00008c00012f7983 */ /* 0x000ea20000300800 */
[----:B------:R-:W-:Y:S03]  /*23be0*/  HMMA.16816.F32 R4, R52, R34, R4 ;  /* 0x000000223404723c */ /* 0x000fe60000001804 */
[----:B------:R-:W-:Y:S04]  /*23bf0*/  STL.64 [R1+0x1658], R30 ;  /* 0x0016581e01007387 */ /* 0x000fe80000100a00 */
[----:B------:R-:W-:Y:S04]  /*23c00*/  STL.64 [R1+0x1650], R28 ;  /* 0x0016501c01007387 */ /* 0x000fe80000100a00 */
[----:B------:R-:W3:-:S12]  /*23c10*/  LDL.LU R20, [R1+0x650] ;  /* 0x0006500001147983 */ /* 0x000ed80000300800 */
[----:B------:R-:W-:Y:S04]  /*23c20*/  STL.64 [R1+0x890], R4 ;  /* 0x0008900401007387 */ /* 0x000fe80000100a00 */
[----:B------:R1:W-:Y:S04]  /*23c30*/  STL.64 [R1+0x898], R6 ;  /* 0x0008980601007387 */ /* 0x0003e80000100a00 */
[----:B------:R-:W3:Y:S04]  /*23c40*/  LDL.LU R21, [R1+0x654] ;  /* 0x0006540001157983 */ /* 0x000ee80000300800 */
[----:B------:R-:W3:Y:S04]  /*23c50*/  LDL.LU R22, [R1+0x658] ;  /* 0x0006580001167983 */ /* 0x000ee80000300800 */
[----:B------:R-:W3:Y:S04]  /*23c60*/  LDL.LU R23, [R1+0x65c] ;  /* 0x00065c0001177983 */ /* 0x000ee80000300800 */
[----:B------:R-:W4:Y:S04]  /*23c70*/  LDL.64 R18, [R1+0x58] ;  /* 0x0000580001127983 */ /* 0x000f280000100a00 */
[----:B0-----:R-:W3:Y:S01]  /*23c80*/  LDL.LU R12, [R1+0x640] ;  /* 0x00064000010c7983 */ /* 0x001ee20000300800 */
[----:B-1----:R-:W-:-:S15]  /*23c90*/  HMMA.16816.F32 R4, R52, R38, R56 ;  /* 0x000000263404723c */ /* 0x002fde0000001838 */
[----:B------:R-:W-:-:S08]  /*23ca0*/  NOP ;  /* 0x0000000000007918 */ /* 0x000fd00000000000 */
[----:B------:R-:W-:Y:S04]  /*23cb0*/  STL.64 [R1+0x880], R4 ;  /* 0x0008800401007387 */ /* 0x000fe80000100a00 */
[----:B------:R0:W-:Y:S04]  /*23cc0*/  STL.64 [R1+0x888], R6 ;  /* 0x0008880601007387 */ /* 0x0001e80000100a00 */
        /* <DEDUP_REMOVED lines=11> */
[----:B0-----:R-:W3:Y:S04]  /*23d80*/  LDL.64 R6, [R1+0x38] ;  /* 0x0000380001067983 */ /* 0x001ee80000100a00 */
[----:B------:R-:W3:Y:S04]  /*23d90*/  LDL.64 R50, [R1+0x8] ;  /* 0x0000080001327983 */ /* 0x000ee80000100a00 */
[----:B------:R-:W3:Y:S04]  /*23da0*/  LDL.LU R56, [R1+0x7e0] ;  /* 0x0007e00001387983 */ /* 0x000ee80000300800 */
[----:B------:R-:W3:Y:S04]  /*23db0*/  LDL.LU R57, [R1+0x7e4] ;  /* 0x0007e40001397983 */ /* 0x000ee80000300800 */
[----:B------:R-:W3:Y:S04]  /*23dc0*/  LDL.LU R58, [R1+0x7e8] ;  /* 0x0007e800013a7983 */ /* 0x000ee80000300800 */
[----:B------:R-:W3:Y:S04]  /*23dd0*/  LDL.LU R59, [R1+0x7ec] ;  /* 0x0007ec00013b7983 */ /* 0x000ee80000300800 */
[----:B------:R-:W-:Y:S04]  /*23de0*/  STL.64 [R1+0x1640], R38 ;  /* 0x0016402601007387 */ /* 0x000fe80000100a00 */
[----:B------:R-:W-:Y:S01]  /*23df0*/  STL.64 [R1+0x1638], R36 ;  /* 0x0016382401007387 */ /* 0x000fe20000100a00 */
[----:B--2---:R-:W-:Y:S03]  /*23e00*/  HMMA.16816.F32 R52, R52, R42, R44 ;  /* 0x0000002a3434723c */ /* 0x004fe6000000182c */
[----:B------:R-:W3:Y:S04]  /*23e10*/  LDL.LU.64 R46, [R1+0x16c8] ;  /* 0x0016c800012e7983 */ /* 0x000ee80000300a00 */
[----:B------:R-:W3:-:S15]  /*23e20*/  LDL.LU.64 R44, [R1+0x16c0] ;  /* 0x0016c000012c7983 */ /* 0x000ede0000300a00 */
[----:B------:R-:W-:-:S01]  /*23e30*/  NOP ;  /* 0x0000000000007918 */ /* 0x000fc20000000000 */
[----:B------:R-:W-:Y:S04]  /*23e40*/  STL.64 [R1+0x860], R52 ;  /* 0x0008603401007387 */ /* 0x000fe80000100a00 */
[----:B------:R0:W-:Y:S04]  /*23e50*/  STL.64 [R1+0x868], R54 ;  /* 0x0008683601007387 */ /* 0x0001e80000100a00 */
[----:B0-----:R-:W2:Y:S04]  /*23e60*/  LDL.64 R54, [R1+0x48] ;  /* 0x0000480001367983 */ /* 0x001ea80000100a00 */
[----:B------:R0:W-:Y:S04]  /*23e70*/  STL.64 [R1+0x1630], R42 ;  /* 0x0016302a01007387 */ /* 0x0001e80000100a00 */
[----:B------:R-:W2:Y:S04]  /*23e80*/  LDL.LU R40, [R1+0x800] ;  /* 0x0008000001287983 */ /* 0x000ea80000300800 */
[----:B------:R-:W2:Y:S01]  /*23e90*/  LDL.LU R41, [R1+0x804] ;  /* 0x0008040001297983 */ /* 0x000ea20000300800 */
[----:B------:R-:W-:-:S02]  /*23ea0*/  IMAD.MOV.U32 R38, RZ, RZ, R24 ;  /* 0x000000ffff267224 */ /* 0x000fc400078e0018 */
[----:B----4-:R-:W-:Y:S02]  /*23eb0*/  IMAD.MOV.U32 R25, RZ, RZ, R18 ;  /* 0x000000ffff197224 */ /* 0x010fe400078e0012 */
[----:B------:R-:W-:Y:S01]  /*23ec0*/  IMAD.MOV.U32 R24, RZ, RZ, R19 ;  /* 0x000000ffff187224 */ /* 0x000fe200078e0013 */
[----:B0-----:R-:W4:Y:S04]  /*23ed0*/  LDL.LU R42, [R1+0x808] ;  /* 0x00080800012a7983 */ /* 0x001f280000300800 */
[----:B------:R-:W4:Y:S01]  /*23ee0*/  LDL.LU R43, [R1+0x80c] ;  /* 0x00080c00012b7983 */ /* 0x000f220000300800 */
[----:B---3--:R-:W-:-:S15]  /*23ef0*/  HMMA.16816.F32 R20, R44, R18, R20 ;  /* 0x000000122c14723c */ /* 0x008fde0000001814 */
[----:B------:R-:W-:-:S08]  /*23f00*/  NOP ;  /* 0x0000000000007918 */ /* 0x000fd00000000000 */
[----:B------:R-:W-:Y:S04]  /*23f10*/  STL.64 [R1+0x250], R20 ;  /* 0x0002501401007387 */ /* 0x000fe80000100a00 */
[----:B------:R0:W-:Y:S04]  /*23f20*/  STL.64 [R1+0x258], R22 ;  /* 0x0002581601007387 */ /* 0x0001e80000100a00 */
[----:B0-----:R-:W3:Y:S04]  /*23f30*/  LDL.LU.64 R22, [R1+0x16b8] ;  /* 0x0016b80001167983 */ /* 0x001ee80000300a00 */
[----:B------:R-:W3:Y:S04]  /*23f40*/  LDL.LU.64 R20, [R1+0x16b0] ;  /* 0x0016b00001147983 */ /* 0x000ee80000300a00 */
[----:B------:R-:W3:Y:S04]  /*23f50*/  LDL.LU.64 R18, [R1+0x16a8] ;  /* 0x0016a80001127983 */ /* 0x000ee80000300a00 */
[----:B------:R-:W4:Y:S01]  /*23f60*/  LDL.LU R16, [R1+0x16a0] ;  /* 0x0016a00001107983 */ /* 0x000f220000300800 */
[----:B--2---:R-:W-:Y:S06]  /*23f70*/  HMMA.16816.F32 R12, R44, R54, R12 ;  /* 0x000000362c0c723c */ /* 0x004fec000000180c */
[----:B------:R-:W-:-:S02]  /*23f80*/  IMAD.MOV.U32 R60, RZ, RZ, R54 ;  /* 0x000000ffff3c7224 */ /* 0x000fc400078e0036 */
[----:B------:R-:W-:Y:S02]  /*23f90*/  IMAD.MOV.U32 R33, RZ, RZ, R55 ;  /* 0x000000ffff217224 */ /* 0x000fe400078e0037 */
[----:B------:R-:W0:Y:S04]  /*23fa0*/  LDSM.16.MT88.4 R52, [R32+UR4+0x1000] ;  /* 0x001000042034783b */ /* 0x000e280008004200 */
[----:B------:R-:W-:Y:S04]  /*23fb0*/  STL.64 [R1+0x1668], R26 ;  /* 0x0016681a01007387 */ /* 0x000fe80000100a00 */
[----:B------:R-:W-:Y:S05]  /*23fc0*/  STL.64 [R1+0x1660], R24 ;  /* 0x0016601801007387 */ /* 0x000fea0000100a00 */
[----:B------:R-:W-:Y:S04]  /*23fd0*/  STL.64 [R1+0x240], R12 ;  /* 0x0002400c01007387 */ /* 0x000fe80000100a00 */
[----:B------:R1:W-:Y:S04]  /*23fe0*/  STL.64 [R1+0x248], R14 ;  /* 0x0002480e01007387 */ /* 0x0003e80000100a00 */
[----:B-1----:R-:W2:Y:S04]  /*23ff0*/  LDL.LU.64 R14, [R1+0x1698] ;  /* 0x00169800010e7983 */ /* 0x002ea80000300a00 */
[----:B------:R-:W3:Y:S04]  /*24000*/  LDL.LU.64 R12, [R1+0x1690] ;  /* 0x00169000010c7983 */ /* 0x000ee80000300a00 */
[----:B0-----:R-:W-:Y:S04]  /*24010*/  STL.64 [R1+0x15b8], R54 ;  /* 0x0015b83601007387 */ /* 0x001fe80000100a00 */
[----:B------:R0:W-:Y:S04]  /*24020*/  STL.64 [R1+0x15b0], R52 ;  /* 0x0015b03401007387 */ /* 0x0001e80000100a00 */
[----:B0-----:R-:W2:Y:S04]  /*24030*/  LDL.LU R52, [R1+0x810] ;  /* 0x0008100001347983 */ /* 0x001ea80000300800 */
[----:B------:R-:W2:Y:S04]  /*24040*/  LDL.LU R53, [R1+0x814] ;  /* 0x0008140001357983 */ /* 0x000ea80000300800 */
[----:B------:R-:W2:Y:S04]  /*24050*/  LDL.LU R54, [R1+0x818] ;  /* 0x0008180001367983 */ /* 0x000ea80000300800 */
[----:B------:R-:W2:Y:S01]  /*24060*/  LDL.LU R55, [R1+0x81c] ;  /* 0x00081c0001377983 */ /* 0x000ea20000300800 */
[----:B------:R-:W-:Y:S01]  /*24070*/  HMMA.16816.F32 R8, R44, R6, R8 ;  /* 0x000000062c08723c */ /* 0x000fe20000001808 */
[----:B------:R-:W-:-:S05]  /*24080*/  IMAD.MOV.U32 R39, RZ, RZ, R17 ;  /* 0x000000ffff277224 */ /* 0x000fca00078e0011 */
[----:B------:R-:W-:-:S15]  /*24090*/  IMAD.MOV.U32 R17, RZ, RZ, R6 ;  /* 0x000000ffff117224 */ /* 0x000fde00078e0006 */
[----:B------:R-:W-:-:S02]  /*240a0*/  NOP ;  /* 0x0000000000007918 */ /* 0x000fc40000000000 */
[----:B------:R-:W-:Y:S04]  /*240b0*/  STL.64 [R1+0x230], R8 ;  /* 0x0002300801007387 */ /* 0x000fe80000100a00 */
[----:B------:R0:W-:Y:S04]  /*240c0*/  STL.64 [R1+0x238], R10 ;  /* 0x0002380a01007387 */ /* 0x0001e80000100a00 */
[----:B0-----:R-:W3:Y:S04]  /*240d0*/  LDL.LU.64 R10, [R1+0x1688] ;  /* 0x00168800010a7983 */ /* 0x001ee80000300a00 */
[----:B------:R-:W3:Y:S01]  /*240e0*/  LDL.LU.64 R8, [R1+0x1680] ;  /* 0x0016800001087983 */ /* 0x000ee20000300a00 */
[----:B----4-:R-:W-:-:S02]  /*240f0*/  IMAD.MOV.U32 R26, RZ, RZ, R16 ;  /* 0x000000ffff1a7224 */ /* 0x010fc400078e0010 */
[----:B------:R-:W-:Y:S02]  /*24100*/  IMAD.MOV.U32 R16, RZ, RZ, R7 ;  /* 0x000000ffff107224 */ /* 0x000fe400078e0007 */
[----:B------:R-:W4:Y:S01]  /*24110*/  LDL.LU.64 R6, [R1+0x1678] ;  /* 0x0016780001067983 */ /* 0x000f220000300a00 */
[----:B------:R-:W-:-:S03]  /*24120*/  IMAD.MOV.U32 R27, RZ, RZ, R0 ;  /* 0x000000ffff1b7224 */ /* 0x000fc600078e0000 */
[----:B------:R-:W3:Y:S04]  /*24130*/  LDL.LU.64 R4, [R1+0x1670] ;  /* 0x0016700001047983 */ /* 0x000ee80000300a00 */
[----:B------:R-:W3:Y:S01]  /*24140*/  LDL.LU R36, [R1+0x7c0] ;  /* 0x0007c00001247983 */ /* 0x000ee20000300800 */
[C---:B--2---:R-:W-:Y:S06]  /*24150*/  HMMA.16816.F32 R52, R44.reuse, R26, R52 ;  /* 0x0000001a2c34723c */ /* 0x044fec0000001834 */
[----:B------:R-:W-:-:S15]  /*24160*/  HMMA.16816.F32 R24, R44, R38, R40 ;  /* 0x000000262c18723c */ /* 0x000fde0000001828 */
[----:B------:R-:W-:-:S02]  /*24170*/  NOP ;  /* 0x0000000000007918 */ /* 0x000fc40000000000 */
[----:B------:R-:W-:Y:S04]  /*24180*/  STL.64 [R1+0x220], R52 ;  /* 0x0002203401007387 */ /* 0x000fe80000100a00 */
[----:B------:R-:W-:Y:S04]  /*24190*/  STL.64 [R1+0x228], R54 ;  /* 0x0002283601007387 */ /* 0x000fe80000100a00 */
[----:B------:R-:W-:Y:S04]  /*241a0*/  STL.64 [R1+0x210], R24 ;  /* 0x0002101801007387 */ /* 0x000fe80000100a00 */
[----:B------:R0:W-:Y:S04]  /*241b0*/  STL.64 [R1+0x218], R26 ;  /* 0x0002181a01007387 */ /* 0x0001e80000100a00 */
[----:B------:R-:W2:Y:S04]  /*241c0*/  LDL.LU R37, [R1+0x7c4] ;  /* 0x0007c40001257983 */ /* 0x000ea80000300800 */
[----:B------:R-:W2:Y:S04]  /*241d0*/  LDL.LU R38, [R1+0x7c8] ;  /* 0x0007c80001267983 */ /* 0x000ea80000300800 */
[----:B------:R-:W2:Y:S04]  /*241e0*/  LDL.LU R39, [R1+0x7cc] ;  /* 0x0007cc0001277983 */ /* 0x000ea80000300800 */
[----:B------:R-:W2:Y:S04]  /*241f0*/  LDL.LU R40, [R1+0x7d0] ;  /* 0x0007d00001287983 */ /* 0x000ea80000300800 */
[----:B------:R-:W2:Y:S04]  /*24200*/  LDL.LU R41, [R1+0x7d4] ;  /* 0x0007d40001297983 */ /* 0x000ea80000300800 */
[----:B------:R-:W2:Y:S04]  /*24210*/  LDL.LU R42, [R1+0x7d8] ;  /* 0x0007d800012a7983 */ /* 0x000ea80000300800 */
[----:B------:R-:W2:Y:S01]  /*24220*/  LDL.LU R43, [R1+0x7dc] ;  /* 0x0007dc00012b7983 */ /* 0x000ea20000300800 */
[----:B0-----:R-:W-:-:S15]  /*24230*/  HMMA.16816.F32 R24, R44, R50, R28 ;  /* 0x000000322c18723c */ /* 0x001fde000000181c */
[----:B------:R-:W-:-:S08]  /*24240*/  NOP ;  /* 0x0000000000007918 */ /* 0x000fd00000000000 */
[----:B------:R-:W-:Y:S04]  /*24250*/  STL.64 [R1+0x200], R24 ;  /* 0x0002001801007387 */ /* 0x000fe80000100a00 */
[----:B------:R4:W-:Y:S04]  /*24260*/  STL.64 [R1+0x208], R26 ;  /* 0x0002081a01007387 */ /* 0x0009e80000100a00 */
[----:B------:R-:W2:Y:S01]  /*24270*/  LDL.LU R52, [R1+0x300] ;  /* 0x0003000001347983 */ /* 0x000ea20000300800 */
[----:B------:R-:W-:Y:S02]  /*24280*/  IMAD.MOV.U32 R61, RZ, RZ, R50 ;  /* 0x000000ffff3d7224 */ /* 0x000fe400078e0032 */
[----:B------:R-:W-:Y:S01]  /*24290*/  IMAD.MOV.U32 R0, RZ, RZ, R51 ;  /* 0x000000ffff007224 */ /* 0x000fe200078e0033 */
[----:B----4-:R-:W-:-:S15]  /*242a0*/  HMMA.16816.F32 R24, R44, R6, R56 ;  /* 0x000000062c18723c */ /* 0x010fde0000001838 */
[----:B------:R-:W-:-:S08]  /*242b0*/  NOP ;  /* 0x0000000000007918 */ /* 0x000fd00000000000 */
[----:B------:R0:W-:Y:S04]  /*242c0*/  STL.64 [R1+0x1f0], R24 ;  /* 0x0001f01801007387 */ /* 0x0001e80000100a00 */
[----:B------:R1:W-:Y:S04]  /*242d0*/  STL.64 [R1+0x1f8], R26 ;  /* 0x0001f81a01007387 */ /* 0x0003e80000100a00 */
        /* <DEDUP_REMOVED lines=16> */
[----:B------:R-:W4:Y:S04]  /*243e0*/  LDL.LU R25, [R1+0x7a4] ;  /* 0x0007a40001197983 */ /* 0x000f280000300800 */
[----:B-1----:R-:W4:Y:S04]  /*243f0*/  LDL.LU R26, [R1+0x7a8] ;  /* 0x0007a800011a7983 */ /* 0x002f280000300800 */
[----:B------:R-:W4:Y:S04]  /*24400*/  LDL.LU R27, [R1+0x7ac] ;  /* 0x0007ac00011b7983 */ /* 0x000f280000300800 */
[----:B------:R-:W-:Y:S04]  /*24410*/  STL.64 [R1+0x1618], R6 ;  /* 0x0016180601007387 */ /* 0x000fe80000100a00 */
[----:B---3--:R0:W-:Y:S04]  /*24420*/  STL.64 [R1+0x1610], R4 ;  /* 0x0016100401007387 */ /* 0x0081e80000100a00 */
[----:B0-----:R-:W3:Y:S04]  /*24430*/  LDL.LU R4, [R1+0x310] ;  /* 0x0003100001047983 */ /* 0x001ee80000300800 */
[----:B------:R-:W3:Y:S04]  /*24440*/  LDL.LU R5, [R1+0x314] ;  /* 0x0003140001057983 */ /* 0x000ee80000300800 */
[----:B------:R-:W3:Y:S04]  /*24450*/  LDL.LU R6, [R1+0x318] ;  /* 0x0003180001067983 */ /* 0x000ee80000300800 */
[----:B------:R-:W3:Y:S04]  /*24460*/  LDL.LU R7, [R1+0x31c] ;  /* 0x00031c0001077983 */ /* 0x000ee80000300800 */
[----:B------:R-:W-:Y:S01]  /*24470*/  STL.64 [R1+0x1608], R14 ;  /* 0x0016080e01007387 */ /* 0x000fe20000100a00 */
[C---:B--2---:R-:W-:Y:S06]  /*24480*/  HMMA.16816.F32 R36, R44.reuse, R14, R36 ;  /* 0x0000000e2c24723c */ /* 0x044fec0000001824 */
[----:B------:R-:W-:-:S15]  /*24490*/  HMMA.16816.F32 R40, R44, R10, R40 ;  /* 0x0000000a2c28723c */ /* 0x000fde0000001828 */
[----:B------:R-:W-:-:S08]  /*244a0*/  NOP ;  /* 0x0000000000007918 */ /* 0x000fd00000000000 */
[----:B------:R-:W-:Y:S04]  /*244b0*/  STL.64 [R1+0x1e0], R40 ;  /* 0x0001e02801007387 */ /* 0x000fe80000100a00 */
[----:B------:R-:W-:Y:S04]  /*244c0*/  STL.64 [R1+0x1e8], R42 ;  /* 0x0001e82a01007387 */ /* 0x000fe80000100a00 */
[----:B------:R-:W-:Y:S04]  /*244d0*/  STL.64 [R1+0x1600], R12 ;  /* 0x0016000c01007387 */ /* 0x000fe80000100a00 */
[----:B------:R0:W-:Y:S04]  /*244e0*/  STL.64 [R1+0x1c0], R36 ;  /* 0x0001c02401007387 */ /* 0x0001e80000100a00 */
[----:B------:R1:W-:Y:S04]  /*244f0*/  STL.64 [R1+0x1c8], R38 ;  /* 0x0001c82601007387 */ /* 0x0003e80000100a00 */
[----:B0-----:R-:W2:Y:S04]  /*24500*/  LDL.LU R36, [R1+0x840] ;  /* 0x0008400001247983 */ /* 0x001ea80000300800 */
[----:B------:R-:W2:Y:S04]  /*24510*/  LDL.LU R37, [R1+0x844] ;  /* 0x0008440001257983 */ /* 0x000ea80000300800 */
[----:B-1----:R-:W2:Y:S04]  /*24520*/  LDL.LU R38, [R1+0x848] ;  /* 0x0008480001267983 */ /* 0x002ea80000300800 */
[----:B------:R-:W2:Y:S04]  /*24530*/  LDL.LU R39, [R1+0x84c] ;  /* 0x00084c0001277983 */ /* 0x000ea80000300800 */
[----:B------:R-:W3:Y:S04]  /*24540*/  LDL.LU R40, [R1+0x830] ;  /* 0x0008300001287983 */ /* 0x000ee80000300800 */
[----:B------:R-:W3:Y:S04]  /*24550*/  LDL.LU R41, [R1+0x834] ;  /* 0x0008340001297983 */ /* 0x000ee80000300800 */
[----:B------:R-:W3:Y:S04]  /*24560*/  LDL.LU R42, [R1+0x838] ;  /* 0x00083800012a7983 */ /* 0x000ee80000300800 */
[----:B------:R-:W3:Y:S01]  /*24570*/  LDL.LU R43, [R1+0x83c] ;  /* 0x00083c00012b7983 */ /* 0x000ee20000300800 */
[----:B------:R-:W-:-:S02]  /*24580*/  IMAD.MOV.U32 R15, RZ, RZ, R16 ;  /* 0x000000ffff0f7224 */ /* 0x000fc400078e0010 */
[----:B------:R-:W-:Y:S01]  /*24590*/  IMAD.MOV.U32 R14, RZ, RZ, R17 ;  /* 0x000000ffff0e7224 */ /* 0x000fe200078e0011 */
[C---:B----4-:R-:W-:Y:S06]  /*245a0*/  HMMA.16816.F32 R48, R44.reuse, R18, R48 ;  /* 0x000000122c30723c */ /* 0x050fec0000001830 */
[----:B------:R-:W-:-:S15]  /*245b0*/  HMMA.16816.F32 R24, R44, R22, R24 ;  /* 0x000000162c18723c */ /* 0x000fde0000001818 */
[----:B------:R-:W-:-:S02]  /*245c0*/  NOP ;  /* 0x0000000000007918 */ /* 0x000fc40000000000 */
[----:B------:R0:W-:Y:S04]  /*245d0*/  STL.64 [R1+0x1b0], R48 ;  /* 0x0001b03001007387 */ /* 0x0001e80000100a00 */
[----:B------:R1:W-:Y:S04]  /*245e0*/  STL.64 [R1+0x1b8], R50 ;  /* 0x0001b83201007387 */ /* 0x0003e80000100a00 */
[----:B0-----:R-:W4:Y:S04]  /*245f0*/  LDL.LU R48, [R1+0x770] ;  /* 0x0007700001307983 */ /* 0x001f280000300800 */
[----:B------:R-:W4:Y:S04]  /*24600*/  LDL.LU R49, [R1+0x774] ;  /* 0x0007740001317983 */ /* 0x000f280000300800 */
[----:B-1----:R-:W4:Y:S04]  /*24610*/  LDL.LU R50, [R1+0x778] ;  /* 0x0007780001327983 */ /* 0x002f280000300800 */
[----:B------:R-:W4:Y:S04]  /*24620*/  LDL.LU R51, [R1+0x77c] ;  /* 0x00077c0001337983 */ /* 0x000f280000300800 */
[----:B------:R0:W-:Y:S04]  /*24630*/  STL.64 [R1+0x15f8], R18 ;  /* 0x0015f81201007387 */ /* 0x0001e80000100a00 */
[----:B------:R-:W4:Y:S04]  /*24640*/  LDL.LU R16, [R1+0x320] ;  /* 0x0003200001107983 */ /* 0x000f280000300800 */
[----:B------:R-:W4:Y:S04]  /*24650*/  LDL.LU R17, [R1+0x324] ;  /* 0x0003240001117983 */ /* 0x000f280000300800 */
[----:B0-----:R-:W4:Y:S04]  /*24660*/  LDL.LU R18, [R1+0x328] ;  /* 0x0003280001127983 */ /* 0x001f280000300800 */
[----:B------:R-:W4:Y:S04]  /*24670*/  LDL.LU R19, [R1+0x32c] ;  /* 0x00032c0001137983 */ /* 0x000f280000300800 */
[----:B------:R-:W-:Y:S04]  /*24680*/  STL.64 [R1+0x1a0], R24 ;  /* 0x0001a01801007387 */ /* 0x000fe80000100a00 */
[----:B------:R0:W-:Y:S04]  /*24690*/  STL.64 [R1+0x1a8], R26 ;  /* 0x0001a81a01007387 */ /* 0x0001e80000100a00 */
[----:B0-----:R-:W2:Y:S04]  /*246a0*/  LDL.LU.64 R26, [R1+0x1668] ;  /* 0x00166800011a7983 */ /* 0x001ea80000300a00 */
[----:B------:R-:W4:Y:S01]  /*246b0*/  LDL.LU.64 R24, [R1+0x1660] ;  /* 0x0016600001187983 */ /* 0x000f220000300a00 */
[----:B--2---:R-:W-:-:S15]  /*246c0*/  HMMA.16816.F32 R28, R44, R26, R28 ;  /* 0x0000001a2c1c723c */ /* 0x004fde000000181c */
[----:B------:R-:W-:-:S08]  /*246d0*/  NOP ;  /* 0x0000000000007918 */ /* 0x000fd00000000000 */
[----:B------:R-:W-:Y:S04]  /*246e0*/  STL.64 [R1+0x190], R28 ;  /* 0x0001901c01007387 */ /* 0x000fe80000100a00 */
[----:B------:R0:W-:Y:S04]  /*246f0*/  STL.64 [R1+0x198], R30 ;  /* 0x0001981e01007387 */ /* 0x0001e80000100a00 */
[----:B0-----:R-:W2:Y:S04]  /*24700*/  LDL.LU.64 R30, [R1+0x1658] ;  /* 0x00165800011e7983 */ /* 0x001ea80000300a00 */
[----:B------:R-:W3:Y:S04]  /*24710*/  LDL.LU.64 R28, [R1+0x1650] ;  /* 0x00165000011c7983 */ /* 0x000ee80000300a00 */
[----:B------:R0:W-:Y:S02]  /*24720*/  STL.64 [R1+0x15f0], R26 ;  /* 0x0015f01a01007387 */ /* 0x0001e40000100a00 */
[----:B0-----:R-:W-:-:S02]  /*24730*/  IMAD.MOV.U32 R26, RZ, RZ, R60 ;  /* 0x000000ffff1a7224 */ /* 0x001fc400078e003c */
[----:B------:R-:W4:Y:S01]  /*24740*/  LDL.LU R60, [R1+0x1648] ;  /* 0x00164800013c7983 */ /* 0x000f220000300800 */
[C---:B------:R-:W-:Y:S06]  /*24750*/  HMMA.16816.F32 R36, R44.reuse, R34, R36 ;  /* 0x000000222c24723c */ /* 0x040fec0000001824 */
[----:B--2---:R-:W-:Y:S06]  /*24760*/  HMMA.16816.F32 R56, R44, R30, R56 ;  /* 0x0000001e2c38723c */ /* 0x004fec0000001838 */
[----:B------:R-:W-:Y:S04]  /*24770*/  STL.64 [R1+0x15e8], R30 ;  /* 0x0015e81e01007387 */ /* 0x000fe80000100a00 */
[----:B---3--:R0:W-:-:S13]  /*24780*/  STL.64 [R1+0x15e0], R28 ;  /* 0x0015e01c01007387 */ /* 0x0081da0000100a00 */
[----:B------:R-:W-:Y:S04]  /*24790*/  STL.64 [R1+0x180], R56 ;  /* 0x0001803801007387 */ /* 0x000fe80000100a00 */
[----:B------:R-:W-:Y:S04]  /*247a0*/  STL.64 [R1+0x188], R58 ;  /* 0x0001883a01007387 */ /* 0x000fe80000100a00 */
[----:B------:R-:W1:Y:S04]  /*247b0*/  LDSM.16.MT88.4 R56, [R32+UR4+0x1080] ;  /* 0x001080042038783b */ /* 0x000e680008004200 */
[----:B0-----:R-:W2:Y:S04]  /*247c0*/  LDL.LU R28, [R1+0x330] ;  /* 0x00033000011c7983 */ /* 0x001ea80000300800 */
[----:B------:R-:W2:Y:S04]  /*247d0*/  LDL.LU R29, [R1+0x334] ;  /* 0x00033400011d7983 */ /* 0x000ea80000300800 */
[----:B------:R-:W2:Y:S04]  /*247e0*/  LDL.LU R30, [R1+0x338] ;  /* 0x00033800011e7983 */ /* 0x000ea80000300800 */
[----:B------:R-:W2:Y:S04]  /*247f0*/  LDL.LU R31, [R1+0x33c] ;  /* 0x00033c00011f7983 */ /* 0x000ea80000300800 */
[----:B-1----:R0:W-:Y:S04]  /*24800*/  STL.64 [R1+0x1538], R58 ;  /* 0x0015383a01007387 */ /* 0x0021e80000100a00 */
[----:B------:R-:W-:Y:S04]  /*24810*/  STL.64 [R1+0x1530], R56 ;  /* 0x0015303801007387 */ /* 0x000fe80000100a00 */
[----:B0-----:R-:W3:Y:S04]  /*24820*/  LDL.LU.64 R58, [R1+0x28] ;  /* 0x00002800013a7983 */ /* 0x001ee80000300a00 */
[----:B------:R-:W-:Y:S04]  /*24830*/  STL.64 [R1+0x170], R36 ;  /* 0x0001702401007387 */ /* 0x000fe80000100a00 */
[----:B------:R0:W-:Y:S04]  /*24840*/  STL.64 [R1+0x178], R38 ;  /* 0x0001782601007387 */ /* 0x0001e80000100a00 */
[----:B0-----:R-:W4:Y:S04]  /*24850*/  LDL.LU.64 R38, [R1+0x1640] ;  /* 0x0016400001267983 */ /* 0x001f280000300a00 */
[----:B------:R-:W2:Y:S04]  /*24860*/  LDL.LU.64 R36, [R1+0x1638] ;  /* 0x0016380001247983 */ /* 0x000ea80000300a00 */
[----:B------:R-:W-:Y:S01]  /*24870*/  STL.64 [R1+0x15d8], R34 ;  /* 0x0015d82201007387 */ /* 0x000fe20000100a00 */
[----:B----4-:R-:W-:-:S15]  /*24880*/  HMMA.16816.F32 R40, R44, R38, R40 ;  /* 0x000000262c28723c */ /* 0x010fde0000001828 */
[----:B------:R-:W-:-:S08]  /*24890*/  NOP ;  /* 0x0000000000007918 */ /* 0x000fd00000000000 */
[----:B------:R-:W-:Y:S04]  /*248a0*/  STL.64 [R1+0x160], R40 ;  /* 0x0001602801007387 */ /* 0x000fe80000100a00 */
[----:B------:R0:W-:Y:S04]  /*248b0*/  STL.64 [R1+0x168], R42 ;  /* 0x0001682a01007387 */ /* 0x0001e80000100a00 */
[----:B0-----:R-:W4:Y:S04]  /*248c0*/  LDL.LU.64 R42, [R1+0x1630] ;  /* 0x00163000012a7983 */ /* 0x001f280000300a00 */
[----:B------:R-:W-:Y:S04]  /*248d0*/  STL.64 [R1+0x15d0], R38 ;  /* 0x0015d02601007387 */ /* 0x000fe80000100a00 */
[----:B--2---:R0:W-:Y:S04]  /*248e0*/  STL.64 [R1+0x15c8], R36 ;  /* 0x0015c82401007387 */ /* 0x0041e80000100a00 */
[----:B0-----:R-:W2:Y:S04]  /*248f0*/  LDL.LU R36, [R1+0x340] ;  /* 0x0003400001247983 */ /* 0x001ea80000300800 */
[----:B------:R-:W2:Y:S04]  /*24900*/  LDL.LU R37, [R1+0x344] ;  /* 0x0003440001257983 */ /* 0x000ea80000300800 */
[----:B------:R-:W2:Y:S04]  /*24910*/  LDL.LU R38, [R1+0x348] ;  /* 0x0003480001267983 */ /* 0x000ea80000300800 */
[----:B------:R-:W2:Y:S01]  /*24920*/  LDL.LU R39, [R1+0x34c] ;  /* 0x00034c0001277983 */ /* 0x000ea20000300800 */
[----:B----4-:R-:W-:Y:S03]  /*24930*/  HMMA.16816.F32 R44, R44, R42, R48 ;  /* 0x0000002a2c2c723c */ /* 0x010fe60000001830 */
[----:B------:R-:W2:Y:S04]  /*24940*/  LDL.LU.64 R50, [R1+0x1628] ;  /* 0x0016280001327983 */ /* 0x000ea80000300a00 */
[----:B------:R-:W2:Y:S04]  /*24950*/  LDL.LU.64 R48, [R1+0x1620] ;  /* 0x0016200001307983 */ /* 0x000ea80000300a00 */
[----:B------:R-:W-:-:S12]  /*24960*/  STL.64 [R1+0x15c0], R42 ;  /* 0x0015c02a01007387 */ /* 0x000fd80000100a00 */
[----:B------:R-:W-:Y:S04]  /*24970*/  STL.64 [R1+0x150], R44 ;  /* 0x0001502c01007387 */ /* 0x000fe80000100a00 */
[----:B------:R0:W-:Y:S04]  /*24980*/  STL.64 [R1+0x158], R46 ;  /* 0x0001582e01007387 */ /* 0x0001e80000100a00 */
[----:B0-----:R-:W4:Y:S01]  /*24990*/  LDL.LU.64 R46, [R1+0x18] ;  /* 0x00001800012e7983 */ /* 0x001f220000300a00 */
[----:B------:R-:W-:Y:S02]  /*249a0*/  IMAD.MOV.U32 R34, RZ, RZ, R25 ;  /* 0x000000ffff227224 */ /* 0x000fe400078e0019 */
[----:B------:R-:W-:-:S02]  /*249b0*/  IMAD.MOV.U32 R35, RZ, RZ, R24 ;  /* 0x000000ffff237224 */ /* 0x000fc400078e0018 */
[----:B------:R-:W-:-:S05]  /*249c0*/  IMAD.MOV.U32 R27, RZ, RZ, R33 ;  /* 0x000000ffff1b7224 */ /* 0x000fca00078e0021 */
[C---:B--2---:R-:W-:Y:S06]  /*249d0*/  HMMA.16816.F32 R32, R48.reuse, R34, R36 ;  /* 0x000000223020723c */ /* 0x044fec0000001824 */
[C---:B------:R-:W-:Y:S06]  /*249e0*/  HMMA.16816.F32 R24, R48.reuse, R26, R28 ;  /* 0x0000001a3018723c */ /* 0x040fec000000181c */
[C---:B------:R-:W-:Y:S06]  /*249f0*/  HMMA.16816.F32 R16, R48.reuse, R14, R16 ;  /* 0x0000000e3010723c */ /* 0x040fec0000001810 */
[C---:B---3--:R-:W-:Y:S06]  /*24a00*/  HMMA.16816.F32 R12, R48.reuse, R58, R4 ;  /* 0x0000003a300c723c */ /* 0x048fec0000001804 */
[----:B----4-:R-:W-:Y:S01]  /*24a10*/  HMMA.16816.F32 R4, R48, R46, R52 ;  /* 0x0000002e3004723c */ /* 0x010fe20000001834 */
[----:B------:R0:W-:Y:S04]  /*24a20*/  STL.64 [R1+0x340], R32 ;  /* 0x0003402001007387 */ /* 0x0001e80000100a00 */
[----:B------:R1:W-:Y:S04]  /*24a30*/  STL.64 [R1+0x348], R34 ;  /* 0x0003482201007387 */ /* 0x0003e80000100a00 */
[----:B------:R-:W-:Y:S04]  /*24a40*/  STL.64 [R1+0x330], R24 ;  /* 0x0003301801007387 */ /* 0x000fe80000100a00 */
[----:B------:R-:W-:Y:S04]  /*24a50*/  STL.64 [R1+0x338], R26 ;  /* 0x0003381a01007387 */ /* 0x000fe80000100a00 */
[----:B------:R-:W-:Y:S04]  /*24a60*/  STL.64 [R1+0x15a0], R58 ;  /* 0x0015a03a01007387 */ /* 0x000fe80000100a00 */
[----:B------:R-:W-:Y:S04]  /*24a70*/  STL.64 [R1+0x320], R16 ;  /* 0x0003201001007387 */ /* 0x000fe80000100a00 */
[----:B------:R-:W-:Y:S04]  /*24a80*/  STL.64 [R1+0x328], R18 ;  /* 0x0003281201007387 */ /* 0x000fe80000100a00 */
[----:B------:R-:W-:Y:S04]  /*24a90*/  STL.64 [R1+0x310], R12 ;  /* 0x0003100c01007387 */ /* 0x000fe80000100a00 */
[----:B------:R-:W-:Y:S04]  /*24aa0*/  STL.64 [R1+0x318], R14 ;  /* 0x0003180e01007387 */ /* 0x000fe80000100a00 */
[----:B0-----:R-:W2:Y:S04]  /*24ab0*/  LDL.LU R32, [R1+0x280] ;  /* 0x0002800001207983 */ /* 0x001ea80000300800 */
[----:B------:R0:W-:Y:S04]  /*24ac0*/  STL.64 [R1+0x300], R4 ;  /* 0x0003000401007387 */ /* 0x0001e80000100a00 */
[----:B------:R3:W-:Y:S04]  /*24ad0*/  STL.64 [R1+0x308], R6 ;  /* 0x0003080601007387 */ /* 0x0007e80000100a00 */
[----:B------:R-:W2:Y:S04]  /*24ae0*/  LDL.LU R33, [R1+0x284] ;  /* 0x0002840001217983 */ /* 0x000ea80000300800 */
[----:B-1----:R-:W2:Y:S04]  /*24af0*/  LDL.LU R34, [R1+0x288] ;  /* 0x0002880001227983 */ /* 0x002ea80000300800 */
[----:B------:R-:W2:Y:S04]  /*24b00*/  LDL.LU R35, [R1+0x28c] ;  /* 0x00028c0001237983 */ /* 0x000ea80000300800 */
[----:B------:R-:W4:Y:S04]  /*24b10*/  LDL.LU R52, [R1+0x2e0] ;  /* 0x0002e00001347983 */ /* 0x000f280000300800 */
[----:B------:R-:W4:Y:S04]  /*24b20*/  LDL.LU R53, [R1+0x2e4] ;  /* 0x0002e40001357983 */ /* 0x000f280000300800 */
[----:B------:R-:W4:Y:S04]  /*24b30*/  LDL.LU R54, [R1+0x2e8] ;  /* 0x0002e80001367983 */ /* 0x000f280000300800 */
[----:B------:R-:W4:Y:S04]  /*24b40*/  LDL.LU R55, [R1+0x2ec] ;  /* 0x0002ec0001377983 */ /* 0x000f280000300800 */
[----:B0-----:R-:W2:Y:S04]  /*24b50*/  LDL.LU R4, [R1+0x2f0] ;  /* 0x0002f00001047983 */ /* 0x001ea80000300800 */
[----:B------:R-:W2:Y:S04]  /*24b60*/  LDL.LU R5, [R1+0x2f4] ;  /* 0x0002f40001057983 */ /* 0x000ea80000300800 */
[----:B---3--:R-:W2:Y:S04]  /*24b70*/  LDL.LU R6, [R1+0x2f8] ;  /* 0x0002f80001067983 */ /* 0x008ea80000300800 */
[----:B------:R-:W2:Y:S04]  /*24b80*/  LDL.LU R7, [R1+0x2fc] ;  /* 0x0002fc0001077983 */ /* 0x000ea80000300800 */
        /* <DEDUP_REMOVED lines=9> */
[----:B------:R-:W4:Y:S04]  /*24c20*/  LDL.LU R13, [R1+0x2d4] ;  /* 0x0002d400010d7983 */ /* 0x000f280000300800 */
[----:B------:R-:W4:Y:S04]  /*24c30*/  LDL.LU R14, [R1+0x2d8] ;  /* 0x0002d800010e7983 */ /* 0x000f280000300800 */
[----:B------:R-:W4:Y:S04]  /*24c40*/  LDL.LU R15, [R1+0x2dc] ;  /* 0x0002dc00010f7983 */ /* 0x000f280000300800 */
        /* <DEDUP_REMOVED lines=16> */
[----:B------:R0:W-:Y:S02]  /*24d50*/  STL.64 [R1+0x15a8], R46 ;  /* 0x0015a82e01007387 */ /* 0x0001e40000100a00 */
[----:B0-----:R-:W-:-:S02]  /*24d60*/  IMAD.MOV.U32 R46, RZ, RZ, R61 ;  /* 0x000000ffff2e7224 */ /* 0x001fc400078e003d */
[----:B------:R-:W-:-:S07]  /*24d70*/  IMAD.MOV.U32 R47, RZ, RZ, R0 ;  /* 0x000000ffff2f7224 */ /* 0x000fce00078e0000 */
[----:B--2---:R-:W-:Y:S01]  /*24d80*/  HMMA.16816.F32 R44, R48, R46, R4 ;  /* 0x0000002e302c723c */ /* 0x004fe20000001804 */
[----:B------:R-:W2:Y:S04]  /*24d90*/  LDL.LU.64 R6, [R1+0x1618] ;  /* 0x0016180001067983 */ /* 0x000ea80000300a00 */
[----:B------:R-:W3:-:S15]  /*24da0*/  LDL.LU.64 R4, [R1+0x1610] ;  /* 0x0016100001047983 */ /* 0x000ede0000300a00 */
[----:B------:R-:W-:-:S03]  /*24db0*/  NOP ;  /* 0x0000000000007918 */ /* 0x000fc60000000000 */
[----:B------:R-:W-:Y:S04]  /*24dc0*/  STL.64 [R1+0x2f0], R44 ;  /* 0x0002f02c01007387 */ /* 0x000fe80000100a00 */
[----:B------:R2:W-:Y:S01]  /*24dd0*/  STL.64 [R1+0x2f8], R46 ;  /* 0x0002f82e01007387 */ /* 0x0005e20000100a00 */
[C---:B----4-:R-:W-:Y:S06]  /*24de0*/  HMMA.16816.F32 R12, R48.reuse, R10, R12 ;  /* 0x0000000a300c723c */ /* 0x050fec000000180c */
[----:B--2---:R-:W-:Y:S01]  /*24df0*/  HMMA.16816.F32 R44, R48, R6, R52 ;  /* 0x00000006302c723c */ /* 0x004fe20000001834 */
[----:B------:R-:W2:-:S15]  /*24e00*/  LDL.LU R52, [R1+0x1d0] ;  /* 0x0001d00001347983 */ /* 0x000e9e0000300800 */
[----:B------:R-:W-:-:S07]  /*24e10*/  NOP ;  /* 0x0000000000007918 */ /* 0x000fce0000000000 */
[----:B------:R0:W-:Y:S04]  /*24e20*/  STL.64 [R1+0x2e0], R44 ;  /* 0x0002e02c01007387 */ /* 0x0001e80000100a00 */
[----:B------:R1:W-:Y:S04]  /*24e30*/  STL.64 [R1+0x2e8], R46 ;  /* 0x0002e82e01007387 */ /* 0x0003e80000100a00 */
[----:B------:R-:W2:Y:S04]  /*24e40*/  LDL.LU R53, [R1+0x1d4] ;  /* 0x0001d40001357983 */ /* 0x000ea80000300800 */
[----:B------:R-:W2:Y:S04]  /*24e50*/  LDL.LU R54, [R1+0x1d8] ;  /* 0x0001d80001367983 */ /* 0x000ea80000300800 */
[----:B------:R-:W2:Y:S04]  /*24e60*/  LDL.LU R55, [R1+0x1dc] ;  /* 0x0001dc0001377983 */ /* 0x000ea80000300800 */
[----:B0-----:R-:W4:Y:S04]  /*24e70*/  LDL.LU R44, [R1+0x760] ;  /* 0x00076000012c7983 */ /* 0x001f280000300800 */
[----:B------:R-:W4:Y:S04]  /*24e80*/  LDL.LU R45, [R1+0x764] ;  /* 0x00076400012d7983 */ /* 0x000f280000300800 */
[----:B-1----:R-:W4:Y:S04]  /*24e90*/  LDL.LU R46, [R1+0x768] ;  /* 0x00076800012e7983 */ /* 0x002f280000300800 */
[----:B------:R-:W4:Y:S04]  /*24ea0*/  LDL.LU R47, [R1+0x76c] ;  /* 0x00076c00012f7983 */ /* 0x000f280000300800 */
[----:B------:R0:W-:Y:S04]  /*24eb0*/  STL.64 [R1+0x1598], R6 ;  /* 0x0015980601007387 */ /* 0x0001e80000100a00 */
[----:B---3--:R-:W-:Y:S04]  /*24ec0*/  STL.64 [R1+0x1590], R4 ;  /* 0x0015900401007387 */ /* 0x008fe80000100a00 */
[----:B0-----:R-:W3:Y:S04]  /*24ed0*/  LDL.LU.64 R6, [R1+0x48] ;  /* 0x0000480001067983 */ /* 0x001ee80000300a00 */
        /* <DEDUP_REMOVED lines=8> */
[----:B0-----:R-:W2:Y:S01]  /*24f60*/  LDL.LU.64 R18, [R1+0x15f8] ;  /* 0x0015f80001127983 */ /* 0x001ea20000300a00 */
[C---:B------:R-:W-:Y:S06]  /*24f70*/  HMMA.16816.F32 R24, R48.reuse, R22, R24 ;  /* 0x000000163018723c */ /* 0x040fec0000001818 */
[----:B--2---:R-:W-:-:S15]  /*24f80*/  HMMA.16816.F32 R56, R48, R18, R56 ;  /* 0x000000123038723c */ /* 0x004fde0000001838 */
[----:B------:R-:W-:-:S08]  /*24f90*/  NOP ;  /* 0x0000000000007918 */ /* 0x000fd00000000000 */
[----:B------:R0:W-:Y:S04]  /*24fa0*/  STL.64 [R1+0x2b0], R56 ;  /* 0x0002b03801007387 */ /* 0x0001e80000100a00 */
[----:B------:R1:W-:Y:S04]  /*24fb0*/  STL.64 [R1+0x2b8], R58 ;  /* 0x0002b83a01007387 */ /* 0x0003e80000100a00 */
[----:B0-----:R-:W2:Y:S04]  /*24fc0*/  LDL.LU R56, [R1+0x740] ;  /* 0x0007400001387983 */ /* 0x001ea80000300800 */
[----:B------:R-:W2:Y:S04]  /*24fd0*/  LDL.LU R57, [R1+0x744] ;  /* 0x0007440001397983 */ /* 0x000ea80000300800 */
[----:B-1----:R-:W2:Y:S04]  /*24fe0*/  LDL.LU R58, [R1+0x748] ;  /* 0x00074800013a7983 */ /* 0x002ea80000300800 */
[----:B------:R-:W2:Y:S04]  /*24ff0*/  LDL.LU R59, [R1+0x74c] ;  /* 0x00074c00013b7983 */ /* 0x000ea80000300800 */
[----:B------:R-:W-:Y:S04]  /*25000*/  STL.64 [R1+0x2a0], R24 ;  /* 0x0002a01801007387 */ /* 0x000fe80000100a00 */
[----:B------:R0:W-:Y:S04]  /*25010*/  STL.64 [R1+0x2a8], R26 ;  /* 0x0002a81a01007387 */ /* 0x0001e80000100a00 */
[----:B0-----:R-:W4:Y:S02]  /*25020*/  LDL.LU.64 R26, [R1+0x15f0] ;  /* 0x0015f000011a7983 */ /* 0x001f240000300a00 */
[----:B----4-:R-:W-:-:S15]  /*25030*/  HMMA.16816.F32 R28, R48, R26, R28 ;  /* 0x0000001a301c723c */ /* 0x010fde000000181c */
[----:B------:R-:W-:-:S08]  /*25040*/  NOP ;  /* 0x0000000000007918 */ /* 0x000fd00000000000 */
[----:B------:R-:W-:Y:S04]  /*25050*/  STL.64 [R1+0x290], R28 ;  /* 0x0002901c01007387 */ /* 0x000fe80000100a00 */
[----:B------:R0:W-:Y:S04]  /*25060*/  STL.64 [R1+0x298], R30 ;  /* 0x0002981e01007387 */ /* 0x0001e80000100a00 */
[----:B0-----:R-:W4:Y:S04]  /*25070*/  LDL.LU.64 R30, [R1+0x15e8] ;  /* 0x0015e800011e7983 */ /* 0x001f280000300a00 */
[----:B------:R-:W3:Y:S01]  /*25080*/  LDL.LU.64 R28, [R1+0x15e0] ;  /* 0x0015e000011c7983 */ /* 0x000ee20000300a00 */
[----:B----4-:R-:W-:-:S15]  /*25090*/  HMMA.16816.F32 R32, R48, R30, R32 ;  /* 0x0000001e3020723c */ /* 0x010fde0000001820 */
[----:B------:R-:W-:-:S08]  /*250a0*/  NOP ;  /* 0x0000000000007918 */ /* 0x000fd00000000000 */
[----:B------:R-:W-:Y:S04]  /*250b0*/  STL.64 [R1+0x280], R32 ;  /* 0x0002802001007387 */ /* 0x000fe80000100a00 */
[----:B------:R0:W-:Y:S04]  /*250c0*/  STL.64 [R1+0x288], R34 ;  /* 0x0002882201007387 */ /* 0x0001e80000100a00 */
[----:B0-----:R-:W4:Y:S04]  /*250d0*/  LDL.LU.64 R34, [R1+0x15d8] ;  /* 0x0015d80001227983 */ /* 0x001f280000300a00 */
[----:B------:R-:W-:Y:S04]  /*250e0*/  STL.64 [R1+0x1570], R30 ;  /* 0x0015701e01007387 */ /* 0x000fe80000100a00 */
[----:B---3--:R0:W-:Y:S04]  /*250f0*/  STL.64 [R1+0x1568], R28 ;  /* 0x0015681c01007387 */ /* 0x0081e80000100a00 */
[----:B0-----:R-:W3:Y:S04]  /*25100*/  LDL.LU R28, [R1+0x750] ;  /* 0x00075000011c7983 */ /* 0x001ee80000300800 */
[----:B------:R-:W3:Y:S04]  /*25110*/  LDL.LU R29, [R1+0x754] ;  /* 0x00075400011d7983 */ /* 0x000ee80000300800 */
[----:B------:R-:W3:Y:S04]  /*25120*/  LDL.LU R30, [R1+0x758] ;  /* 0x00075800011e7983 */ /* 0x000ee80000300800 */
[----:B------:R-:W3:Y:S01]  /*25130*/  LDL.LU R31, [R1+0x75c] ;  /* 0x00075c00011f7983 */ /* 0x000ee20000300800 */
[----:B----4-:R-:W-:-:S15]  /*25140*/  HMMA.16816.F32 R36, R48, R34, R36 ;  /* 0x000000223024723c */ /* 0x010fde0000001824 */
[----:B------:R-:W-:-:S08]  /*25150*/  NOP ;  /* 0x0000000000007918 */ /* 0x000fd00000000000 */
[----:B------:R-:W-:Y:S04]  /*25160*/  STL.64 [R1+0x270], R36 ;  /* 0x0002702401007387 */ /* 0x000fe80000100a00 */
[----:B------:R0:W-:Y:S04]  /*25170*/  STL.64 [R1+0x278], R38 ;  /* 0x0002782601007387 */ /* 0x0001e80000100a00 */
[----:B0-----:R-:W4:Y:S04]  /*25180*/  LDL.LU.64 R38, [R1+0x15d0] ;  /* 0x0015d00001267983 */ /* 0x001f280000300a00 */
[----:B------:R-:W2:Y:S01]  /*25190*/  LDL.LU.64 R36, [R1+0x15c8] ;  /* 0x0015c80001247983 */ /* 0x000ea20000300a00 */
        /* <DEDUP_REMOVED lines=12> */
[----:B------:R-:W4:Y:S04]  /*25260*/  LDL.LU.64 R54, [R1+0x15b8] ;  /* 0x0015b80001367983 */ /* 0x000f280000300a00 */
[----:B------:R-:W4:-:S15]  /*25270*/  LDL.LU.64 R52, [R1+0x15b0] ;  /* 0x0015b00001347983 */ /* 0x000f1e0000300a00 */
[----:B------:R-:W-:-:S01]  /*25280*/  NOP ;  /* 0x0000000000007918 */ /* 0x000fc20000000000 */
[----:B------:R-:W-:Y:S04]  /*25290*/  STL.64 [R1+0x850], R48 ;  /* 0x0008503001007387 */ /* 0x000fe80000100a00 */
[----:B------:R0:W-:Y:S04]  /*252a0*/  STL.64 [R1+0x858], R50 ;  /* 0x0008583201007387 */ /* 0x0001e80000100a00 */
[----:B0-----:R-:W4:Y:S04]  /*252b0*/  LDL.LU.64 R50, [R1+0x58] ;  /* 0x0000580001327983 */ /* 0x001f280000300a00 */
[----:B------:R0:W-:Y:S04]  /*252c0*/  STL.64 [R1+0x1540], R42 ;  /* 0x0015402a01007387 */ /* 0x0001e80000100a00 */
[----:B0-----:R-:W2:Y:S01]  /*252d0*/  LDL.LU.64 R42, [R1+0x38] ;  /* 0x00003800012a7983 */ /* 0x001ea20000300a00 */
[----:B----4-:R-:W-:Y:S06]  /*252e0*/  HMMA.16816.F32 R44, R52, R50, R44 ;  /* 0x00000032342c723c */ /* 0x010fec000000182c */
[----:B------:R-:W-:-:S02]  /*252f0*/  IMAD.MOV.U32 R17, RZ, RZ, R50 ;  /* 0x000000ffff117224 */ /* 0x000fc400078e0032 */
[----:B------:R-:W-:Y:S02]  /*25300*/  IMAD.MOV.U32 R16, RZ, RZ, R51 ;  /* 0x000000ffff107224 */ /* 0x000fe400078e0033 */
[C---:B---3--:R-:W-:Y:S06]  /*25310*/  HMMA.16816.F32 R48, R52.reuse, R6, R28 ;  /* 0x000000063430723c */ /* 0x048fec000000181c */
[----:B--2---:R-:W-:Y:S01]  /*25320*/  HMMA.16816.F32 R56, R52, R42, R56 ;  /* 0x0000002a3438723c */ /* 0x004fe20000001838 */
[----:B------:R-:W-:Y:S02]  /*25330*/  IMAD.MOV.U32 R29, RZ, RZ, R6 ;  /* 0x000000ffff1d7224 */ /* 0x000fe400078e0006 */
[----:B------:R-:W-:-:S04]  /*25340*/  IMAD.MOV.U32 R28, RZ, RZ, R7 ;  /* 0x000000ffff1c7224 */ /* 0x000fc800078e0007 */
[----:B------:R-:W-:Y:S04]  /*25350*/  STL.64 [R1+0x1d0], R44 ;  /* 0x0001d02c01007387 */ /* 0x000fe80000100a00 */
[----:B------:R0:W-:Y:S04]  /*25360*/  STL.64 [R1+0x1d8], R46 ;  /* 0x0001d82e01007387 */ /* 0x0001e80000100a00 */
[----:B0-----:R-:W2:Y:S04]  /*25370*/  LDL.LU.64 R46, [R1+0x15a8] ;  /* 0x0015a800012e7983 */ /* 0x001ea80000300a00 */
[----:B------:R0:W-:Y:S04]  /*25380*/  STL.64 [R1+0x140], R48 ;  /* 0x0001403001007387 */ /* 0x0001e80000100a00 */
[----:B------:R1:W-:Y:S04]  /*25390*/  STL.64 [R1+0x148], R50 ;  /* 0x0001483201007387 */ /* 0x0003e80000100a00 */
[----:B------:R-:W2:Y:S04]  /*253a0*/  LDL.LU R4, [R1+0x630] ;  /* 0x0006300001047983 */ /* 0x000ea80000300800 */
[----:B------:R-:W2:Y:S04]  /*253b0*/  LDL.LU R5, [R1+0x634] ;  /* 0x0006340001057983 */ /* 0x000ea80000300800 */
[----:B------:R-:W2:Y:S04]  /*253c0*/  LDL.LU R6, [R1+0x638] ;  /* 0x0006380001067983 */ /* 0x000ea80000300800 */
[----:B------:R-:W2:Y:S04]  /*253d0*/  LDL.LU R7, [R1+0x63c] ;  /* 0x00063c0001077983 */ /* 0x000ea80000300800 */
[----:B0-----:R-:W3:Y:S04]  /*253e0*/  LDL.LU R48, [R1+0x610] ;  /* 0x0006100001307983 */ /* 0x001ee80000300800 */
[----:B------:R-:W3:Y:S04]  /*253f0*/  LDL.LU R49, [R1+0x614] ;  /* 0x0006140001317983 */ /* 0x000ee80000300800 */
[----:B-1----:R-:W3:Y:S04]  /*25400*/  LDL.LU R50, [R1+0x618] ;  /* 0x0006180001327983 */ /* 0x002ee80000300800 */
[----:B------:R-:W3:Y:S04]  /*25410*/  LDL.LU R51, [R1+0x61c] ;  /* 0x00061c0001337983 */ /* 0x000ee80000300800 */
[----:B------:R-:W-:Y:S04]  /*25420*/  STL.64 [R1+0x130], R56 ;  /* 0x0001303801007387 */ /* 0x000fe80000100a00 */
[----:B------:R0:W-:Y:S04]  /*25430*/  STL.64 [R1+0x138], R58 ;  /* 0x0001383a01007387 */ /* 0x0001e80000100a00 */
[----:B0-----:R-:W4:Y:S01]  /*25440*/  LDL.LU.64 R58, [R1+0x15a0] ;  /* 0x0015a000013a7983 */ /* 0x001f220000300a00 */
[----:B------:R-:W-:-:S02]  /*25450*/  IMAD.MOV.U32 R25, RZ, RZ, R42 ;  /* 0x000000ffff197224 */ /* 0x000fc400078e002a */
[----:B------:R-:W-:Y:S01]  /*25460*/  IMAD.MOV.U32 R24, RZ, RZ, R43 ;  /* 0x000000ffff187224 */ /* 0x000fe200078e002b */
[----:B------:R-:W3:Y:S04]  /*25470*/  LDL.LU R40, [R1+0x600] ;  /* 0x0006000001287983 */ /* 0x000ee80000300800 */
[----:B------:R-:W3:Y:S04]  /*25480*/  LDL.LU R41, [R1+0x604] ;  /* 0x0006040001297983 */ /* 0x000ee80000300800 */
[----:B------:R-:W3:Y:S04]  /*25490*/  LDL.LU R42, [R1+0x608] ;  /* 0x00060800012a7983 */ /* 0x000ee80000300800 */
[----:B------:R-:W3:Y:S04]  /*254a0*/  LDL.LU R43, [R1+0x60c] ;  /* 0x00060c00012b7983 */ /* 0x000ee80000300800 */
[----:B------:R-:W-:Y:S04]  /*254b0*/  STL.64 [R1+0x1588], R26 ;  /* 0x0015881a01007387 */ /* 0x000fe80000100a00 */
[----:B------:R0:W-:Y:S04]  /*254c0*/  STL.64 [R1+0x1580], R24 ;  /* 0x0015801801007387 */ /* 0x0001e80000100a00 */
[----:B0-----:R-:W3:Y:S04]  /*254d0*/  LDL.LU R24, [R1+0x620] ;  /* 0x0006200001187983 */ /* 0x001ee80000300800 */
[----:B------:R-:W3:Y:S04]  /*254e0*/  LDL.LU R25, [R1+0x624] ;  /* 0x0006240001197983 */ /* 0x000ee80000300800 */
[----:B------:R-:W3:Y:S04]  /*254f0*/  LDL.LU R26, [R1+0x628] ;  /* 0x00062800011a7983 */ /* 0x000ee80000300800 */
[----:B------:R-:W3:Y:S01]  /*25500*/  LDL.LU R27, [R1+0x62c] ;  /* 0x00062c00011b7983 */ /* 0x000ee20000300800 */
[----:B----4-:R-:W-:Y:S06]  /*25510*/  HMMA.16816.F32 R36, R52, R58, R36 ;  /* 0x0000003a3424723c */ /* 0x010fec0000001824 */
[----:B------:R-:W-:-:S02]  /*25520*/  IMAD.MOV.U32 R33, RZ, RZ, R58 ;  /* 0x000000ffff217224 */ /* 0x000fc400078e003a */
[----:B------:R-:W-:Y:S01]  /*25530*/  IMAD.MOV.U32 R32, RZ, RZ, R59 ;  /* 0x000000ffff207224 */ /* 0x000fe200078e003b */
[----:B--2---:R-:W-:-:S14]  /*25540*/  HMMA.16816.F32 R4, R52, R46, R4 ;  /* 0x0000002e3404723c */ /* 0x004fdc0000001804 */
[----:B------:R0:W-:Y:S04]  /*25550*/  STL.64 [R1+0x120], R36 ;  /* 0x0001202401007387 */ /* 0x0001e80000100a00 */
[----:B------:R1:W-:Y:S04]  /*25560*/  STL.64 [R1+0x128], R38 ;  /* 0x0001282601007387 */ /* 0x0003e80000100a00 */
[----:B0-----:R-:W2:Y:S04]  /*25570*/  LDL.LU R36, [R1+0x5f0] ;  /* 0x0005f00001247983 */ /* 0x001ea80000300800 */
[----:B------:R-:W2:Y:S04]  /*25580*/  LDL.LU R37, [R1+0x5f4] ;  /* 0x0005f40001257983 */ /* 0x000ea80000300800 */
[----:B-1----:R-:W2:Y:S04]  /*25590*/  LDL.LU R38, [R1+0x5f8] ;  /* 0x0005f80001267983 */ /* 0x002ea80000300800 */
[----:B------:R-:W2:Y:S04]  /*255a0*/  LDL.LU R39, [R1+0x5fc] ;  /* 0x0005fc0001277983 */ /* 0x000ea80000300800 */
[----:B------:R-:W4:Y:S04]  /*255b0*/  LDL.LU R56, [R1+0x5e0] ;  /* 0x0005e00001387983 */ /* 0x000f280000300800 */
[----:B------:R-:W4:Y:S04]  /*255c0*/  LDL.LU R57, [R1+0x5e4] ;  /* 0x0005e40001397983 */ /* 0x000f280000300800 */
[----:B------:R-:W4:Y:S04]  /*255d0*/  LDL.LU R58, [R1+0x5e8] ;  /* 0x0005e800013a7983 */ /* 0x000f280000300800 */
[----:B------:R-:W4:Y:S04]  /*255e0*/  LDL.LU R59, [R1+0x5ec] ;  /* 0x0005ec00013b7983 */ /* 0x000f280000300800 */
[----:B------:R0:W-:Y:S04]  /*255f0*/  STL.64 [R1+0x1560], R34 ;  /* 0x0015602201007387 */ /* 0x0001e80000100a00 */
[----:B------:R-:W-:Y:S04]  /*25600*/  STL.64 [R1+0x1558], R32 ;  /* 0x0015582001007387 */ /* 0x000fe80000100a00 */
[----:B0-----:R-:W3:Y:S04]  /*25610*/  LDL.LU.64 R34, [R1+0x8] ;  /* 0x0000080001227983 */ /* 0x001ee80000300a00 */
[----:B------:R-:W-:Y:S01]  /*25620*/  STL.64 [R1+0x70], R4 ;  /* 0x0000700401007387 */ /* 0x000fe20000100a00 */
[----:B------:R-:W-:-:S03]  /*25630*/  IMAD.MOV.U32 R45, RZ, RZ, R6 ;  /* 0x000000ffff2d7224 */ /* 0x000fc600078e0006 */
[----:B------:R0:W-:Y:S04]  /*25640*/  STL.64 [R1+0x78], R6 ;  /* 0x0000780601007387 */ /* 0x0001e80000100a00 */
[----:B0-----:R-:W2:Y:S01]  /*25650*/  LDL.LU.64 R6, [R1+0x1598] ;  /* 0x0015980001067983 */ /* 0x001ea20000300a00 */
[----:B------:R-:W-:-:S03]  /*25660*/  IMAD.MOV.U32 R44, RZ, RZ, R4 ;  /* 0x000000ffff2c7224 */ /* 0x000fc600078e0004 */
[----:B------:R-:W4:Y:S01]  /*25670*/  LDL.LU.64 R4, [R1+0x1590] ;  /* 0x0015900001047983 */ /* 0x000f220000300a00 */
[----:B------:R-:W-:Y:S02]  /*25680*/  IMAD.MOV.U32 R61, RZ, RZ, R46 ;  /* 0x000000ffff3d7224 */ /* 0x000fe400078e002e */
[----:B------:R-:W-:Y:S01]  /*25690*/  IMAD.MOV.U32 R0, RZ, RZ, R47 ;  /* 0x000000ffff007224 */ /* 0x000fe200078e002f */
[----:B---3--:R-:W-:-:S15]  /*256a0*/  HMMA.16816.F32 R24, R52, R34, R24 ;  /* 0x000000223418723c */ /* 0x008fde0000001818 */
[----:B------:R-:W-:-:S08]  /*256b0*/  NOP ;  /* 0x0000000000007918 */ /* 0x000fd00000000000 */
[----:B------:R0:W-:Y:S02]  /*256c0*/  STL.64 [R1+0x110], R24 ;  /* 0x0001101801007387 */ /* 0x0001e40000100a00 */
[----:B0-----:R-:W-:Y:S02]  /*256d0*/  IMAD.MOV.U32 R25, RZ, RZ, R34 ;  /* 0x000000ffff197224 */ /* 0x001fe400078e0022 */
[----:B------:R-:W-:Y:S02]  /*256e0*/  IMAD.MOV.U32 R24, RZ, RZ, R35 ;  /* 0x000000ffff187224 */ /* 0x000fe400078e0023 */
[----:B--2---:R-:W-:Y:S01]  /*256f0*/  HMMA.16816.F32 R32, R52, R6, R48 ;  /* 0x000000063420723c */ /* 0x004fe20000001830 */
[----:B------:R-:W-:Y:S01]  /*25700*/  STL.64 [R1+0x118], R26 ;  /* 0x0001181a01007387 */ /* 0x000fe20000100a00 */
[----:B------:R-:W-:-:S15]  /*25710*/  IMAD.MOV.U32 R47, RZ, RZ, R24 ;  /* 0x000000ffff2f7224 */ /* 0x000fde00078e0018 */
[----:B------:R-:W-:-:S06]  /*25720*/  NOP ;  /* 0x0000000000007918 */ /* 0x000fcc0000000000 */
[----:B------:R-:W-:Y:S04]  /*25730*/  STL.64 [R1+0x100], R32 ;  /* 0x0001002001007387 */ /* 0x000fe80000100a00 */
[----:B------:R-:W-:Y:S04]  /*25740*/  STL.64 [R1+0x108], R34 ;  /* 0x0001082201007387 */ /* 0x000fe80000100a00 */
[----:B------:R-:W-:Y:S04]  /*25750*/  STL.64 [R1+0x14f8], R6 ;  /* 0x0014f80601007387 */ /* 0x000fe80000100a00 */
[----:B----4-:R0:W-:Y:S01]  /*25760*/  STL.64 [R1+0x14f0], R4 ;  /* 0x0014f00401007387 */ /* 0x0101e20000100a00 */
[----:B------:R-:W-:Y:S01]  /*25770*/  IMAD.MOV.U32 R46, RZ, RZ, R32 ;  /* 0x000000ffff2e7224 */ /* 0x000fe200078e0020 */
[----:B0-----:R-:W-:Y:S04]  /*25780*/  HMMA.16816.F32 R4, R52, R10, R40 ;  /* 0x0000000a3404723c */ /* 0x001fe80000001828 */
[----:B------:R0:W-:Y:S04]  /*25790*/  STL [R1+0x1470], R46 ;  /* 0x0014702e01007387 */ /* 0x0001e80000100800 */
[----:B------:R-:W-:Y:S01]  /*257a0*/  STL.64 [R1+0x1468], R44 ;  /* 0x0014682c01007387 */ /* 0x000fe20000100a00 */
[----:B0-----:R-:W-:-:S05]  /*257b0*/  IMAD.MOV.U32 R46, RZ, RZ, R25 ;  /* 0x000000ffff2e7224 */ /* 0x001fca00078e0019 */
[----:B------:R-:W-:Y:S04]  /*257c0*/  STL.64 [R1+0x1500], R46 ;  /* 0x0015002e01007387 */ /* 0x000fe80000100a00 */
[----:B------:R-:W-:Y:S04]  /*257d0*/  STL.64 [R1+0x14e8], R10 ;  /* 0x0014e80a01007387 */ /* 0x000fe80000100a00 */
[----:B------:R0:W-:Y:S04]  /*257e0*/  STL.64 [R1+0x14e0], R8 ;  /* 0x0014e00801007387 */ /* 0x0001e80000100a00 */
[----:B------:R-:W-:Y:S04]  /*257f0*/  STL.64 [R1+0xf0], R4 ;  /* 0x0000f00401007387 */ /* 0x000fe80000100a00 */
[----:B------:R1:W-:Y:S04]  /*25800*/  STL.64 [R1+0xf8], R6 ;  /* 0x0000f80601007387 */ /* 0x0003e80000100a00 */
[----:B0-----:R-:W2:Y:S04]  /*25810*/  LDL.LU R8, [R1+0x3f0] ;  /* 0x0003f00001087983 */ /* 0x001ea80000300800 */
[----:B------:R-:W2:Y:S04]  /*25820*/  LDL.LU R9, [R1+0x3f4] ;  /* 0x0003f40001097983 */ /* 0x000ea80000300800 */
[----:B------:R-:W3:Y:S04]  /*25830*/  LDL.LU R10, [R1+0x3f8] ;  /* 0x0003f800010a7983 */ /* 0x000ee80000300800 */
[----:B------:R-:W3:Y:S01]  /*25840*/  LDL.LU R11, [R1+0x3fc] ;  /* 0x0003fc00010b7983 */ /* 0x000ee20000300800 */
[----:B-1----:R-:W-:-:S15]  /*25850*/  HMMA.16816.F32 R4, R52, R14, R36 ;  /* 0x0000000e3404723c */ /* 0x002fde0000001824 */
[----:B------:R-:W-:-:S09]  /*25860*/  NOP ;  /* 0x0000000000007918 */ /* 0x000fd20000000000 */
[----:B------:R-:W-:Y:S02]  /*25870*/  IMAD.MOV.U32 R49, RZ, RZ, R4 ;  /* 0x000000ffff317224 */ /* 0x000fe400078e0004 */
[----:B------:R-:W-:Y:S01]  /*25880*/  IMAD.MOV.U32 R50, RZ, RZ, R6 ;  /* 0x000000ffff327224 */ /* 0x000fe200078e0006 */
[----:B---3--:R-:W-:Y:S04]  /*25890*/  STL.64 [R1+0x1510], R10 ;  /* 0x0015100a01007387 */ /* 0x008fe80000100a00 */
[----:B--2---:R0:W-:Y:S02]  /*258a0*/  STL.64 [R1+0x1508], R8 ;  /* 0x0015080801007387 */ /* 0x0041e40000100a00 */
[----:B0-----:R-:W-:Y:S02]  /*258b0*/  HMMA.16816.F32 R8, R52, R18, R56 ;  /* 0x000000123408723c */ /* 0x001fe40000001838 */
[----:B------:R0:W-:Y:S04]  /*258c0*/  STL.64 [R1+0xe0], R4 ;  /* 0x0000e00401007387 */ /* 0x0001e80000100a00 */
[----:B------:R1:W-:Y:S04]  /*258d0*/  STL.64 [R1+0xe8], R6 ;  /* 0x0000e80601007387 */ /* 0x0003e80000100a00 */
[----:B------:R2:W-:Y:S04]  /*258e0*/  STL.64 [R1+0x1520], R14 ;  /* 0x0015200e01007387 */ /* 0x0005e80000100a00 */
[----:B------:R-:W-:Y:S04]  /*258f0*/  STL.64 [R1+0x1518], R12 ;  /* 0x0015180c01007387 */ /* 0x000fe80000100a00 */
[----:B------:R3:W-:Y:S04]  /*25900*/  STL.64 [R1+0x1528], R18 ;  /* 0x0015281201007387 */ /* 0x0007e80000100a00 */
[----:B0-----:R-:W4:Y:S04]  /*25910*/  LDL.LU R4, [R1+0x420] ;  /* 0x0004200001047983 */ /* 0x001f280000300800 */
[----:B------:R0:W-:Y:S04]  /*25920*/  STL.64 [R1+0xd0], R8 ;  /* 0x0000d00801007387 */ /* 0x0001e80000100a00 */
[----:B------:R0:W-:Y:S04]  /*25930*/  STL.64 [R1+0xd8], R10 ;  /* 0x0000d80a01007387 */ /* 0x0001e80000100a00 */
[----:B------:R-:W4:Y:S04]  /*25940*/  LDL.LU R5, [R1+0x424] ;  /* 0x0004240001057983 */ /* 0x000f280000300800 */
[----:B-1----:R-:W4:Y:S04]  /*25950*/  LDL.LU R6, [R1+0x428] ;  /* 0x0004280001067983 */ /* 0x002f280000300800 */
[----:B------:R-:W4:Y:S04]  /*25960*/  LDL.LU R7, [R1+0x42c] ;  /* 0x00042c0001077983 */ /* 0x000f280000300800 */
[----:B------:R-:W4:Y:S04]  /*25970*/  LDL.LU R24, [R1+0x5d0] ;  /* 0x0005d00001187983 */ /* 0x000f280000300800 */
[----:B------:R-:W4:Y:S04]  /*25980*/  LDL.LU R25, [R1+0x5d4] ;  /* 0x0005d40001197983 */ /* 0x000f280000300800 */
[----:B------:R-:W4:Y:S04]  /*25990*/  LDL.LU R26, [R1+0x5d8] ;  /* 0x0005d800011a7983 */ /* 0x000f280000300800 */
[----:B------:R-:W4:Y:S04]  /*259a0*/  LDL.LU R27, [R1+0x5dc] ;  /* 0x0005dc00011b7983 */ /* 0x000f280000300800 */
[----:B------:R-:W4:Y:S01]  /*259b0*/  LDL.LU R32, [R1+0x5b0] ;  /* 0x0005b00001207983 */ /* 0x000f220000300800 */
[----:B------:R-:W-:-:S03]  /*259c0*/  IMAD.MOV.U32 R48, RZ, RZ, R34 ;  /* 0x000000ffff307224 */ /* 0x000fc600078e0022 */
[----:B------:R-:W4:Y:S04]  /*259d0*/  LDL.LU R33, [R1+0x5b4] ;  /* 0x0005b40001217983 */ /* 0x000f280000300800 */
[----:B------:R-:W4:Y:S01]  /*259e0*/  LDL.LU R34, [R1+0x5b8] ;  /* 0x0005b80001227983 */ /* 0x000f220000300800 */
[----:B------:R-:W-:-:S03]  /*259f0*/  IMAD.MOV.U32 R47, RZ, RZ, R28 ;  /* 0x000000ffff2f7224 */ /* 0x000fc600078e001c */
[----:B------:R-:W4:Y:S01]  /*25a00*/  LDL.LU R35, [R1+0x5bc] ;  /* 0x0005bc0001237983 */ /* 0x000f220000300800 */
[----:B------:R-:W-:-:S03]  /*25a10*/  IMAD.MOV.U32 R46, RZ, RZ, R29 ;  /* 0x000000ffff2e7224 */ /* 0x000fc600078e001d */
        /* <DEDUP_REMOVED lines=11> */
[----:B--2---:R-:W-:-:S03]  /*25ad0*/  IMAD.MOV.U32 R15, RZ, RZ, R16 ;  /* 0x000000ffff0f7224 */ /* 0x004fc600078e0010 */
[----:B------:R-:W2:Y:S01]  /*25ae0*/  LDL.LU R39, [R1+0x5ac] ;  /* 0x0005ac0001277983 */ /* 0x000ea20000300800 */
[----:B------:R-:W-:-:S03]  /*25af0*/  IMAD.MOV.U32 R14, RZ, RZ, R17 ;  /* 0x000000ffff0e7224 */ /* 0x000fc600078e0011 */
[----:B------:R-:W2:Y:S04]  /*25b00*/  LDL.LU R16, [R1+0x440] ;  /* 0x0004400001107983 */ /* 0x000ea80000300800 */
[----:B------:R-:W2:Y:S04]  /*25b10*/  LDL.LU R17, [R1+0x444] ;  /* 0x0004440001117983 */ /* 0x000ea80000300800 */
[----:B---3--:R-:W3:Y:S04]  /*25b20*/  LDL.LU R18, [R1+0x448] ;  /* 0x0004480001127983 */ /* 0x008ee80000300800 */
[----:B------:R-:W3:Y:S04]  /*25b30*/  LDL.LU R19, [R1+0x44c] ;  /* 0x00044c0001137983 */ /* 0x000ee80000300800 */
[----:B------:R-:W3:Y:S04]  /*25b40*/  LDL.LU R56, [R1+0x480] ;  /* 0x0004800001387983 */ /* 0x000ee80000300800 */
[----:B------:R-:W3:Y:S04]  /*25b50*/  LDL.LU R57, [R1+0x484] ;  /* 0x0004840001397983 */ /* 0x000ee80000300800 */
[----:B------:R-:W3:Y:S04]  /*25b60*/  LDL.LU R58, [R1+0x488] ;  /* 0x00048800013a7983 */ /* 0x000ee80000300800 */
[----:B------:R-:W3:Y:S04]  /*25b70*/  LDL.LU R59, [R1+0x48c] ;  /* 0x00048c00013b7983 */ /* 0x000ee80000300800 */
        /* <DEDUP_REMOVED lines=8> */
[----:B0-----:R-:W4:Y:S01]  /*25c00*/  LDL.LU.64 R26, [R1+0x1588] ;  /* 0x00158800011a7983 */ /* 0x001f220000300a00 */
[----:B------:R-:W-:-:S03]  /*25c10*/  IMAD.MOV.U32 R51, RZ, RZ, R24 ;  /* 0x000000ffff337224 */ /* 0x000fc600078e0018 */
[----:B------:R-:W3:Y:S04]  /*25c20*/  LDL.LU.64 R24, [R1+0x1580] ;  /* 0x0015800001187983 */ /* 0x000ee80000300a00 */
[----:B------:R0:W-:Y:S04]  /*25c30*/  STL.64 [R1+0x14c0], R22 ;  /* 0x0014c01601007387 */ /* 0x0001e80000100a00 */
[----:B------:R-:W-:Y:S01]  /*25c40*/  STL.64 [R1+0x14b8], R20 ;  /* 0x0014b81401007387 */ /* 0x000fe20000100a00 */
[----:B0-----:R-:W-:Y:S02]  /*25c50*/  IMAD.MOV.U32 R22, RZ, RZ, R61 ;  /* 0x000000ffff167224 */ /* 0x001fe400078e003d */
[----:B------:R-:W-:Y:S01]  /*25c60*/  IMAD.MOV.U32 R23, RZ, RZ, R0 ;  /* 0x000000ffff177224 */ /* 0x000fe200078e0000 */
        /* <DEDUP_REMOVED lines=19> */
[----:B------:R-:W3:Y:S04]  /*25da0*/  LDL.LU.64 R32, [R1+0x1558] ;  /* 0x0015580001207983 */ /* 0x000ee80000300a00 */
[----:B------:R-:W-:Y:S04]  /*25db0*/  STL.64 [R1+0x14a0], R30 ;  /* 0x0014a01e01007387 */ /* 0x000fe80000100a00 */
[----:B--2---:R-:W-:Y:S01]  /*25dc0*/  STL.64 [R1+0x1498], R28 ;  /* 0x0014981c01007387 */ /* 0x004fe20000100a00 */
[----:B----4-:R-:W-:-:S15]  /*25dd0*/  HMMA.16816.F32 R36, R52, R34, R36 ;  /* 0x000000223424723c */ /* 0x010fde0000001824 */
[----:B------:R-:W-:-:S08]  /*25de0*/  NOP ;  /* 0x0000000000007918 */ /* 0x000fd00000000000 */
        /* <DEDUP_REMOVED lines=8> */
[----:B0-----:R-:W3:Y:S04]  /*25e70*/  LDL.LU.64 R42, [R1+0x1540] ;  /* 0x00154000012a7983 */ /* 0x001ee80000300a00 */
[----:B------:R-:W-:Y:S04]  /*25e80*/  STL.64 [R1+0x1490], R38 ;  /* 0x0014902601007387 */ /* 0x000fe80000100a00 */
[----:B----4-:R0:W-:Y:S04]  /*25e90*/  STL.64 [R1+0x1488], R36 ;  /* 0x0014882401007387 */ /* 0x0101e80000100a00 */
[----:B0-----:R-:W2:Y:S04]  /*25ea0*/  LDL.LU R36, [R1+0x410] ;  /* 0x0004100001247983 */ /* 0x001ea80000300800 */
[----:B------:R-:W2:Y:S04]  /*25eb0*/  LDL.LU R37, [R1+0x414] ;  /* 0x0004140001257983 */ /* 0x000ea80000300800 */
[----:B------:R-:W2:Y:S04]  /*25ec0*/  LDL.LU R38, [R1+0x418] ;  /* 0x0004180001267983 */ /* 0x000ea80000300800 */
[----:B------:R-:W2:Y:S01]  /*25ed0*/  LDL.LU R39, [R1+0x41c] ;  /* 0x00041c0001277983 */ /* 0x000ea20000300800 */
[----:B---3--:R-:W-:Y:S03]  /*25ee0*/  HMMA.16816.F32 R52, R52, R42, R56 ;  /* 0x0000002a3434723c */ /* 0x008fe60000001838 */
[----:B------:R-:W3:Y:S04]  /*25ef0*/  LDL.LU.64 R58, [R1+0x1538] ;  /* 0x00153800013a7983 */ /* 0x000ee80000300a00 */
[----:B------:R-:W3:-:S15]  /*25f00*/  LDL.LU.64 R56, [R1+0x1530] ;  /* 0x0015300001387983 */ /* 0x000ede0000300a00 */
[----:B------:R-:W-:-:S01]  /*25f10*/  NOP ;  /* 0x0000000000007918 */ /* 0x000fc20000000000 */
[----:B------:R-:W-:Y:S04]  /*25f20*/  STL.64 [R1+0x60], R52 ;  /* 0x0000603401007387 */ /* 0x000fe80000100a00 */
[----:B------:R-:W-:Y:S01]  /*25f30*/  STL.64 [R1+0x68], R54 ;  /* 0x0000683601007387 */ /* 0x000fe20000100a00 */
[C---:B---3--:R-:W-:Y:S06]  /*25f40*/  HMMA.16816.F32 R12, R56.reuse, R14, R16 ;  /* 0x0000000e380c723c */ /* 0x048fec0000001810 */
[----:B------:R-:W-:Y:S01]  /*25f50*/  HMMA.16816.F32 R44, R56, R46, R8 ;  /* 0x0000002e382c723c */ /* 0x000fe20000001808 */
[----:B------:R-:W3:-:S15]  /*25f60*/  LDL.LU.64 R18, [R1+0x1528] ;  /* 0x0015280001127983 */ /* 0x000ede0000300a00 */
[----:B------:R-:W-:-:S01]  /*25f70*/  NOP ;  /* 0x0000000000007918 */ /* 0x000fc20000000000 */
[----:B------:R-:W-:Y:S04]  /*25f80*/  STL.64 [R1+0x440], R12 ;  /* 0x0004400c01007387 */ /* 0x000fe80000100a00 */
[----:B------:R0:W-:Y:S04]  /*25f90*/  STL.64 [R1+0x448], R14 ;  /* 0x0004480e01007387 */ /* 0x0001e80000100a00 */
[----:B0-----:R-:W4:Y:S04]  /*25fa0*/  LDL.LU.64 R14, [R1+0x1520] ;  /* 0x00152000010e7983 */ /* 0x001f280000300a00 */
[----:B------:R0:W5:Y:S04]  /*25fb0*/  LDL.LU.64 R12, [R1+0x1518] ;  /* 0x00151800010c7983 */ /* 0x0001680000300a00 */
[----:B------:R-:W3:Y:S04]  /*25fc0*/  LDL.LU.64 R10, [R1+0x1510] ;  /* 0x00151000010a7983 */ /* 0x000ee80000300a00 */
[----:B------:R-:W3:Y:S04]  /*25fd0*/  LDL.LU.64 R8, [R1+0x1508] ;  /* 0x0015080001087983 */ /* 0x000ee80000300a00 */
[----:B------:R-:W-:Y:S04]  /*25fe0*/  STL.64 [R1+0x430], R44 ;  /* 0x0004302c01007387 */ /* 0x000fe80000100a00 */
[----:B------:R1:W-:Y:S04]  /*25ff0*/  STL.64 [R1+0x438], R46 ;  /* 0x0004382e01007387 */ /* 0x0003e80000100a00 */
[----:B-1----:R-:W3:Y:S01]  /*26000*/  LDL.LU.64 R46, [R1+0x1500] ;  /* 0x00150000012e7983 */ /* 0x002ee20000300a00 */
[----:B------:R-:W-:-:S02]  /*26010*/  IMAD.MOV.U32 R54, RZ, RZ, R25 ;  /* 0x000000ffff367224 */ /* 0x000fc400078e0019 */
[----:B------:R-:W-:Y:S02]  /*26020*/  IMAD.MOV.U32 R55, RZ, RZ, R24 ;  /* 0x000000ffff377224 */ /* 0x000fe400078e0018 */
[----:B------:R-:W-:Y:S02]  /*26030*/  IMAD.MOV.U32 R30, RZ, RZ, R33 ;  /* 0x000000ffff1e7224 */ /* 0x000fe400078e0021 */
[----:B------:R-:W-:Y:S01]  /*26040*/  IMAD.MOV.U32 R31, RZ, RZ, R32 ;  /* 0x000000ffff1f7224 */ /* 0x000fe200078e0020 */
[C---:B------:R-:W-:Y:S06]  /*26050*/  HMMA.16816.F32 R20, R56.reuse, R22, R48 ;  /* 0x000000163814723c */ /* 0x040fec0000001830 */
[C---:B------:R-:W-:Y:S06]  /*26060*/  HMMA.16816.F32 R52, R56.reuse, R54, R4 ;  /* 0x000000363834723c */ /* 0x040fec0000001804 */
[----:B--2---:R-:W-:Y:S01]  /*26070*/  HMMA.16816.F32 R28, R56, R30, R36 ;  /* 0x0000001e381c723c */ /* 0x004fe20000001824 */
[----:B------:R-:W2:Y:S04]  /*26080*/  LDL.LU.64 R6, [R1+0x14f8] ;  /* 0x0014f80001067983 */ /* 0x000ea80000300a00 */
[----:B------:R-:W4:Y:S04]  /*26090*/  LDL.LU.64 R4, [R1+0x14f0] ;  /* 0x0014f00001047983 */ /* 0x000f280000300a00 */
[----:B------:R-:W4:Y:S08]  /*260a0*/  LDL.LU R41, [R1+0xa90] ;  /* 0x000a900001297983 */ /* 0x000f300000300800 */
[----:B------:R1:W-:Y:S04]  /*260b0*/  STL.64 [R1+0x420], R52 ;  /* 0x0004203401007387 */ /* 0x0003e80000100a00 */
[----:B------:R-:W-:Y:S04]  /*260c0*/  STL.64 [R1+0x428], R54 ;  /* 0x0004283601007387 */ /* 0x000fe80000100a00 */
[----:B------:R-:W-:Y:S04]  /*260d0*/  STL.64 [R1+0x410], R28 ;  /* 0x0004101c01007387 */ /* 0x000fe80000100a00 */
[----:B------:R-:W-:Y:S04]  /*260e0*/  STL.64 [R1+0x418], R30 ;  /* 0x0004181e01007387 */ /* 0x000fe80000100a00 */
[----:B------:R-:W-:Y:S04]  /*260f0*/  STL.64 [R1+0x400], R20 ;  /* 0x0004001401007387 */ /* 0x000fe80000100a00 */
[----:B------:R3:W-:Y:S01]  /*26100*/  STL.64 [R1+0x408], R22 ;  /* 0x0004081601007387 */ /* 0x0007e20000100a00 */
[----:B-1----:R-:W-:-:S02]  /*26110*/  IMAD.MOV.U32 R53, RZ, RZ, R22 ;  /* 0x000000ffff357224 */ /* 0x002fc400078e0016 */
[----:B------:R-:W-:Y:S02]  /*26120*/  IMAD.MOV.U32 R52, RZ, RZ, R20 ;  /* 0x000000ffff347224 */ /* 0x000fe400078e0014 */
[----:B---3--:R-:W-:Y:S01]  /*26130*/  HMMA.16816.F32 R20, R56, R46, R8 ;  /* 0x0000002e3814723c */ /* 0x008fe20000001808 */
[----:B------:R-:W2:-:S15]  /*26140*/  LDL.LU R8, [R1+0x3e0] ;  /* 0x0003e00001087983 */ /* 0x000e9e0000300800 */
[----:B------:R-:W-:-:S07]  /*26150*/  NOP ;  /* 0x0000000000007918 */ /* 0x000fce0000000000 */
[----:B------:R-:W-:Y:S04]  /*26160*/  STL.64 [R1+0x3f0], R20 ;  /* 0x0003f01401007387 */ /* 0x000fe80000100a00 */
[----:B------:R-:W-:Y:S04]  /*26170*/  STL.64 [R1+0x3f8], R22 ;  /* 0x0003f81601007387 */ /* 0x000fe80000100a00 */
[----:B------:R-:W2:Y:S04]  /*26180*/  LDL.LU R9, [R1+0x3e4] ;  /* 0x0003e40001097983 */ /* 0x000ea80000300800 */
[----:B------:R-:W2:Y:S04]  /*26190*/  LDL.LU R10, [R1+0x3e8] ;  /* 0x0003e800010a7983 */ /* 0x000ea80000300800 */
[----:B------:R-:W2:Y:S04]  /*261a0*/  LDL.LU R11, [R1+0x3ec] ;  /* 0x0003ec00010b7983 */ /* 0x000ea80000300800 */
[----:B------:R-:W3:Y:S04]  /*261b0*/  LDL.LU R36, [R1+0x380] ;  /* 0x0003800001247983 */ /* 0x000ee80000300800 */
[----:B------:R-:W3:Y:S04]  /*261c0*/  LDL.LU R37, [R1+0x384] ;  /* 0x0003840001257983 */ /* 0x000ee80000300800 */
[----:B------:R-:W4:Y:S04]  /*261d0*/  LDL.LU R38, [R1+0x388] ;  /* 0x0003880001267983 */ /* 0x000f280000300800 */
[----:B------:R-:W4:Y:S04]  /*261e0*/  LDL.LU R39, [R1+0x38c] ;  /* 0x00038c0001277983 */ /* 0x000f280000300800 */
[----:B------:R-:W2:Y:S04]  /*261f0*/  LDL.LU R44, [R1+0x3d0] ;  /* 0x0003d000012c7983 */ /* 0x000ea80000300800 */
[----:B------:R-:W2:Y:S04]  /*26200*/  LDL.LU R45, [R1+0x3d4] ;  /* 0x0003d400012d7983 */ /* 0x000ea80000300800 */
[----:B------:R-:W2:Y:S04]  /*26210*/  LDL.LU R46, [R1+0x3d8] ;  /* 0x0003d800012e7983 */ /* 0x000ea80000300800 */
[----:B------:R-:W2:Y:S04]  /*26220*/  LDL.LU R47, [R1+0x3dc] ;  /* 0x0003dc00012f7983 */ /* 0x000ea80000300800 */
[----:B----4-:R-:W-:Y:S04]  /*26230*/  STL.64 [R1+0x14b0], R38 ;  /* 0x0014b02601007387 */ /* 0x010fe80000100a00 */
[----:B---3--:R1:W-:Y:S04]  /*26240*/  STL.64 [R1+0x14a8], R36 ;  /* 0x0014a82401007387 */ /* 0x0083e80000100a00 */
[----:B-1----:R-:W3:Y:S04]  /*26250*/  LDL.LU R36, [R1+0x3a0] ;  /* 0x0003a00001247983 */ /* 0x002ee80000300800 */
[----:B------:R-:W3:Y:S04]  /*26260*/  LDL.LU R37, [R1+0x3a4] ;  /* 0x0003a40001257983 */ /* 0x000ee80000300800 */
[----:B------:R-:W4:Y:S04]  /*26270*/  LDL.LU R38, [R1+0x3a8] ;  /* 0x0003a80001267983 */ /* 0x000f280000300800 */
[----:B------:R-:W4:Y:S01]  /*26280*/  LDL.LU R39, [R1+0x3ac] ;  /* 0x0003ac0001277983 */ /* 0x000f220000300800 */
[----:B--2---:R-:W-:Y:S03]  /*26290*/  HMMA.16816.F32 R8, R56, R6, R8 ;  /* 0x000000063808723c */ /* 0x004fe60000001808 */
[----:B----4-:R-:W-:Y:S04]  /*262a0*/  STL.64 [R1+0x14d0], R38 ;  /* 0x0014d02601007387 */ /* 0x010fe80000100a00 */
[----:B---3--:R1:W-:Y:S04]  /*262b0*/  STL.64 [R1+0x14c8], R36 ;  /* 0x0014c82401007387 */ /* 0x0083e80000100a00 */
[----:B-1----:R-:W2:Y:S04]  /*262c0*/  LDL.LU R36, [R1+0x3c0] ;  /* 0x0003c00001247983 */ /* 0x002ea80000300800 */
[----:B------:R-:W2:Y:S04]  /*262d0*/  LDL.LU R37, [R1+0x3c4] ;  /* 0x0003c40001257983 */ /* 0x000ea80000300800 */
[----:B------:R-:W2:Y:S04]  /*262e0*/  LDL.LU R38, [R1+0x3c8] ;  /* 0x0003c80001267983 */ /* 0x000ea80000300800 */
[----:B------:R-:W2:Y:S04]  /*262f0*/  LDL.LU R39, [R1+0x3cc] ;  /* 0x0003cc0001277983 */ /* 0x000ea80000300800 */
        /* <DEDUP_REMOVED lines=12> */
[----:B------:R-:W4:Y:S04]  /*263c0*/  LDL.LU.64 R54, [R1+0x9f0] ;  /* 0x0009f00001367983 */ /* 0x000f280000300a00 */
[----:B------:R-:W-:Y:S04]  /*263d0*/  STL.64 [R1+0x3e0], R8 ;  /* 0x0003e00801007387 */ /* 0x000fe80000100a00 */
[----:B------:R1:W-:Y:S04]  /*263e0*/  STL.64 [R1+0x3e8], R10 ;  /* 0x0003e80a01007387 */ /* 0x0003e80000100a00 */
[----:B-1----:R-:W4:Y:S04]  /*263f0*/  LDL.LU.64 R10, [R1+0x14e8] ;  /* 0x0014e800010a7983 */ /* 0x002f280000300a00 */
[----:B------:R-:W4:Y:S01]  /*26400*/  LDL.LU.64 R8, [R1+0x14e0] ;  /* 0x0014e00001087983 */ /* 0x000f220000300a00 */
[----:B------:R-:W-:-:S03]  /*26410*/  IMAD.MOV.U32 R6, RZ, RZ, R0 ;  /* 0x000000ffff067224 */ /* 0x000fc600078e0000 */
[----:B------:R-:W4:Y:S01]  /*26420*/  LDL.LU R0, [R1+0x14d8] ;  /* 0x0014d80001007983 */ /* 0x000f220000300800 */
[C---:B--2---:R-:W-:Y:S06]  /*26430*/  HMMA.16816.F32 R36, R56.reuse, R14, R36 ;  /* 0x0000000e3824723c */ /* 0x044fec0000001824 */
[C---:B---3--:R-:W-:Y:S06]  /*26440*/  HMMA.16816.F32 R20, R56.reuse, R18, R20 ;  /* 0x000000123814723c */ /* 0x048fec0000001814 */
[----:B----4-:R-:W-:Y:S01]  /*26450*/  HMMA.16816.F32 R44, R56, R10, R44 ;  /* 0x0000000a382c723c */ /* 0x010fe2000000182c */
[----:B------:R-:W2:Y:S11]  /*26460*/  LDL.LU.64 R10, [R1+0xa70] ;  /* 0x000a7000010a7983 */ /* 0x000eb60000300a00 */
[----:B------:R-:W-:-:S11]  /*26470*/  IMAD.MOV.U32 R14, RZ, RZ, R36 ;  /* 0x000000ffff0e7224 */ /* 0x000fd600078e0024 */
[----:B------:R1:W-:Y:S04]  /*26480*/  STL.64 [R1+0x3d0], R44 ;  /* 0x0003d02c01007387 */ /* 0x0003e80000100a00 */
[----:B------:R3:W-:Y:S04]  /*26490*/  STL.64 [R1+0x3d8], R46 ;  /* 0x0003d82e01007387 */ /* 0x0007e80000100a00 */
[----:B------:R-:W4:Y:S04]  /*264a0*/  LDL.LU R40, [R1+0xa98] ;  /* 0x000a980001287983 */ /* 0x000f280000300800 */
[----:B------:R-:W4:Y:S04]  /*264b0*/  LDL.LU R33, [R1+0xe94] ;  /* 0x000e940001217983 */ /* 0x000f280000300800 */
[----:B------:R-:W2:Y:S04]  /*264c0*/  LDL.LU R32, [R1+0xe8c] ;  /* 0x000e8c0001207983 */ /* 0x000ea80000300800 */
[----:B------:R-:W4:Y:S04]  /*264d0*/  LDL.LU R25, [R1+0xe84] ;  /* 0x000e840001197983 */ /* 0x000f280000300800 */
[----:B------:R-:W4:Y:S04]  /*264e0*/  LDL.LU R24, [R1+0xe7c] ;  /* 0x000e7c0001187983 */ /* 0x000f280000300800 */
[----:B------:R-:W4:Y:S04]  /*264f0*/  LDL.LU R17, [R1+0xe74] ;  /* 0x000e740001117983 */ /* 0x000f280000300800 */
[----:B------:R-:W4:Y:S01]  /*26500*/  LDL.LU R16, [R1+0xa94] ;  /* 0x000a940001107983 */ /* 0x000f220000300800 */
[----:B-1----:R-:W-:-:S02]  /*26510*/  IMAD.MOV.U32 R44, RZ, RZ, R60 ;  /* 0x000000ffff2c7224 */ /* 0x002fc400078e003c */
[----:B---3--:R-:W-:Y:S01]  /*26520*/  IMAD.MOV.U32 R47, RZ, RZ, R2 ;  /* 0x000000ffff2f7224 */ /* 0x008fe200078e0002 */
[----:B------:R-:W3:Y:S04]  /*26530*/  LDL.LU R60, [R1+0xe6c] ;  /* 0x000e6c00013c7983 */ /* 0x000ee80000300800 */
[----:B------:R-:W3:Y:S04]  /*26540*/  LDL.LU R2, [R1+0xe90] ;  /* 0x000e900001027983 */ /* 0x000ee80000300800 */
[----:B------:R-:W-:Y:S04]  /*26550*/  STL.64 [R1+0x3c0], R36 ;  /* 0x0003c02401007387 */ /* 0x000fe80000100a00 */
[----:B------:R1:W-:Y:S04]  /*26560*/  STL.64 [R1+0x3c8], R38 ;  /* 0x0003c82601007387 */ /* 0x0003e80000100a00 */
[----:B-1----:R-:W2:Y:S04]  /*26570*/  LDL.LU.64 R38, [R1+0x14d0] ;  /* 0x0014d00001267983 */ /* 0x002ea80000300a00 */
[----:B------:R-:W2:Y:S04]  /*26580*/  LDL.LU.64 R36, [R1+0x14c8] ;  /* 0x0014c80001247983 */ /* 0x000ea80000300a00 */
[----:B------:R-:W-:Y:S04]  /*26590*/  STL.64 [R1+0x3b0], R20 ;  /* 0x0003b01401007387 */ /* 0x000fe80000100a00 */
[----:B------:R1:W-:Y:S04]  /*265a0*/  STL.64 [R1+0x3b8], R22 ;  /* 0x0003b81601007387 */ /* 0x0003e80000100a00 */
[----:B-1----:R-:W2:Y:S01]  /*265b0*/  LDL.LU.64 R22, [R1+0x14c0] ;  /* 0x0014c00001167983 */ /* 0x002ea20000300a00 */
[C---:B------:R-:W-:Y:S03]  /*265c0*/  HMMA.16816.F32 R28, R56.reuse, R26, R28 ;  /* 0x0000001a381c723c */ /* 0x040fe6000000181c */
[----:B------:R0:W5:Y:S04]  /*265d0*/  LDL.LU.64 R20, [R1+0x14b8] ;  /* 0x0014b80001147983 */ /* 0x0001680000300a00 */
[----:B------:R-:W4:Y:S01]  /*265e0*/  LDL.LU.64 R18, [R1+0x9f8] ;  /* 0x0009f80001127983 */ /* 0x000f220000300a00 */
[----:B--2---:R-:W-:-:S15]  /*265f0*/  HMMA.16816.F32 R36, R56, R22, R36 ;  /* 0x000000163824723c */ /* 0x004fde0000001824 */
[----:B------:R-:W-:-:S08]  /*26600*/  NOP ;  /* 0x0000000000007918 */ /* 0x000fd00000000000 */
[----:B------:R-:W-:Y:S04]  /*26610*/  STL.64 [R1+0x3a0], R36 ;  /* 0x0003a02401007387 */ /* 0x000fe80000100a00 */
[----:B------:R1:W-:Y:S01]  /*26620*/  STL.64 [R1+0x3a8], R38 ;  /* 0x0003a82601007387 */ /* 0x0003e20000100a00 */
[----:B------:R-:W-:-:S03]  /*26630*/  IMAD.MOV.U32 R22, RZ, RZ, R36 ;  /* 0x000000ffff167224 */ /* 0x000fc600078e0024 */
[----:B-1----:R-:W2:Y:S04]  /*26640*/  LDL.LU.64 R38, [R1+0x14b0] ;  /* 0x0014b00001267983 */ /* 0x002ea80000300a00 */
[----:B------:R-:W2:Y:S04]  /*26650*/  LDL.LU.64 R36, [R1+0x14a8] ;  /* 0x0014a80001247983 */ /* 0x000ea80000300a00 */
[----:B------:R-:W-:Y:S04]  /*26660*/  STL.64 [R1+0x390], R28 ;  /* 0x0003901c01007387 */ /* 0x000fe80000100a00 */
[----:B------:R1:W-:Y:S04]  /*26670*/  STL.64 [R1+0x398], R30 ;  /* 0x0003981e01007387 */ /* 0x0003e80000100a00 */
[----:B-1----:R-:W2:Y:S04]  /*26680*/  LDL.LU.64 R30, [R1+0x14a0] ;  /* 0x0014a000011e7983 */ /* 0x002ea80000300a00 */
[----:B------:R0:W5:Y:S01]  /*26690*/  LDL.LU.64 R28, [R1+0x1498] ;  /* 0x00149800011c7983 */ /* 0x0001620000300a00 */
[----:B--2---:R-:W-:-:S15]  /*266a0*/  HMMA.16816.F32 R36, R56, R30, R36 ;  /* 0x0000001e3824723c */ /* 0x004fde0000001824 */
[----:B------:R-:W-:-:S08]  /*266b0*/  NOP ;  /* 0x0000000000007918 */ /* 0x000fd00000000000 */
[----:B------:R-:W-:Y:S01]  /*266c0*/  STL.64 [R1+0x380], R36 ;  /* 0x0003802401007387 */ /* 0x000fe20000100a00 */
[----:B------:R-:W-:-:S03]  /*266d0*/  IMAD.MOV.U32 R30, RZ, RZ, R38 ;  /* 0x000000ffff1e7224 */ /* 0x000fc600078e0026 */
[----:B------:R1:W-:Y:S04]  /*266e0*/  STL.64 [R1+0x388], R38 ;  /* 0x0003882601007387 */ /* 0x0003e80000100a00 */
[----:B-1----:R-:W2:Y:S01]  /*266f0*/  LDL.LU.64 R38, [R1+0x1490] ;  /* 0x0014900001267983 */ /* 0x002ea20000300a00 */
[----:B------:R-:W-:Y:S01]  /*26700*/  IMAD.MOV.U32 R7, RZ, RZ, R61 ;  /* 0x000000ffff077224 */ /* 0x000fe200078e003d */
[----:B------:R-:W-:Y:S01]  /*26710*/  HMMA.16816.F32 R48, R56, R34, R48 ;  /* 0x000000223830723c */ /* 0x000fe20000001830 */
[----:B------:R-:W-:Y:S01]  /*26720*/  IMAD.MOV.U32 R26, RZ, RZ, R36 ;  /* 0x000000ffff1a7224 */ /* 0x000fe200078e0024 */
[----:B------:R-:W1:Y:S01]  /*26730*/  LDC R61, c[0x0][0x238] ;  /* 0x00008e00ff3d7b82 */ /* 0x000e620000000800 */
[----:B------:R0:W5:-:S15]  /*26740*/  LDL.LU.64 R36, [R1+0x1488] ;  /* 0x0014880001247983 */ /* 0x00015e0000300a00 */
[----:B------:R-:W-:-:S05]  /*26750*/  NOP ;  /* 0x0000000000007918 */ /* 0x000fca0000000000 */
[----:B------:R-:W-:Y:S04]  /*26760*/  STL.64 [R1+0x370], R48 ;  /* 0x0003703001007387 */ /* 0x000fe80000100a00 */
[----:B------:R3:W-:Y:S04]  /*26770*/  STL.64 [R1+0x378], R50 ;  /* 0x0003783201007387 */ /* 0x0007e80000100a00 */
[----:B---3--:R0:W5:Y:S04]  /*26780*/  LDL.LU.64 R50, [R1+0x1480] ;  /* 0x0014800001327983 */ /* 0x0081680000300a00 */
[----:B------:R0:W5:Y:S01]  /*26790*/  LDL.LU.64 R48, [R1+0x1478] ;  /* 0x0014780001307983 */ /* 0x0001620000300a00 */
[----:B------:R-:W-:-:S02]  /*267a0*/  IMAD.MOV.U32 R45, RZ, RZ, R8 ;  /* 0x000000ffff2d7224 */ /* 0x000fc400078e0008 */
[----:B------:R-:W-:Y:S02]  /*267b0*/  IMAD.MOV.U32 R46, RZ, RZ, R3 ;  /* 0x000000ffff2e7224 */ /* 0x000fe400078e0003 */
[----:B-1----:R-:W-:-:S04]  /*267c0*/  IMAD.SHL.U32 R61, R61, 0x20, RZ ;  /* 0x000000203d3d7824 */ /* 0x002fc800078e00ff */
[----:B------:R-:W-:Y:S02]  /*267d0*/  IMAD.SHL.U32 R61, R61, 0x2, RZ ;  /* 0x000000023d3d7824 */ /* 0x000fe400078e00ff */
[----:B------:R-:W-:-:S03]  /*267e0*/  VIADD R41, R41, 0x1 ;  /* 0x0000000129297836 */ /* 0x000fc60000000000 */
[----:B----4-:R-:W-:-:S05]  /*267f0*/  IADD3 R8, P0, R18, R61, RZ ;  /* 0x0000003d12087210 */ /* 0x010fca0007f1e0ff */
[----:B------:R-:W-:Y:S01]  /*26800*/  IMAD.X R3, R19, 0x1, R0, P0 ;  /* 0x0000000113037824 */ /* 0x000fe200000e0600 */
[-C--:B------:R-:W-:Y:S02]  /*26810*/  IADD3 R32, P4, R32, R61.reuse, RZ ;  /* 0x0000003d20207210 */ /* 0x080fe40007f9e0ff */
[-C--:B------:R-:W-:Y:S02]  /*26820*/  IADD3 R25, P6, R25, R61.reuse, RZ ;  /* 0x0000003d19197210 */ /* 0x080fe40007fde0ff */
[-C--:B------:R-:W-:Y:S02]  /*26830*/  IADD3 R24, P5, R24, R61.reuse, RZ ;  /* 0x0000003d18187210 */ /* 0x080fe40007fbe0ff */
[----:B------:R-:W-:Y:S01]  /*26840*/  IADD3 R17, P3, R17, R61, RZ ;  /* 0x0000003d11117210 */ /* 0x000fe20007f7e0ff */
[----:B--2---:R-:W-:-:S15]  /*26850*/  HMMA.16816.F32 R4, R56, R38, R4 ;  /* 0x000000263804723c */ /* 0x004fde0000001804 */
[----:B------:R-:W-:-:S08]  /*26860*/  NOP ;  /* 0x0000000000007918 */ /* 0x000fd00000000000 */
[----:B------:R1:W-:Y:S02]  /*26870*/  STL.64 [R1+0x360], R4 ;  /* 0x0003600401007387 */ /* 0x0003e40000100a00 */
[----:B-1----:R-:W1:Y:S01]  /*26880*/  LDC R5, c[0x0][0x230] ;  /* 0x00008c00ff057b82 */ /* 0x002e620000000800 */
[----:B------:R-:W-:Y:S01]  /*26890*/  HMMA.16816.F32 R56, R56, R42, R44 ;  /* 0x0000002a3838723c */ /* 0x000fe2000000182c */
[----:B------:R-:W-:Y:S01]  /*268a0*/  IMAD.MOV.U32 R34, RZ, RZ, R6 ;  /* 0x000000ffff227224 */ /* 0x000fe200078e0006 */
[----:B------:R2:W-:Y:S01]  /*268b0*/  STL.64 [R1+0x368], R6 ;  /* 0x0003680601007387 */ /* 0x0005e20000100a00 */
[----:B------:R-:W-:-:S03]  /*268c0*/  IMAD.MOV.U32 R27, RZ, RZ, R4 ;  /* 0x000000ffff1b7224 */ /* 0x000fc600078e0004 */
[----:B------:R0:W5:Y:S04]  /*268d0*/  LDL.LU R46, [R1+0x1470] ;  /* 0x00147000012e7983 */ /* 0x0001680000300800 */
[----:B------:R0:W5:Y:S01]  /*268e0*/  LDL.LU.64 R44, [R1+0x1468] ;  /* 0x00146800012c7983 */ /* 0x0001620000300a00 */
[----:B--2---:R-:W-:Y:S01]  /*268f0*/  IADD3 R6, P1, R10, R61, RZ ;  /* 0x0000003d0a067210 */ /* 0x004fe20007f3e0ff */
[----:B-1----:R-:W-:-:S05]  /*26900*/  VIADD R5, R5, 0x1f ;  /* 0x0000001f05057836 */ /* 0x002fca0000000000 */
[----:B------:R-:W-:-:S04]  /*26910*/  SHF.R.S32.HI R10, RZ, 0x1f, R5 ;  /* 0x0000001fff0a7819 */ /* 0x000fc80000011405 */
[----:B------:R-:W-:Y:S02]  /*26920*/  LEA.HI R10, R10, R5, RZ, 0x5 ;  /* 0x000000050a0a7211 */ /* 0x000fe400078f28ff */
[-C--:B------:R-:W-:Y:S02]  /*26930*/  IADD3 R7, P2, R54, R61.reuse, RZ ;  /* 0x0000003d36077210 */ /* 0x080fe40007f5e0ff */
[----:B------:R-:W-:Y:S01]  /*26940*/  SHF.R.S32.HI R10, RZ, 0x5, R10 ;  /* 0x00000005ff0a7819 */ /* 0x000fe2000001140a */
[--C-:B------:R-:W-:Y:S02]  /*26950*/  IMAD.X R4, R11, 0x1, R0.reuse, P1 ;  /* 0x000000010b047824 */ /* 0x100fe400008e0600 */
[----:B------:R-:W-:Y:S02]  /*26960*/  IMAD.X R5, R55, 0x1, R0, P2 ;  /* 0x0000000137057824 */ /* 0x000fe400010e0600 */
[----:B------:R-:W-:Y:S01]  /*26970*/  IMAD.MOV.U32 R11, RZ, RZ, R3 ;  /* 0x000000ffff0b7224 */ /* 0x000fe200078e0003 */
[----:B------:R-:W-:Y:S01]  /*26980*/  ISETP.NE.U32.AND P0, PT, R41, R10, PT ;  /* 0x0000000a2900720c */ /* 0x000fe20003f05070 */
[----:B------:R-:W-:Y:S01]  /*26990*/  IMAD.MOV.U32 R10, RZ, RZ, R8 ;  /* 0x000000ffff0a7224 */ /* 0x000fe200078e0008 */
[-C--:B------:R-:W-:Y:S01]  /*269a0*/  IADD3 R40, P2, R40, R61.reuse, RZ ;  /* 0x0000003d28287210 */ /* 0x080fe20007f5e0ff */
[----:B------:R-:W-:Y:S01]  /*269b0*/  STL [R1+0xa90], R41 ;  /* 0x000a902901007387 */ /* 0x000fe20000100800 */
[----:B------:R-:W-:-:S03]  /*269c0*/  IADD3 R33, P1, R33, R61, RZ ;  /* 0x0000003d21217210 */ /* 0x000fc60007f3e0ff */
[----:B------:R1:W-:Y:S04]  /*269d0*/  STL.64 [R1+0x350], R56 ;  /* 0x0003503801007387 */ /* 0x0003e80000100a00 */
[----:B------:R2:W-:Y:S04]  /*269e0*/  STL.64 [R1+0x358], R58 ;  /* 0x0003583a01007387 */ /* 0x0005e80000100a00 */
[----:B------:R3:W-:Y:S04]  /*269f0*/  STL.64 [R1+0x9f8], R10 ;  /* 0x0009f80a01007387 */ /* 0x0007e80000100a00 */
[----:B------:R4:W-:Y:S04]  /*26a00*/  STL [R1+0xa98], R40 ;  /* 0x000a982801007387 */ /* 0x0009e80000100800 */
[----:B------:R0:W-:Y:S04]  /*26a10*/  STL [R1+0xe94], R33 ;  /* 0x000e942101007387 */ /* 0x0001e80000100800 */
[----:B------:R0:W-:Y:S01]  /*26a20*/  STL [R1+0xe8c], R32 ;  /* 0x000e8c2001007387 */ /* 0x0001e20000100800 */
[----:B------:R-:W-:-:S03]  /*26a30*/  IMAD.X R16, R16, 0x1, R0, P2 ;  /* 0x0000000110107824 */ /* 0x000fc600010e0600 */
[----:B------:R0:W-:Y:S01]  /*26a40*/  STL [R1+0xe84], R25 ;  /* 0x000e841901007387 */ /* 0x0001e20000100800 */
[----:B------:R-:W-:-:S03]  /*26a50*/  IADD3 R60, P2, R60, R61, RZ ;  /* 0x0000003d3c3c7210 */ /* 0x000fc60007f5e0ff */
[----:B------:R0:W-:Y:S04]  /*26a60*/  STL [R1+0xe7c], R24 ;  /* 0x000e7c1801007387 */ /* 0x0001e80000100800 */
[----:B------:R0:W-:Y:S01]  /*26a70*/  STL [R1+0xe74], R17 ;  /* 0x000e741101007387 */ /* 0x0001e20000100800 */
[----:B------:R-:W-:-:S03]  /*26a80*/  IMAD.X R2, R2, 0x1, R0, P1 ;  /* 0x0000000102027824 */ /* 0x000fc600008e0600 */
[----:B------:R-:W4:Y:S04]  /*26a90*/  LDL.LU R8, [R1+0xe64] ;  /* 0x000e640001087983 */ /* 0x000f280000300800 */
[----:B------:R0:W-:Y:S04]  /*26aa0*/  STL [R1+0xa94], R16 ;  /* 0x000a941001007387 */ /* 0x0001e80000100800 */
[----:B------:R-:W4:Y:S04]  /*26ab0*/  LDL.LU R3, [R1+0xe88] ;  /* 0x000e880001037983 */ /* 0x000f280000300800 */
[----:B------:R0:W-:Y:S04]  /*26ac0*/  STL [R1+0xe6c], R60 ;  /* 0x000e6c3c01007387 */ /* 0x0001e80000100800 */
[----:B-1----:R-:W4:Y:S04]  /*26ad0*/  LDL.LU R56, [R1+0xe5c] ;  /* 0x000e5c0001387983 */ /* 0x002f280000300800 */
[----:B------:R1:W-:Y:S04]  /*26ae0*/  STL [R1+0xe90], R2 ;  /* 0x000e900201007387 */ /* 0x0003e80000100800 */
[----:B------:R-:W4:Y:S04]  /*26af0*/  LDL.LU R57, [R1+0xe80] ;  /* 0x000e800001397983 */ /* 0x000f280000300800 */
[----:B--2---:R-:W2:Y:S04]  /*26b00*/  LDL.LU R58, [R1+0xe54] ;  /* 0x000e5400013a7983 */ /* 0x004ea80000300800 */
        /* <DEDUP_REMOVED lines=17> */
[----:B----4-:R-:W4:Y:S04]  /*26c20*/  LDL.LU R40, [R1+0xe0c] ;  /* 0x000e0c0001287983 */ /* 0x010f280000300800 */
[----:B0-----:R-:W4:Y:S04]  /*26c30*/  LDL.LU R33, [R1+0xe30] ;  /* 0x000e300001217983 */ /* 0x001f280000300800 */
[----:B------:R-:W4:Y:S04]  /*26c40*/  LDL.LU R32, [R1+0xe04] ;  /* 0x000e040001207983 */ /* 0x000f280000300800 */
[----:B------:R-:W4:Y:S04]  /*26c50*/  LDL.LU R25, [R1+0xe28] ;  /* 0x000e280001197983 */ /* 0x000f280000300800 */
[----:B------:R-:W4:Y:S04]  /*26c60*/  LDL.LU R24, [R1+0xdfc] ;  /* 0x000dfc0001187983 */ /* 0x000f280000300800 */
[----:B------:R-:W4:Y:S04]  /*26c70*/  LDL.LU R17, [R1+0xe20] ;  /* 0x000e200001117983 */ /* 0x000f280000300800 */
[----:B------:R-:W4:Y:S04]  /*26c80*/  LDL.LU R16, [R1+0xdf4] ;  /* 0x000df40001107983 */ /* 0x000f280000300800 */
[----:B------:R-:W4:Y:S04]  /*26c90*/  LDL.LU R60, [R1+0xe18] ;  /* 0x000e1800013c7983 */ /* 0x000f280000300800 */
[----:B-1----:R-:W4:Y:S01]  /*26ca0*/  LDL.LU R2, [R1+0xdec] ;  /* 0x000dec0001027983 */ /* 0x002f220000300800 */
[-C--:B------:R-:W-:Y:S01]  /*26cb0*/  IADD3 R8, P1, R8, R61.reuse, RZ ;  /* 0x0000003d08087210 */ /* 0x080fe20007f3e0ff */
[--C-:B------:R-:W-:Y:S01]  /*26cc0*/  IMAD.X R3, R3, 0x1, R0.reuse, P4 ;  /* 0x0000000103037824 */ /* 0x100fe200020e0600 */
[-C--:B------:R-:W-:Y:S01]  /*26cd0*/  IADD3 R56, P4, R56, R61.reuse, RZ ;  /* 0x0000003d38387210 */ /* 0x080fe20007f9e0ff */
[--C-:B------:R-:W-:Y:S01]  /*26ce0*/  IMAD.X R57, R57, 0x1, R0.reuse, P6 ;  /* 0x0000000139397824 */ /* 0x100fe200030e0600 */
[----:B--2---:R-:W-:Y:S01]  /*26cf0*/  IADD3 R58, P6, R58, R61, RZ ;  /* 0x0000003d3a3a7210 */ /* 0x004fe20007fde0ff */
[----:B------:R0:W-:Y:S01]  /*26d00*/  STL [R1+0xe64], R8 ;  /* 0x000e640801007387 */ /* 0x0001e20000100800 */
[----:B------:R-:W-:-:S03]  /*26d10*/  IMAD.X R59, R59, 0x1, R0, P5 ;  /* 0x000000013b3b7824 */ /* 0x000fc600028e0600 */
[----:B------:R1:W-:Y:S01]  /*26d20*/  STL [R1+0xe88], R3 ;  /* 0x000e880301007387 */ /* 0x0003e20000100800 */
[----:B------:R-:W-:-:S03]  /*26d30*/  IADD3 R42, P5, R42, R61, RZ ;  /* 0x0000003d2a2a7210 */ /* 0x000fc60007fbe0ff */
        /* <DEDUP_REMOVED lines=19> */
[----:B---3--:R-:W-:-:S03]  /*26e70*/  IADD3 R10, P6, R10, R61, RZ ;  /* 0x0000003d0a0a7210 */ /* 0x008fc60007fde0ff */
        /* <DEDUP_REMOVED lines=11> */
[----:B----4-:R-:W-:-:S03]  /*26f30*/  IADD3 R40, P2, R40, R61, RZ ;  /* 0x0000003d28287210 */ /* 0x010fc60007f5e0ff */
        /* <DEDUP_REMOVED lines=10> */
[----:B------:R4:W-:Y:S04]  /*26fe0*/  STL [R1+0xe30], R33 ;  /* 0x000e302101007387 */ /* 0x0009e80000100800 */
[----:B------:R4:W-:Y:S01]  /*26ff0*/  STL [R1+0xe04], R32 ;  /* 0x000e042001007387 */ /* 0x0009e20000100800 */
[----:B------:R-:W-:-:S03]  /*27000*/  IADD3 R16, P6, R16, R61, RZ ;  /* 0x0000003d10107210 */ /* 0x000fc60007fde0ff */
[----:B------:R4:W-:Y:S01]  /*27010*/  STL [R1+0xe28], R25 ;  /* 0x000e281901007387 */ /* 0x0009e20000100800 */
[----:B------:R-:W-:-:S03]  /*27020*/  IMAD.X R60, R60, 0x1, R0, P5 ;  /* 0x000000013c3c7824 */ /* 0x000fc600028e0600 */
[----:B------:R4:W-:Y:S04]  /*27030*/  STL [R1+0xdfc], R24 ;  /* 0x000dfc1801007387 */ /* 0x0009e80000100800 */
[----:B------:R4:W-:Y:S01]  /*27040*/  STL [R1+0xe20], R17 ;  /* 0x000e201101007387 */ /* 0x0009e20000100800 */
[----:B------:R-:W-:-:S03]  /*27050*/  IADD3 R2, P5, R2, R61, RZ ;  /* 0x0000003d02027210 */ /* 0x000fc60007fbe0ff */
[----:B0-----:R-:W4:Y:S04]  /*27060*/  LDL.LU R8, [R1+0xe10] ;  /* 0x000e100001087983 */ /* 0x001f280000300800 */
[----:B------:R0:W-:Y:S04]  /*27070*/  STL [R1+0xdf4], R16 ;  /* 0x000df41001007387 */ /* 0x0001e80000100800 */
[----:B-1----:R-:W4:Y:S04]  /*27080*/  LDL.LU R3, [R1+0xde4] ;  /* 0x000de40001037983 */ /* 0x002f280000300800 */
[----:B------:R1:W-:Y:S04]  /*27090*/  STL [R1+0xe18], R60 ;  /* 0x000e183c01007387 */ /* 0x0003e80000100800 */
[----:B--2---:R-:W2:Y:S04]  /*270a0*/  LDL.LU R56, [R1+0xe08] ;  /* 0x000e080001387983 */ /* 0x004ea80000300800 */
[----:B------:R1:W-:Y:S04]  /*270b0*/  STL [R1+0xdec], R2 ;  /* 0x000dec0201007387 */ /* 0x0003e80000100800 */
        /* <DEDUP_REMOVED lines=27> */
[----:B------:R-:W4:Y:S01]  /*27270*/  LDL.LU R2, [R1+0xd98] ;  /* 0x000d980001027983 */ /* 0x000f220000300800 */
[--C-:B------:R-:W-:Y:S01]  /*27280*/  IMAD.X R8, R8, 0x1, R0.reuse, P3 ;  /* 0x0000000108087824 */ /* 0x100fe200018e0600 */
[-C--:B------:R-:W-:Y:S01]  /*27290*/  IADD3 R3, P3, R3, R61.reuse, RZ ;  /* 0x0000003d03037210 */ /* 0x080fe20007f7e0ff */
[--C-:B--2---:R-:W-:Y:S01]  /*272a0*/  IMAD.X R56, R56, 0x1, R0.reuse, P2 ;  /* 0x0000000138387824 */ /* 0x104fe200010e0600 */
[-C--:B------:R-:W-:Y:S01]  /*272b0*/  IADD3 R57, P2, R57, R61.reuse, RZ ;  /* 0x0000003d39397210 */ /* 0x080fe20007f5e0ff */
[----:B------:R-:W-:Y:S01]  /*272c0*/  IMAD.X R58, R58, 0x1, R0, P1 ;  /* 0x000000013a3a7824 */ /* 0x000fe200008e0600 */
        /* <DEDUP_REMOVED lines=15> */
[----:B---3--:R-:W-:-:S03]  /*273c0*/  IMAD.X R23, R23, 0x1, R0, P3 ;  /* 0x0000000117177824 */ /* 0x008fc600018e0600 */
        /* <DEDUP_REMOVED lines=11> */
[----:B----4-:R-:W-:-:S03]  /*27480*/  IMAD.X R54, R54, 0x1, R0, P4 ;  /* 0x0000000136367824 */ /* 0x010fc600020e0600 */
        /* <DEDUP_REMOVED lines=60> */
[-C--:B------:R-:W-:Y:S01]  /*27850*/  IADD3 R8, P4, R8, R61.reuse, RZ ;  /* 0x0000003d08087210 */ /* 0x080fe20007f9e0ff */
[--C-:B------:R-:W-:Y:S01]  /*27860*/  IMAD.X R3, R3, 0x1, R0.reuse, P6 ;  /* 0x0000000103037824 */ /* 0x100fe200030e0600 */
[-C--:B--2---:R-:W-:Y:S01]  /*27870*/  IADD3 R56, P6, R56, R61.reuse, RZ ;  /* 0x0000003d38387210 */ /* 0x084fe20007fde0ff */
[--C-:B------:R-:W-:Y:S01]  /*27880*/  IMAD.X R57, R57, 0x1, R0.reuse, P5 ;  /* 0x0000000139397824 */ /* 0x100fe200028e0600 */
[----:B------:R-:W-:Y:S01]  /*27890*/  IADD3 R58, P5, R58, R61, RZ ;  /* 0x0000003d3a3a7210 */ /* 0x000fe20007fbe0ff */
        /* <DEDUP_REMOVED lines=92> */
[----:B---3--:R-:W-:Y:S01]  /*27e60*/  IMAD.X R58, R58, 0x1, R0, P4 ;  /* 0x000000013a3a7824 */ /* 0x008fe200020e0600 */
        /* <DEDUP_REMOVED lines=60> */
[----:B---3--:R-:W3:Y:S04]  /*28230*/  LDL.LU R57, [R1+0xc90] ;  /* 0x000c900001397983 */ /* 0x008ee80000300800 */
        /* <DEDUP_REMOVED lines=30> */
[--C-:B---3--:R-:W-:Y:S01]  /*28420*/  IMAD.X R57, R57, 0x1, R0.reuse, P3 ;  /* 0x0000000139397824 */ /* 0x108fe200018e0600 */
[----:B------:R-:W-:Y:S01]  /*28430*/  IADD3 R58, P3, R58, R61, RZ ;  /* 0x0000003d3a3a7210 */ /* 0x000fe20007f7e0ff */
        /* <DEDUP_REMOVED lines=60> */
[----:B---3--:R-:W3:Y:S04]  /*28800*/  LDL.LU R57, [R1+0xbec] ;  /* 0x000bec0001397983 */ /* 0x008ee80000300800 */
        /* <DEDUP_REMOVED lines=30> */
[-C--:B---3--:R-:W-:Y:S01]  /*289f0*/  IADD3 R57, P4, R57, R61.reuse, RZ ;  /* 0x0000003d39397210 */ /* 0x088fe20007f9e0ff */
[----:B----4-:R-:W-:Y:S01]  /*28a00*/  IMAD.X R58, R58, 0x1, R0, P6 ;  /* 0x000000013a3a7824 */ /* 0x010fe200030e0600 */
[----:B------:R-:W-:Y:S01]  /*28a10*/  STL [R1+0xc20], R8 ;  /* 0x000c200801007387 */ /* 0x000fe20000100800 */
[----:B------:R-:W-:-:S03]  /*28a20*/  IADD3 R59, P6, R59, R61, RZ ;  /* 0x0000003d3b3b7210 */ /* 0x000fc60007fde0ff */
[----:B------:R-:W-:Y:S01]  /*28a30*/  STL [R1+0xbf4], R3 ;  /* 0x000bf40301007387 */ /* 0x000fe20000100800 */
[----:B------:R-:W-:-:S03]  /*28a40*/  IMAD.X R42, R42, 0x1, R0, P5 ;  /* 0x000000012a2a7824 */ /* 0x000fc600028e0600 */
        /* <DEDUP_REMOVED lines=52> */
[----:B------:R-:W4:Y:S04]  /*28d90*/  LDL.LU R8, [R1+0xba0] ;  /* 0x000ba00001087983 */ /* 0x000f280000300800 */
        /* <DEDUP_REMOVED lines=23> */
[----:B-1----:R-:W4:Y:S04]  /*28f10*/  LDL.LU R33, [R1+0xb48] ;  /* 0x000b480001217983 */ /* 0x002f280000300800 */
[----:B--2---:R-:W2:Y:S04]  /*28f20*/  LDL.LU R32, [R1+0xb1c] ;  /* 0x000b1c0001207983 */ /* 0x004ea80000300800 */
[----:B---3--:R-:W3:Y:S04]  /*28f30*/  LDL.LU R25, [R1+0xb40] ;  /* 0x000b400001197983 */ /* 0x008ee80000300800 */
[----:B----4-:R-:W4:Y:S04]  /*28f40*/  LDL.LU R24, [R1+0xb14] ;  /* 0x000b140001187983 */ /* 0x010f280000300800 */
[----:B------:R-:W4:Y:S04]  /*28f50*/  LDL.LU R17, [R1+0xb38] ;  /* 0x000b380001117983 */ /* 0x000f280000300800 */
[----:B0-----:R-:W4:Y:S04]  /*28f60*/  LDL.LU R16, [R1+0xb0c] ;  /* 0x000b0c0001107983 */ /* 0x001f280000300800 */
[----:B------:R-:W4:Y:S04]  /*28f70*/  LDL.LU R60, [R1+0xb30] ;  /* 0x000b3000013c7983 */ /* 0x000f280000300800 */
[----:B------:R-:W4:Y:S01]  /*28f80*/  LDL.LU R2, [R1+0xb04] ;  /* 0x000b040001027983 */ /* 0x000f220000300800 */
[-C--:B------:R-:W-:Y:S01]  /*28f90*/  IADD3 R40, P5, R40, R61.reuse, RZ ;  /* 0x0000003d28287210 */ /* 0x080fe20007fbe0ff */
[----:B------:R-:W-:Y:S01]  /*28fa0*/  IMAD.X R8, R8, 0x1, R0, P3 ;  /* 0x0000000108087824 */ /* 0x000fe200018e0600 */
[----:B------:R-:W-:-:S03]  /*28fb0*/  IADD3 R3, P3, R3, R61, RZ ;  /* 0x0000003d03037210 */ /* 0x000fc60007f7e0ff */
[----:B------:R0:W-:Y:S01]  /*28fc0*/  STL [R1+0xb7c], R40 ;  /* 0x000b7c2801007387 */ /* 0x0001e20000100800 */
[--C-:B------:R-:W-:Y:S01]  /*28fd0*/  IMAD.X R56, R56, 0x1, R0.reuse, P2 ;  /* 0x0000000138387824 */ /* 0x100fe200010e0600 */
[-C--:B------:R-:W-:Y:S01]  /*28fe0*/  IADD3 R57, P2, R57, R61.reuse, RZ ;  /* 0x0000003d39397210 */ /* 0x080fe20007f5e0ff */
[--C-:B------:R-:W-:Y:S01]  /*28ff0*/  IMAD.X R58, R58, 0x1, R0.reuse, P1 ;  /* 0x000000013a3a7824 */ /* 0x100fe200008e0600 */
[-C--:B------:R-:W-:Y:S01]  /*29000*/  IADD3 R59, P1, R59, R61.reuse, RZ ;  /* 0x0000003d3b3b7210 */ /* 0x080fe20007f3e0ff */
[--C-:B------:R-:W-:Y:S01]  /*29010*/  IMAD.X R42, R42, 0x1, R0.reuse, P4 ;  /* 0x000000012a2a7824 */ /* 0x100fe200020e0600 */
[----:B------:R-:W-:Y:S01]  /*29020*/  IADD3 R43, P4, R43, R61, RZ ;  /* 0x0000003d2b2b7210 */ /* 0x000fe20007f9e0ff */
[----:B0-----:R0:W5:Y:S04]  /*29030*/  LDL.LU R40, [R1+0x1460] ;  /* 0x0014600001287983 */ /* 0x0011680000300800 */
[----:B------:R1:W-:Y:S04]  /*29040*/  STL [R1+0xba0], R8 ;  /* 0x000ba00801007387 */ /* 0x0003e80000100800 */
[----:B------:R0:W-:Y:S04]  /*29050*/  STL [R1+0xb74], R3 ;  /* 0x000b740301007387 */ /* 0x0001e80000100800 */
[----:B------:R0:W-:Y:S04]  /*29060*/  STL [R1+0xb98], R56 ;  /* 0x000b983801007387 */ /* 0x0001e80000100800 */
        /* <DEDUP_REMOVED lines=31> */
[----:B--2---:R-:W-:-:S03]  /*29260*/  IADD3 R32, P5, R32, R61, RZ ;  /* 0x0000003d20207210 */ /* 0x004fc60007fbe0ff */
[----:B------:R2:W-:Y:S01]  /*29270*/  STL [R1+0xb2c], R55 ;  /* 0x000b2c3701007387 */ /* 0x0005e20000100800 */
[----:B---3--:R-:W-:-:S03]  /*29280*/  IMAD.X R25, R25, 0x1, R0, P3 ;  /* 0x0000000119197824 */ /* 0x008fc600018e0600 */
[----:B------:R3:W-:Y:S01]  /*29290*/  STL [R1+0xb50], R47 ;  /* 0x000b502f01007387 */ /* 0x0007e20000100800 */
[----:B----4-:R-:W-:-:S03]  /*292a0*/  IADD3 R24, P3, R24, R61, RZ ;  /* 0x0000003d18187210 */ /* 0x010fc60007f7e0ff */
[----:B------:R4:W-:Y:S01]  /*292b0*/  STL [R1+0xb24], R41 ;  /* 0x000b242901007387 */ /* 0x0009e20000100800 */
[----:B------:R-:W-:-:S03]  /*292c0*/  IMAD.X R17, R17, 0x1, R0, P2 ;  /* 0x0000000111117824 */ /* 0x000fc600010e0600 */
[----:B------:R4:W-:Y:S04]  /*292d0*/  STL [R1+0xb48], R33 ;  /* 0x000b482101007387 */ /* 0x0009e80000100800 */
[----:B------:R4:W-:Y:S04]  /*292e0*/  STL [R1+0xb1c], R32 ;  /* 0x000b1c2001007387 */ /* 0x0009e80000100800 */
[----:B------:R4:W-:Y:S01]  /*292f0*/  STL [R1+0xb40], R25 ;  /* 0x000b401901007387 */ /* 0x0009e20000100800 */
[----:B------:R-:W-:-:S03]  /*29300*/  IMAD.X R60, R60, 0x1, R0, P1 ;  /* 0x000000013c3c7824 */ /* 0x000fc600008e0600 */
[----:B------:R4:W-:Y:S01]  /*29310*/  STL [R1+0xb14], R24 ;  /* 0x000b141801007387 */ /* 0x0009e20000100800 */
[-C--:B------:R-:W-:Y:S02]  /*29320*/  IADD3 R16, P2, R16, R61.reuse, RZ ;  /* 0x0000003d10107210 */ /* 0x080fe40007f5e0ff */
[----:B------:R-:W-:Y:S01]  /*29330*/  IADD3 R2, P1, R2, R61, RZ ;  /* 0x0000003d02027210 */ /* 0x000fe20007f3e0ff */
[----:B------:R4:W-:Y:S04]  /*29340*/  STL [R1+0xb38], R17 ;  /* 0x000b381101007387 */ /* 0x0009e80000100800 */
[----:B------:R-:W4:Y:S04]  /*29350*/  LDL.LU R61, [R1+0xb28] ;  /* 0x000b2800013d7983 */ /* 0x000f280000300800 */
[----:B------:R4:W-:Y:S04]  /*29360*/  STL [R1+0xb0c], R16 ;  /* 0x000b0c1001007387 */ /* 0x0009e80000100800 */
[----:B-1----:R-:W4:Y:S04]  /*29370*/  LDL.LU R8, [R1+0xafc] ;  /* 0x000afc0001087983 */ /* 0x002f280000300800 */
[----:B------:R1:W-:Y:S04]  /*29380*/  STL [R1+0xb30], R60 ;  /* 0x000b303c01007387 */ /* 0x0003e80000100800 */
[----:B0-----:R-:W4:Y:S04]  /*29390*/  LDL.LU R3, [R1+0xb20] ;  /* 0x000b200001037983 */ /* 0x001f280000300800 */
        /* <DEDUP_REMOVED lines=18> */
[----:B--2---:R-:W2:Y:S04]  /*294c0*/  LDL.LU R55, [R1+0xad8] ;  /* 0x000ad80001377983 */ /* 0x004ea80000300800 */
        /* <DEDUP_REMOVED lines=8> */
[----:B-1----:R-:W4:Y:S04]  /*29550*/  LDL.LU R60, [R1+0x1230] ;  /* 0x00123000013c7983 */ /* 0x002f280000300800 */
[----:B0-----:R-:W4:Y:S01]  /*29560*/  LDL.LU R2, [R1+0x1240] ;  /* 0x0012400001027983 */ /* 0x001f220000300800 */
[----:B------:R-:W-:-:S05]  /*29570*/  IMAD.X R61, R61, 0x1, R0, P4 ;  /* 0x000000013d3d7824 */ /* 0x000fca00020e0600 */
[----:B------:R0:W-:Y:S02]  /*29580*/  STL [R1+0xb28], R61 ;  /* 0x000b283d01007387 */ /* 0x0001e40000100800 */
[----:B0-----:R-:W0:Y:S01]  /*29590*/  LDC R61, c[0x0][0x238] ;  /* 0x00008e00ff3d7b82 */ /* 0x001e220000000800 */
[--C-:B------:R-:W-:Y:S02]  /*295a0*/  IMAD.X R3, R3, 0x1, R0.reuse, P6 ;  /* 0x0000000103037824 */ /* 0x100fe400030e0600 */
[--C-:B------:R-:W-:Y:S02]  /*295b0*/  IMAD.X R57, R57, 0x1, R0.reuse, P5 ;  /* 0x0000000139397824 */ /* 0x100fe400028e0600 */
[--C-:B------:R-:W-:Y:S02]  /*295c0*/  IMAD.X R59, R59, 0x1, R0.reuse, P3 ;  /* 0x000000013b3b7824 */ /* 0x100fe400018e0600 */
[--C-:B------:R-:W-:Y:S02]  /*295d0*/  IMAD.X R43, R43, 0x1, R0.reuse, P2 ;  /* 0x000000012b2b7824 */ /* 0x100fe400010e0600 */
[----:B------:R-:W-:-:S02]  /*295e0*/  IMAD.X R39, R39, 0x1, R0, P1 ;  /* 0x0000000127277824 */ /* 0x000fc400008e0600 */
[----:B0-----:R-:W-:-:S04]  /*295f0*/  IMAD.SHL.U32 R61, R61, 0x20, RZ ;  /* 0x000000203d3d7824 */ /* 0x001fc800078e00ff */
[----:B------:R-:W-:-:S05]  /*29600*/  IMAD.SHL.U32 R61, R61, 0x2, RZ ;  /* 0x000000023d3d7824 */ /* 0x000fca00078e00ff */
[-C--:B------:R-:W-:Y:S02]  /*29610*/  IADD3 R8, P4, R8, R61.reuse, RZ ;  /* 0x0000003d08087210 */ /* 0x080fe40007f9e0ff */
[-C--:B------:R-:W-:Y:S02]  /*29620*/  IADD3 R56, P6, R56, R61.reuse, RZ ;  /* 0x0000003d38387210 */ /* 0x080fe40007fde0ff */
[-C--:B------:R-:W-:Y:S02]  /*29630*/  IADD3 R58, P5, R58, R61.reuse, RZ ;  /* 0x0000003d3a3a7210 */ /* 0x080fe40007fbe0ff */
[-C--:B------:R-:W-:Y:S01]  /*29640*/  IADD3 R42, P3, R42, R61.reuse, RZ ;  /* 0x0000003d2a2a7210 */ /* 0x080fe20007f7e0ff */
[----:B------:R0:W-:Y:S04]  /*29650*/  STL [R1+0xafc], R8 ;  /* 0x000afc0801007387 */ /* 0x0001e80000100800 */
[----:B------:R1:W-:Y:S04]  /*29660*/  STL [R1+0xb20], R3 ;  /* 0x000b200301007387 */ /* 0x0003e80000100800 */
[----:B------:R1:W-:Y:S04]  /*29670*/  STL [R1+0xaf4], R56 ;  /* 0x000af43801007387 */ /* 0x0003e80000100800 */
[----:B------:R1:W-:Y:S01]  /*29680*/  STL [R1+0xb18], R57 ;  /* 0x000b183901007387 */ /* 0x0003e20000100800 */
[----:B------:R-:W-:-:S03]  /*29690*/  IADD3 R38, P2, R38, R61, RZ ;  /* 0x0000003d26267210 */ /* 0x000fc60007f5e0ff */
[----:B------:R1:W-:Y:S04]  /*296a0*/  STL [R1+0xaec], R58 ;  /* 0x000aec3a01007387 */ /* 0x0003e80000100800 */
        /* <DEDUP_REMOVED lines=17> */
[----:B------:R-:W-:-:S03]  /*297c0*/  IADD3 R54, P3, R54, UR7, RZ ;  /* 0x0000000736367c10 */ /* 0x000fc6000ff7e0ff */
[----:B------:R1:W-:Y:S01]  /*297d0*/  STL [R1+0xac4], R19 ;  /* 0x000ac41301007387 */ /* 0x0003e20000100800 */
[----:B--2---:R-:W-:-:S03]  /*297e0*/  IMAD.X R55, R55, 0x1, R0, P2 ;  /* 0x0000000137377824 */ /* 0x004fc600010e0600 */
[----:B------:R2:W-:Y:S01]  /*297f0*/  STL [R1+0xae8], R15 ;  /* 0x000ae80f01007387 */ /* 0x0005e20000100800 */
[----:B---3--:R-:W-:-:S03]  /*29800*/  IADD3 R47, P2, R47, UR7, RZ ;  /* 0x000000072f2f7c10 */ /* 0x008fc6000ff5e0ff */
[----:B------:R3:W-:Y:S01]  /*29810*/  STL [R1+0xabc], R10 ;  /* 0x000abc0a01007387 */ /* 0x0007e20000100800 */
[----:B----4-:R-:W-:-:S03]  /*29820*/  IMAD.X R41, R41, 0x1, R0, P1 ;  /* 0x0000000129297824 */ /* 0x010fc600008e0600 */
[----:B------:R4:W-:Y:S01]  /*29830*/  STL [R1+0xae0], R11 ;  /* 0x000ae00b01007387 */ /* 0x0009e20000100800 */
[----:B------:R-:W-:-:S03]  /*29840*/  IADD3 R33, P1, R33, UR7, RZ ;  /* 0x0000000721217c10 */ /* 0x000fc6000ff3e0ff */
[----:B------:R4:W-:Y:S01]  /*29850*/  STL [R1+0x1244], R54 ;  /* 0x0012443601007387 */ /* 0x0009e20000100800 */
[----:B------:R-:W-:-:S03]  /*29860*/  IMAD.X R32, R32, 0x1, R0, P4 ;  /* 0x0000000120207824 */ /* 0x000fc600020e0600 */
[----:B------:R4:W-:Y:S01]  /*29870*/  STL [R1+0xad8], R55 ;  /* 0x000ad83701007387 */ /* 0x0009e20000100800 */
[----:B------:R-:W-:-:S03]  /*29880*/  IADD3 R25, P4, R25, UR7, RZ ;  /* 0x0000000719197c10 */ /* 0x000fc6000ff9e0ff */
[----:B------:R4:W-:Y:S01]  /*29890*/  STL [R1+0xab4], R47 ;  /* 0x000ab42f01007387 */ /* 0x0009e20000100800 */
[----:B------:R-:W-:-:S03]  /*298a0*/  IMAD.X R24, R24, 0x1, R0, P6 ;  /* 0x0000000118187824 */ /* 0x000fc600030e0600 */
[----:B------:R4:W-:Y:S01]  /*298b0*/  STL [R1+0xad0], R41 ;  /* 0x000ad02901007387 */ /* 0x0009e20000100800 */
[----:B------:R-:W-:-:S03]  /*298c0*/  IADD3 R17, P6, R17, UR7, RZ ;  /* 0x0000000711117c10 */ /* 0x000fc6000ffde0ff */
[----:B------:R4:W-:Y:S04]  /*298d0*/  STL [R1+0x123c], R33 ;  /* 0x00123c2101007387 */ /* 0x0009e80000100800 */
[----:B------:R4:W-:Y:S01]  /*298e0*/  STL [R1+0xac8], R32 ;  /* 0x000ac82001007387 */ /* 0x0009e20000100800 */
[----:B------:R-:W-:-:S03]  /*298f0*/  IMAD.X R16, R16, 0x1, R0, P5 ;  /* 0x0000000110107824 */ /* 0x000fc600028e0600 */
[----:B------:R4:W-:Y:S01]  /*29900*/  STL [R1+0x1238], R25 ;  /* 0x0012381901007387 */ /* 0x0009e20000100800 */
[----:B------:R-:W-:-:S03]  /*29910*/  IADD3 R60, P5, R60, UR7, RZ ;  /* 0x000000073c3c7c10 */ /* 0x000fc6000ffbe0ff */
[----:B------:R4:W-:Y:S04]  /*29920*/  STL [R1+0xac0], R24 ;  /* 0x000ac01801007387 */ /* 0x0009e80000100800 */
[----:B------:R4:W-:Y:S01]  /*29930*/  STL [R1+0x1234], R17 ;  /* 0x0012341101007387 */ /* 0x0009e20000100800 */
[----:B------:R-:W-:-:S03]  /*29940*/  IADD3.X R2, R2, UR6, RZ, P3, !PT ;  /* 0x0000000602027c10 */ /* 0x000fc60009ffe4ff */
[----:B------:R-:W4:Y:S04]  /*29950*/  LDL.LU R61, [R1+0x122c] ;  /* 0x00122c00013d7983 */ /* 0x000f280000300800 */
[----:B------:R4:W-:Y:S04]  /*29960*/  STL [R1+0xab8], R16 ;  /* 0x000ab81001007387 */ /* 0x0009e80000100800 */
[----:B0-----:R-:W4:Y:S04]  /*29970*/  LDL.LU R8, [R1+0xab0] ;  /* 0x000ab00001087983 */ /* 0x001f280000300800 */
[----:B------:R0:W-:Y:S04]  /*29980*/  STL [R1+0x1230], R60 ;  /* 0x0012303c01007387 */ /* 0x0001e80000100800 */
[----:B-1----:R-:W4:Y:S04]  /*29990*/  LDL.LU R3, [R1+0x1228] ;  /* 0x0012280001037983 */ /* 0x002f280000300800 */
        /* <DEDUP_REMOVED lines=28> */
[----:B-1----:R-:W4:Y:S01]  /*29b60*/  LDL.LU R2, [R1+0x11b8] ;  /* 0x0011b80001027983 */ /* 0x002f220000300800 */
[----:B------:R-:W-:-:S02]  /*29b70*/  IADD3 R61, P3, R61, UR7, RZ ;  /* 0x000000073d3d7c10 */ /* 0x000fc4000ff7e0ff */
[----:B------:R-:W-:Y:S02]  /*29b80*/  IADD3.X R8, R8, UR6, RZ, P2, !PT ;  /* 0x0000000608087c10 */ /* 0x000fe400097fe4ff */
[----:B------:R-:W-:Y:S02]  /*29b90*/  IADD3 R3, P2, R3, UR7, RZ ;  /* 0x0000000703037c10 */ /* 0x000fe4000ff5e0ff */
[----:B------:R-:W-:Y:S02]  /*29ba0*/  IADD3.X R56, R56, UR6, RZ, P1, !PT ;  /* 0x0000000638387c10 */ /* 0x000fe40008ffe4ff */
[----:B------:R-:W-:Y:S01]  /*29bb0*/  IADD3 R57, P1, R57, UR7, RZ ;  /* 0x0000000739397c10 */ /* 0x000fe2000ff3e0ff */
[----:B------:R0:W-:Y:S01]  /*29bc0*/  STL [R1+0x122c], R61 ;  /* 0x00122c3d01007387 */ /* 0x0001e20000100800 */
[----:B------:R-:W-:-:S03]  /*29bd0*/  IADD3.X R58, R58, UR6, RZ, P4, !PT ;  /* 0x000000063a3a7c10 */ /* 0x000fc6000a7fe4ff */
[----:B------:R1:W-:Y:S01]  /*29be0*/  STL [R1+0xab0], R8 ;  /* 0x000ab00801007387 */ /* 0x0003e20000100800 */
[----:B------:R-:W-:-:S03]  /*29bf0*/  IADD3 R59, P4, R59, UR7, RZ ;  /* 0x000000073b3b7c10 */ /* 0x000fc6000ff9e0ff */
        /* <DEDUP_REMOVED lines=19> */
[----:B--2---:R-:W-:-:S03]  /*29d30*/  IADD3 R15, P1, R15, UR7, RZ ;  /* 0x000000070f0f7c10 */ /* 0x004fc6000ff3e0ff */
[----:B------:R2:W-:Y:S01]  /*29d40*/  STL [R1+0x1200], R31 ;  /* 0x0012001f01007387 */ /* 0x0005e20000100800 */
[----:B---3--:R-:W-:-:S03]  /*29d50*/  IADD3.X R10, R10, UR6, RZ, P4, !PT ;  /* 0x000000060a0a7c10 */ /* 0x008fc6000a7fe4ff */
[----:B------:R3:W-:Y:S01]  /*29d60*/  STL [R1+0x1224], R23 ;  /* 0x0012241701007387 */ /* 0x0007e20000100800 */
[----:B----4-:R-:W-:-:S03]  /*29d70*/  IADD3 R11, P4, R11, UR7, RZ ;  /* 0x000000070b0b7c10 */ /* 0x010fc6000ff9e0ff */
        /* <DEDUP_REMOVED lines=18> */
[----:B------:R4:W-:Y:S04]  /*29ea0*/  STL [R1+0x11fc], R33 ;  /* 0x0011fc2101007387 */ /* 0x0009e80000100800 */
[----:B------:R4:W-:Y:S01]  /*29eb0*/  STL [R1+0x11d0], R32 ;  /* 0x0011d02001007387 */ /* 0x0009e20000100800 */
[----:B------:R-:W-:-:S03]  /*29ec0*/  IADD3 R16, P1, R16, UR7, RZ ;  /* 0x0000000710107c10 */ /* 0x000fc6000ff3e0ff */
[----:B------:R4:W-:Y:S01]  /*29ed0*/  STL [R1+0x11f4], R25 ;  /* 0x0011f41901007387 */ /* 0x0009e20000100800 */
[----:B------:R-:W-:-:S03]  /*29ee0*/  IADD3.X R60, R60, UR6, RZ, P4, !PT ;  /* 0x000000063c3c7c10 */ /* 0x000fc6000a7fe4ff */
[----:B------:R4:W-:Y:S04]  /*29ef0*/  STL [R1+0x11c8], R24 ;  /* 0x0011c81801007387 */ /* 0x0009e80000100800 */
[----:B------:R4:W-:Y:S01]  /*29f00*/  STL [R1+0x11ec], R17 ;  /* 0x0011ec1101007387 */ /* 0x0009e20000100800 */
[----:B------:R-:W-:-:S03]  /*29f10*/  IADD3 R2, P4, R2, UR7, RZ ;  /* 0x0000000702027c10 */ /* 0x000fc6000ff9e0ff */
[----:B0-----:R-:W4:Y:S04]  /*29f20*/  LDL.LU R61, [R1+0x11dc] ;  /* 0x0011dc00013d7983 */ /* 0x001f280000300800 */
[----:B------:R0:W-:Y:S04]  /*29f30*/  STL [R1+0x11c0], R16 ;  /* 0x0011c01001007387 */ /* 0x0001e80000100800 */
[----:B-1----:R-:W4:Y:S04]  /*29f40*/  LDL.LU R8, [R1+0x11b0] ;  /* 0x0011b00001087983 */ /* 0x002f280000300800 */
        /* <DEDUP_REMOVED lines=31> */
[----:B------:R-:W-:-:S02]  /*2a140*/  IADD3.X R61, R61, UR6, RZ, P6, !PT ;  /* 0x000000063d3d7c10 */ /* 0x000fc4000b7fe4ff */
[----:B------:R-:W-:Y:S02]  /*2a150*/  IADD3 R8, P6, R8, UR7, RZ ;  /* 0x0000000708087c10 */ /* 0x000fe4000ffde0ff */
[----:B------:R-:W-:Y:S02]  /*2a160*/  IADD3.X R3, R3, UR6, RZ, P5, !PT ;  /* 0x0000000603037c10 */ /* 0x000fe4000affe4ff */
[----:B------:R-:W-:Y:S02]  /*2a170*/  IADD3 R56, P5, R56, UR7, RZ ;  /* 0x0000000738387c10 */ /* 0x000fe4000ffbe0ff */
[----:B------:R-:W-:Y:S01]  /*2a180*/  IADD3.X R57, R57, UR6, RZ, P3, !PT ;  /* 0x0000000639397c10 */ /* 0x000fe20009ffe4ff */
        /* <DEDUP_REMOVED lines=15> */
[----:B--2---:R-:W-:-:S03]  /*2a280*/  IADD3.X R31, R31, UR6, RZ, P6, !PT ;  /* 0x000000061f1f7c10 */ /* 0x004fc6000b7fe4ff */
[----:B------:R2:W-:Y:S01]  /*2a290*/  STL [R1+0x11bc], R43 ;  /* 0x0011bc2b01007387 */ /* 0x0005e20000100800 */
[----:B---3--:R-:W-:-:S03]  /*2a2a0*/  IADD3 R23, P6, R23, UR7, RZ ;  /* 0x0000000717177c10 */ /* 0x008fc6000ffde0ff */
[----:B------:R3:W-:Y:S01]  /*2a2b0*/  STL [R1+0x1190], R38 ;  /* 0x0011902601007387 */ /* 0x0007e20000100800 */
[----:B----4-:R-:W-:-:S03]  /*2a2c0*/  IADD3.X R18, R18, UR6, RZ, P5, !PT ;  /* 0x0000000612127c10 */ /* 0x010fc6000affe4ff */
        /* <DEDUP_REMOVED lines=26> */
[----:B------:R4:W-:Y:S04]  /*2a470*/  STL [R1+0x1158], R33 ;  /* 0x0011582101007387 */ /* 0x0009e80000100800 */
[----:B------:R4:W-:Y:S01]  /*2a480*/  STL [R1+0x117c], R32 ;  /* 0x00117c2001007387 */ /* 0x0009e20000100800 */
[----:B------:R-:W-:-:S03]  /*2a490*/  IADD3.X R16, R16, UR6, RZ, P3, !PT ;  /* 0x0000000610107c10 */ /* 0x000fc60009ffe4ff */
[----:B------:R4:W-:Y:S01]  /*2a4a0*/  STL [R1+0x1150], R25 ;  /* 0x0011501901007387 */ /* 0x0009e20000100800 */
[----:B------:R-:W-:-:S03]  /*2a4b0*/  IADD3 R60, P3, R60, UR7, RZ ;  /* 0x000000073c3c7c10 */ /* 0x000fc6000ff7e0ff */
[----:B------:R4:W-:Y:S04]  /*2a4c0*/  STL [R1+0x1174], R24 ;  /* 0x0011741801007387 */ /* 0x0009e80000100800 */
[----:B------:R4:W-:Y:S01]  /*2a4d0*/  STL [R1+0x1148], R17 ;  /* 0x0011481101007387 */ /* 0x0009e20000100800 */
[----:B------:R-:W-:-:S03]  /*2a4e0*/  IADD3.X R2, R2, UR6, RZ, P2, !PT ;  /* 0x0000000602027c10 */ /* 0x000fc600097fe4ff */
        /* <DEDUP_REMOVED lines=131> */
[----:B--2---:R-:W-:Y:S01]  /*2ad20*/  IADD3.X R57, R57, UR6, RZ, P2, !PT ;  /* 0x0000000639397c10 */ /* 0x004fe200097fe4ff */
        /* <DEDUP_REMOVED lines=90> */
[----:B--2---:R-:W-:Y:S02]  /*2b2d0*/  IADD3 R3, P4, R3, UR7, RZ ;  /* 0x0000000703037c10 */ /* 0x004fe4000ff9e0ff */
[----:B---3--:R-:W-:Y:S02]  /*2b2e0*/  IADD3.X R56, R56, UR6, RZ, P6, !PT ;  /* 0x0000000638387c10 */ /* 0x008fe4000b7fe4ff */
[----:B----4-:R-:W-:Y:S01]  /*2b2f0*/  IADD3 R57, P6, R57, UR7, RZ ;  /* 0x0000000739397c10 */ /* 0x010fe2000ffde0ff */
        /* <DEDUP_REMOVED lines=90> */
[----:B--2---:R-:W-:Y:S02]  /*2b8a0*/  IADD3.X R3, R3, UR6, RZ, P2, !PT ;  /* 0x0000000603037c10 */ /* 0x004fe400097fe4ff */
[----:B---3--:R-:W-:Y:S02]  /*2b8b0*/  IADD3 R56, P2, R56, UR7, RZ ;  /* 0x0000000738387c10 */ /* 0x008fe4000ff5e0ff */
[----:B----4-:R-:W-:Y:S01]  /*2b8c0*/  IADD3.X R57, R57, UR6, RZ, P1, !PT ;  /* 0x0000000639397c10 */ /* 0x010fe20008ffe4ff */
        /* <DEDUP_REMOVED lines=93> */
[----:B------:R-:W-:Y:S01]  /*2bea0*/  STL [R1+0xf48], R61 ;  /* 0x000f483d01007387 */ /* 0x000fe20000100800 */
[----:B------:R-:W-:-:S03]  /*2beb0*/  IADD3.X R58, R58, UR6, RZ, P3, !PT ;  /* 0x000000063a3a7c10 */ /* 0x000fc60009ffe4ff */
[----:B------:R-:W-:Y:S01]  /*2bec0*/  STL [R1+0xf6c], R8 ;  /* 0x000f6c0801007387 */ /* 0x000fe20000100800 */
[----:B------:R-:W-:-:S03]  /*2bed0*/  IADD3 R59, P3, R59, UR7, RZ ;  /* 0x000000073b3b7c10 */ /* 0x000fc6000ff7e0ff */
        /* <DEDUP_REMOVED lines=40> */
[----:B------:R0:W-:Y:S01]  /*2c160*/  STL [R1+0xef0], R41 ;  /* 0x000ef02901007387 */ /* 0x0001e20000100800 */
[----:B------:R-:W-:-:S03]  /*2c170*/  IADD3.X R17, R17, UR6, RZ, P5, !PT ;  /* 0x0000000611117c10 */ /* 0x000fc6000affe4ff */
[----:B------:R-:W-:Y:S04]  /*2c180*/  STL [R1+0xf14], R33 ;  /* 0x000f142101007387 */ /* 0x000fe80000100800 */
[----:B------:R-:W-:Y:S01]  /*2c190*/  STL [R1+0xee8], R32 ;  /* 0x000ee82001007387 */ /* 0x000fe20000100800 */
[----:B------:R-:W-:-:S03]  /*2c1a0*/  IADD3 R16, P5, R16, UR7, RZ ;  /* 0x0000000710107c10 */ /* 0x000fc6000ffbe0ff */
[----:B------:R-:W-:Y:S01]  /*2c1b0*/  STL [R1+0xf0c], R25 ;  /* 0x000f0c1901007387 */ /* 0x000fe20000100800 */
[----:B------:R-:W-:-:S03]  /*2c1c0*/  IADD3.X R60, R60, UR6, RZ, P3, !PT ;  /* 0x000000063c3c7c10 */ /* 0x000fc60009ffe4ff */
[----:B------:R1:W-:Y:S04]  /*2c1d0*/  STL [R1+0xee0], R24 ;  /* 0x000ee01801007387 */ /* 0x0003e80000100800 */
[----:B------:R-:W-:Y:S01]  /*2c1e0*/  STL [R1+0xf04], R17 ;  /* 0x000f041101007387 */ /* 0x000fe20000100800 */
[----:B------:R-:W-:-:S03]  /*2c1f0*/  IADD3 R2, P3, R2, UR7, RZ ;  /* 0x0000000702027c10 */ /* 0x000fc6000ff7e0ff */
[----:B0-----:R-:W2:Y:S04]  /*2c200*/  LDL.LU R41, [R1+0xef4] ;  /* 0x000ef40001297983 */ /* 0x001ea80000300800 */
[----:B------:R0:W-:Y:S04]  /*2c210*/  STL [R1+0xed8], R16 ;  /* 0x000ed81001007387 */ /* 0x0001e80000100800 */
[----:B-1----:R-:W3:Y:S04]  /*2c220*/  LDL.LU R24, [R1+0xec8] ;  /* 0x000ec80001187983 */ /* 0x002ee80000300800 */
[----:B------:R1:W-:Y:S04]  /*2c230*/  STL [R1+0xefc], R60 ;  /* 0x000efc3c01007387 */ /* 0x0003e80000100800 */
[----:B------:R-:W4:Y:S04]  /*2c240*/  LDL.LU R25, [R1+0xeec] ;  /* 0x000eec0001197983 */ /* 0x000f280000300800 */
[----:B------:R1:W-:Y:S04]  /*2c250*/  STL [R1+0xed0], R2 ;  /* 0x000ed00201007387 */ /* 0x0003e80000100800 */
[----:B------:R-:W4:Y:S04]  /*2c260*/  LDL.LU R32, [R1+0xec0] ;  /* 0x000ec00001207983 */ /* 0x000f280000300800 */
[----:B------:R-:W4:Y:S04]  /*2c270*/  LDL.LU R33, [R1+0xee4] ;  /* 0x000ee40001217983 */ /* 0x000f280000300800 */
[----:B0-----:R-:W4:Y:S04]  /*2c280*/  LDL.LU R16, [R1+0xeb8] ;  /* 0x000eb80001107983 */ /* 0x001f280000300800 */
[----:B------:R-:W4:Y:S04]  /*2c290*/  LDL.LU R17, [R1+0xedc] ;  /* 0x000edc0001117983 */ /* 0x000f280000300800 */
[----:B-1----:R-:W4:Y:S04]  /*2c2a0*/  LDL.LU R60, [R1+0x124c] ;  /* 0x00124c00013c7983 */ /* 0x002f280000300800 */
        /* <DEDUP_REMOVED lines=23> */
[----:B--2---:R-:W-:-:S02]  /*2c420*/  IADD3.X R41, R41, UR6, RZ, P2, !PT ;  /* 0x0000000629297c10 */ /* 0x004fc400097fe4ff */
[----:B---3--:R-:W-:-:S03]  /*2c430*/  IADD3 R24, P2, R24, UR7, RZ ;  /* 0x0000000718187c10 */ /* 0x008fc6000ff5e0ff */
[----:B------:R0:W-:Y:S01]  /*2c440*/  STL [R1+0xef4], R41 ;  /* 0x000ef42901007387 */ /* 0x0001e20000100800 */
[----:B----4-:R-:W-:Y:S02]  /*2c450*/  IADD3.X R25, R25, UR6, RZ, P1, !PT ;  /* 0x0000000619197c10 */ /* 0x010fe40008ffe4ff */
[----:B------:R-:W-:Y:S02]  /*2c460*/  IADD3 R32, P1, R32, UR7, RZ ;  /* 0x0000000720207c10 */ /* 0x000fe4000ff3e0ff */
[----:B------:R-:W-:Y:S02]  /*2c470*/  IADD3.X R33, R33, UR6, RZ, P4, !PT ;  /* 0x0000000621217c10 */ /* 0x000fe4000a7fe4ff */
[----:B------:R-:W-:Y:S01]  /*2c480*/  IADD3 R16, P4, R16, UR7, RZ ;  /* 0x0000000710107c10 */ /* 0x000fe2000ff9e0ff */
[----:B0-----:R0:W5:Y:S04]  /*2c490*/  LDL.LU R41, [R1+0x145c] ;  /* 0x00145c0001297983 */ /* 0x0011680000300800 */
[----:B------:R1:W-:Y:S01]  /*2c4a0*/  STL [R1+0xec8], R24 ;  /* 0x000ec81801007387 */ /* 0x0003e20000100800 */
[----:B------:R-:W-:-:S02]  /*2c4b0*/  IADD3.X R17, R17, UR6, RZ, P6, !PT ;  /* 0x0000000611117c10 */ /* 0x000fc4000b7fe4ff */
[----:B------:R-:W-:Y:S01]  /*2c4c0*/  IADD3 R60, P6, R60, UR7, RZ ;  /* 0x000000073c3c7c10 */ /* 0x000fe2000ffde0ff */
[----:B-1----:R0:W5:Y:S04]  /*2c4d0*/  LDL.LU R24, [R1+0x1458] ;  /* 0x0014580001187983 */ /* 0x0021680000300800 */
[----:B------:R1:W-:Y:S01]  /*2c4e0*/  STL [R1+0xeec], R25 ;  /* 0x000eec1901007387 */ /* 0x0003e20000100800 */
[----:B------:R-:W-:-:S03]  /*2c4f0*/  IADD3.X R2, R2, UR6, RZ, P5, !PT ;  /* 0x0000000602027c10 */ /* 0x000fc6000affe4ff */
[----:B-1----:R0:W5:Y:S04]  /*2c500*/  LDL.LU R25, [R1+0x1454] ;  /* 0x0014540001197983 */ /* 0x0021680000300800 */
[----:B------:R1:W-:Y:S04]  /*2c510*/  STL [R1+0xec0], R32 ;  /* 0x000ec02001007387 */ /* 0x0003e80000100800 */
        /* <DEDUP_REMOVED lines=10> */
[----:B-1----:R-:W2:Y:S01]  /*2c5c0*/  LDL.LU R2, [R1+0x143c] ;  /* 0x00143c0001027983 */ /* 0x002ea20000300800 */
[----:B------:R-:W-:-:S02]  /*2c5d0*/  IADD3 R61, P5, R61, UR7, RZ ;  /* 0x000000073d3d7c10 */ /* 0x000fc4000ffbe0ff */
[----:B------:R-:W-:Y:S02]  /*2c5e0*/  IADD3.X R8, R8, UR6, RZ, P3, !PT ;  /* 0x0000000608087c10 */ /* 0x000fe40009ffe4ff */
[----:B------:R-:W-:Y:S02]  /*2c5f0*/  IADD3 R3, P3, R3, UR7, RZ ;  /* 0x0000000703037c10 */ /* 0x000fe4000ff7e0ff */
[----:B------:R-:W-:Y:S02]  /*2c600*/  IADD3.X R56, R56, UR6, RZ, P2, !PT ;  /* 0x0000000638387c10 */ /* 0x000fe400097fe4ff */
[----:B------:R-:W-:Y:S01]  /*2c610*/  IADD3 R57, P2, R57, UR7, RZ ;  /* 0x0000000739397c10 */ /* 0x000fe2000ff5e0ff */
[----:B------:R1:W-:Y:S01]  /*2c620*/  STL [R1+0x1254], R61 ;  /* 0x0012543d01007387 */ /* 0x0003e20000100800 */
        /* <DEDUP_REMOVED lines=26> */
[----:B------:R-:W-:-:S03]  /*2c7d0*/  IADD3.X R11, R11, UR6, RZ, P4, !PT ;  /* 0x000000060b0b7c10 */ /* 0x000fc6000a7fe4ff */
[----:B------:R-:W-:Y:S01]  /*2c7e0*/  STL [R1+0x1264], R18 ;  /* 0x0012641201007387 */ /* 0x000fe20000100800 */
[----:B------:R-:W-:-:S03]  /*2c7f0*/  IADD3.X R54, R54, UR6, RZ, P6, !PT ;  /* 0x0000000636367c10 */ /* 0x000fc6000b7fe4ff */
[----:B------:R-:W-:Y:S04]  /*2c800*/  STL [R1+0xea4], R19 ;  /* 0x000ea41301007387 */ /* 0x000fe80000100800 */
[----:B------:R-:W-:Y:S04]  /*2c810*/  STL [R1+0x1260], R15 ;  /* 0x0012600f01007387 */ /* 0x000fe80000100800 */
[----:B------:R-:W-:Y:S04]  /*2c820*/  STL [R1+0xea0], R10 ;  /* 0x000ea00a01007387 */ /* 0x000fe80000100800 */
[----:B------:R3:W-:Y:S04]  /*2c830*/  STL [R1+0xe9c], R11 ;  /* 0x000e9c0b01007387 */ /* 0x0007e80000100800 */
[----:B------:R-:W-:Y:S01]  /*2c840*/  STL [R1+0xe98], R54 ;  /* 0x000e983601007387 */ /* 0x000fe20000100800 */
[----:B-1----:R-:W1:Y:S01]  /*2c850*/  LDC R61, c[0x0][0x238] ;  /* 0x00008e00ff3d7b82 */ /* 0x002e620000000800 */
[----:B------:R-:W-:-:S02]  /*2c860*/  IADD3.X R55, R55, UR6, RZ, P5, !PT ;  /* 0x0000000637377c10 */ /* 0x000fc4000affe4ff */
[----:B------:R-:W-:Y:S01]  /*2c870*/  IADD3.X R47, R47, UR6, RZ, P3, !PT ;  /* 0x000000062f2f7c10 */ /* 0x000fe20009ffe4ff */
[----:B---3--:R-:W-:Y:S02]  /*2c880*/  IMAD.MOV.U32 R11, RZ, RZ, R4 ;  /* 0x000000ffff0b7224 */ /* 0x008fe400078e0004 */
[----:B------:R-:W-:Y:S02]  /*2c890*/  IMAD.MOV.U32 R4, RZ, RZ, R7 ;  /* 0x000000ffff047224 */ /* 0x000fe400078e0007 */
[----:B------:R-:W-:Y:S02]  /*2c8a0*/  IMAD.MOV.U32 R10, RZ, RZ, R6 ;  /* 0x000000ffff0a7224 */ /* 0x000fe400078e0006 */
[----:B-1----:R-:W-:-:S04]  /*2c8b0*/  IMAD.SHL.U32 R61, R61, 0x20, RZ ;  /* 0x000000203d3d7824 */ /* 0x002fc800078e00ff */
[----:B------:R-:W-:Y:S01]  /*2c8c0*/  IMAD.SHL.U32 R61, R61, 0x2, RZ ;  /* 0x000000023d3d7824 */ /* 0x000fe200078e00ff */
[----:B--2---:R-:W-:-:S05]  /*2c8d0*/  IADD3.X R2, R2, UR6, RZ, P2, !PT ;  /* 0x0000000602027c10 */ /* 0x004fca00097fe4ff */
[----:B------:R1:W-:Y:S02]  /*2c8e0*/  STL [R1+0x1258], R2 ;  /* 0x0012580201007387 */ /* 0x0003e40000100800 */
[----:B-1----:R-:W1:Y:S02]  /*2c8f0*/  S2R R2, SR_TID.X ;  /* 0x0000000000027919 */ /* 0x002e640000002100 */
[----:B------:R0:W-:Y:S04]  /*2c900*/  STL [R1+0x1248], R55 ;  /* 0x0012483701007387 */ /* 0x0001e80000100800 */
[----:B------:R0:W-:Y:S04]  /*2c910*/  STL [R1+0x1250], R47 ;  /* 0x0012502f01007387 */ /* 0x0001e80000100800 */
[----:B------:R0:W-:Y:S04]  /*2c920*/  STL.64 [R1+0x9f0], R4 ;  /* 0x0009f00401007387 */ /* 0x0001e80000100a00 */
[----:B------:R0:W-:Y:S01]  /*2c930*/  STL.64 [R1+0xa70], R10 ;  /* 0x000a700a01007387 */ /* 0x0001e20000100a00 */
[----:B-1----:R-:W-:-:S05]  /*2c940*/  LOP3.LUT R2, R2, 0x1f, RZ, 0xc0, !PT ;  /* 0x0000001f02027812 */ /* 0x002fca00078ec0ff */
[----:B------:R-:W-:Y:S01]  /*2c950*/  IMAD.SHL.U32 R2, R2, 0x2, RZ ;  /* 0x0000000202027824 */ /* 0x000fe200078e00ff */
[----:B0-----:R-:W-:Y:S06]  /*2c960*/  @P0 BRA `(.L_x_1) ;  /* 0xfffffe5c00a80947 */ /* 0x001fec000383ffff */
[----:B-----5:R-:W2:Y:S04]  /*2c970*/  LDL.LU R60, [R1+0x458] ;  /* 0x00045800013c7983 */ /* 0x020ea80000300800 */
[----:B------:R-:W3:Y:S04]  /*2c980*/  LDL.LU R2, [R1+0x150] ;  /* 0x0001500001027983 */ /* 0x000ee80000300800 */
[----:B------:R-:W3:Y:S04]  /*2c990*/  LDL.LU R0, [R1+0x450] ;  /* 0x0004500001007983 */ /* 0x000ee80000300800 */
[----:B------:R-:W4:Y:S04]  /*2c9a0*/  LDL.LU R61, [R1+0x36c] ;  /* 0x00036c00013d7983 */ /* 0x000f280000300800 */
[----:B------:R-:W4:Y:S04]  /*2c9b0*/  LDL.LU R7, [R1+0x88c] ;  /* 0x00088c0001077983 */ /* 0x000f280000300800 */
[----:B------:R-:W4:Y:S04]  /*2c9c0*/  LDL.LU R5, [R1+0x364] ;  /* 0x0003640001057983 */ /* 0x000f280000300800 */
[----:B------:R-:W4:Y:S04]  /*2c9d0*/  LDL.LU R6, [R1+0x884] ;  /* 0x0008840001067983 */ /* 0x000f280000300800 */
[----:B------:R-:W2:Y:S04]  /*2c9e0*/  LDL.LU R4, [R1+0x26c] ;  /* 0x00026c0001047983 */ /* 0x000ea80000300800 */
[----:B------:R-:W2:Y:S04]  /*2c9f0*/  LDL.LU R8, [R1+0x92c] ;  /* 0x00092c0001087983 */ /* 0x000ea80000300800 */
        /* <DEDUP_REMOVED lines=20> */
[----:B------:R0:W-:Y:S04]  /*2cb40*/  STL [R1+0x1538], R30 ;  /* 0x0015381e01007387 */ /* 0x0001e80000100800 */
[----:B0-----:R-:W3:Y:S04]  /*2cb50*/  LDL.LU R30, [R1+0x158] ;  /* 0x00015800011e7983 */ /* 0x001ee80000300800 */
[----:B------:R0:W-:Y:S04]  /*2cb60*/  STL [R1+0x1534], R26 ;  /* 0x0015341a01007387 */ /* 0x0001e80000100800 */
[----:B0-----:R-:W4:Y:S04]  /*2cb70*/  LDL.LU R26, [R1+0x490] ;  /* 0x00049000011a7983 */ /* 0x001f280000300800 */
[----:B------:R0:W-:Y:S04]  /*2cb80*/  STL [R1+0x152c], R22 ;  /* 0x00152c1601007387 */ /* 0x0001e80000100800 */
[----:B0-----:R-:W4:Y:S04]  /*2cb90*/  LDL.LU R22, [R1+0x60] ;  /* 0x0000600001167983 */ /* 0x001f280000300800 */
[----:B------:R0:W-:Y:S04]  /*2cba0*/  STL [R1+0x1528], R51 ;  /* 0x0015283301007387 */ /* 0x0001e80000100800 */
[----:B0-----:R-:W3:Y:S04]  /*2cbb0*/  LDL.LU R51, [R1+0x498] ;  /* 0x0004980001337983 */ /* 0x001ee80000300800 */
        /* <DEDUP_REMOVED lines=49> */
[----:B0-----:R-:W3:Y:S01]  /*2ced0*/  LDL.LU R12, [R1+0x35c] ;  /* 0x00035c00010c7983 */ /* 0x001ee20000300800 */
[----:B--2---:R-:W-:-:S03]  /*2cee0*/  F2FP.F16.F32.PACK_AB R4, R4, R8 ;  /* 0x000000080404723e */ /* 0x004fc600000000ff */
[----:B------:R3:W-:Y:S02]  /*2cef0*/  STL [R1+0x1480], R9 ;  /* 0x0014800901007387 */ /* 0x0007e40000100800 */
[----:B---3--:R-:W-:Y:S02]  /*2cf00*/  F2FP.F16.F32.PACK_AB R9, R12, R13 ;  /* 0x0000000d0c09723e */ /* 0x008fe400000000ff */
[----:B----4-:R-:W-:Y:S02]  /*2cf10*/  F2FP.F16.F32.PACK_AB R13, R16, R17 ;  /* 0x00000011100d723e */ /* 0x010fe400000000ff */
[----:B------:R-:W-:Y:S01]  /*2cf20*/  F2FP.F16.F32.PACK_AB R12, R20, R21 ;  /* 0x00000015140c723e */ /* 0x000fe200000000ff */
[----:B------:R0:W-:Y:S04]  /*2cf30*/  STL [R1+0x73c], R9 ;  /* 0x00073c0901007387 */ /* 0x0001e80000100800 */
[----:B------:R1:W-:Y:S04]  /*2cf40*/  STL [R1+0x738], R13 ;  /* 0x0007380d01007387 */ /* 0x0003e80000100800 */
[----:B------:R2:W-:Y:S01]  /*2cf50*/  STL [R1+0x734], R12 ;  /* 0x0007340c01007387 */ /* 0x0005e20000100800 */
[----:B0-----:R-:W-:-:S02]  /*2cf60*/  F2FP.F16.F32.PACK_AB R9, R24, R25 ;  /* 0x000000191809723e */ /* 0x001fc400000000ff */
[----:B-1----:R-:W-:-:S03]  /*2cf70*/  F2FP.F16.F32.PACK_AB R13, R28, R29 ;  /* 0x0000001d1c0d723e */ /* 0x002fc600000000ff */
[----:B------:R0:W-:Y:S01]  /*2cf80*/  STL [R1+0x730], R9 ;  /* 0x0007300901007387 */ /* 0x0001e20000100800 */
[----:B--2---:R-:W-:-:S03]  /*2cf90*/  F2FP.F16.F32.PACK_AB R12, R32, R33 ;  /* 0x00000021200c723e */ /* 0x004fc600000000ff */
[----:B------:R1:W-:Y:S04]  /*2cfa0*/  STL [R1+0x65c], R13 ;  /* 0x00065c0d01007387 */ /* 0x0003e80000100800 */
[----:B------:R2:W-:Y:S01]  /*2cfb0*/  STL [R1+0x658], R12 ;  /* 0x0006580c01007387 */ /* 0x0005e20000100800 */
[----:B0-----:R-:W-:Y:S02]  /*2cfc0*/  F2FP.F16.F32.PACK_AB R9, R36, R37 ;  /* 0x000000252409723e */ /* 0x001fe400000000ff */
        /* <DEDUP_REMOVED lines=15> */
[----:B------:R-:W-:Y:S04]  /*2d0c0*/  STL [R1+0x638], R13 ;  /* 0x0006380d01007387 */ /* 0x000fe80000100800 */
[----:B------:R-:W-:Y:S01]  /*2d0d0*/  STL [R1+0x634], R12 ;  /* 0x0006340c01007387 */ /* 0x000fe20000100800 */
[----:B0-----:R-:W-:Y:S02]  /*2d0e0*/  F2FP.F16.F32.PACK_AB R9, R2, R0 ;  /* 0x000000000209723e */ /* 0x001fe400000000ff */
[----:B------:R-:W-:Y:S02]  /*2d0f0*/  F2FP.F16.F32.PACK_AB R2, R61, R7 ;  /* 0x000000073d02723e */ /* 0x000fe400000000ff */
[----:B------:R-:W-:Y:S01]  /*2d100*/  F2FP.F16.F32.PACK_AB R0, R5, R6 ;  /* 0x000000060500723e */ /* 0x000fe200000000ff */
[----:B------:R-:W-:Y:S04]  /*2d110*/  STL [R1+0x630], R9 ;  /* 0x0006300901007387 */ /* 0x000fe80000100800 */
[----:B------:R0:W-:Y:S04]  /*2d120*/  STL [R1+0x62c], R2 ;  /* 0x00062c0201007387 */ /* 0x0001e80000100800 */
[----:B------:R1:W-:Y:S04]  /*2d130*/  STL [R1+0x628], R0 ;  /* 0x0006280001007387 */ /* 0x0003e80000100800 */
[----:B------:R-:W-:Y:S01]  /*2d140*/  STL [R1+0x624], R4 ;  /* 0x0006240401007387 */ /* 0x000fe20000100800 */
[----:B0-----:R-:W-:-:S02]  /*2d150*/  F2FP.F16.F32.PACK_AB R2, R3, R56 ;  /* 0x000000380302723e */ /* 0x001fc400000000ff */
[----:B------:R-:W-:Y:S02]  /*2d160*/  F2FP.F16.F32.PACK_AB R3, R59, R42 ;  /* 0x0000002a3b03723e */ /* 0x000fe400000000ff */
[----:B-1----:R-:W-:Y:S01]  /*2d170*/  F2FP.F16.F32.PACK_AB R0, R57, R58 ;  /* 0x0000003a3900723e */ /* 0x002fe200000000ff */
        /* <DEDUP_REMOVED lines=14> */
[----:B------:R-:W-:Y:S01]  /*2d260*/  STL [R1+0x600], R3 ;  /* 0x0006000301007387 */ /* 0x000fe20000100800 */
[----:B0-----:R-:W-:-:S03]  /*2d270*/  F2FP.F16.F32.PACK_AB R2, R11, R54 ;  /* 0x000000360b02723e */ /* 0x001fc600000000ff */
[----:B------:R-:W2:Y:S01]  /*2d280*/  LDL.LU R30, [R1+0x4c8] ;  /* 0x0004c800011e7983 */ /* 0x000ea20000300800 */
[----:B-1----:R-:W-:-:S03]  /*2d290*/  F2FP.F16.F32.PACK_AB R0, R55, R47 ;  /* 0x0000002f3700723e */ /* 0x002fc600000000ff */
[----:B------:R-:W-:Y:S04]  /*2d2a0*/  STL [R1+0x5fc], R2 ;  /* 0x0005fc0201007387 */ /* 0x000fe80000100800 */
[----:B------:R-:W3:Y:S04]  /*2d2b0*/  LDL.LU R26, [R1+0x160] ;  /* 0x00016000011a7983 */ /* 0x000ee80000300800 */
[----:B------:R-:W-:Y:S04]  /*2d2c0*/  STL [R1+0x5f8], R0 ;  /* 0x0005f80001007387 */ /* 0x000fe80000100800 */
[----:B---3--:R0:W-:Y:S04]  /*2d2d0*/  STL [R1+0x153c], R26 ;  /* 0x00153c1a01007387 */ /* 0x0081e80000100800 */
[----:B0-----:R-:W2:Y:S04]  /*2d2e0*/  LDL.LU R26, [R1+0x168] ;  /* 0x00016800011a7983 */ /* 0x001ea80000300800 */
[----:B------:R-:W3:Y:S04]  /*2d2f0*/  LDL.LU R9, [R1+0x4c0] ;  /* 0x0004c00001097983 */ /* 0x000ee80000300800 */
        /* <DEDUP_REMOVED lines=57> */
[----:B------:R-:W3:Y:S01]  /*2d690*/  LDL.LU R47, [R1+0x680] ;  /* 0x00068000012f7983 */ /* 0x000ee20000300800 */
[----:B--2---:R-:W-:-:S03]  /*2d6a0*/  F2FP.F16.F32.PACK_AB R30, R26, R30 ;  /* 0x0000001e1a1e723e */ /* 0x004fc600000000ff */
[----:B------:R-:W2:Y:S04]  /*2d6b0*/  LDL.LU R26, [R1+0x153c] ;  /* 0x00153c00011a7983 */ /* 0x000ea80000300800 */
[----:B------:R0:W-:Y:S04]  /*2d6c0*/  STL [R1+0x5f4], R30 ;  /* 0x0005f41e01007387 */ /* 0x0001e80000100800 */
[----:B0-----:R-:W2:Y:S01]  /*2d6d0*/  LDL.LU R30, [R1+0x1538] ;  /* 0x00153800011e7983 */ /* 0x001ea20000300800 */
[----:B----4-:R-:W-:Y:S02]  /*2d6e0*/  F2FP.F16.F32.PACK_AB R12, R12, R13 ;  /* 0x0000000d0c0c723e */ /* 0x010fe400000000ff */
[----:B---3--:R-:W-:-:S02]  /*2d6f0*/  F2FP.F16.F32.PACK_AB R13, R20, R21 ;  /* 0x00000015140d723e */ /* 0x008fc400000000ff */
[----:B--2---:R-:W-:Y:S02]  /*2d700*/  F2FP.F16.F32.PACK_AB R9, R26, R9 ;  /* 0x000000091a09723e */ /* 0x004fe400000000ff */
[----:B------:R-:W2:Y:S04]  /*2d710*/  LDL.LU R26, [R1+0x1534] ;  /* 0x00153400011a7983 */ /* 0x000ea80000300800 */
[----:B------:R0:W-:Y:S04]  /*2d720*/  STL [R1+0x5f0], R9 ;  /* 0x0005f00901007387 */ /* 0x0001e80000100800 */
[----:B------:R1:W-:Y:S01]  /*2d730*/  STL [R1+0x5ec], R12 ;  /* 0x0005ec0c01007387 */ /* 0x0003e20000100800 */
[----:B0-----:R-:W-:-:S02]  /*2d740*/  F2FP.F16.F32.PACK_AB R9, R16, R17 ;  /* 0x000000111009723e */ /* 0x001fc400000000ff */
[----:B-1----:R-:W-:-:S03]  /*2d750*/  F2FP.F16.F32.PACK_AB R12, R24, R25 ;  /* 0x00000019180c723e */ /* 0x002fc600000000ff */
[----:B------:R0:W-:Y:S04]  /*2d760*/  STL [R1+0x5e8], R9 ;  /* 0x0005e80901007387 */ /* 0x0001e80000100800 */
[----:B------:R1:W-:Y:S01]  /*2d770*/  STL [R1+0x5e4], R13 ;  /* 0x0005e40d01007387 */ /* 0x0003e20000100800 */
[----:B0-----:R-:W-:-:S03]  /*2d780*/  F2FP.F16.F32.PACK_AB R9, R28, R29 ;  /* 0x0000001d1c09723e */ /* 0x001fc600000000ff */
[----:B------:R0:W-:Y:S01]  /*2d790*/  STL [R1+0x5e0], R12 ;  /* 0x0005e00c01007387 */ /* 0x0001e20000100800 */
[----:B-1----:R-:W-:-:S03]  /*2d7a0*/  F2FP.F16.F32.PACK_AB R13, R32, R33 ;  /* 0x00000021200d723e */ /* 0x002fc600000000ff */
[----:B------:R1:W-:Y:S01]  /*2d7b0*/  STL [R1+0x5dc], R9 ;  /* 0x0005dc0901007387 */ /* 0x0003e20000100800 */
[----:B0-----:R-:W-:-:S03]  /*2d7c0*/  F2FP.F16.F32.PACK_AB R12, R36, R37 ;  /* 0x00000025240c723e */ /* 0x001fc600000000ff */
[----:B------:R0:W-:Y:S01]  /*2d7d0*/  STL [R1+0x5d8], R13 ;  /* 0x0005d80d01007387 */ /* 0x0001e20000100800 */
[----:B-1----:R-:W-:-:S03]  /*2d7e0*/  F2FP.F16.F32.PACK_AB R9, R40, R41 ;  /* 0x000000292809723e */ /* 0x002fc600000000ff */
[----:B------:R1:W-:Y:S04]  /*2d7f0*/  STL [R1+0x5d4], R12 ;  /* 0x0005d40c01007387 */ /* 0x0003e80000100800 */
[----:B------:R3:W-:Y:S01]  /*2d800*/  STL [R1+0x5d0], R9 ;  /* 0x0005d00901007387 */ /* 0x0007e20000100800 */
[----:B0-----:R-:W-:Y:S02]  /*2d810*/  F2FP.F16.F32.PACK_AB R13, R44, R45 ;  /* 0x0000002d2c0d723e */ /* 0x001fe400000000ff */
[----:B-1----:R-:W-:-:S03]  /*2d820*/  F2FP.F16.F32.PACK_AB R12, R52, R53 ;  /* 0x00000035340c723e */ /* 0x002fc600000000ff */
[----:B------:R0:W-:Y:S01]  /*2d830*/  STL [R1+0x5cc], R13 ;  /* 0x0005cc0d01007387 */ /* 0x0001e20000100800 */
[----:B---3--:R-:W-:-:S03]  /*2d840*/  F2FP.F16.F32.PACK_AB R9, R46, R48 ;  /* 0x000000302e09723e */ /* 0x008fc600000000ff */
[----:B------:R1:W-:Y:S01]  /*2d850*/  STL [R1+0x5c8], R12 ;  /* 0x0005c80c01007387 */ /* 0x0003e20000100800 */
[----:B------:R-:W-:-:S03]  /*2d860*/  F2FP.F16.F32.PACK_AB R0, R2, R0 ;  /* 0x000000000200723e */ /* 0x000fc600000000ff */
[----:B------:R3:W-:Y:S01]  /*2d870*/  STL [R1+0x5c4], R9 ;  /* 0x0005c40901007387 */ /* 0x0007e20000100800 */
[----:B0-----:R-:W-:Y:S02]  /*2d880*/  F2FP.F16.F32.PACK_AB R13, R49, R50 ;  /* 0x00000032310d723e */ /* 0x001fe400000000ff */
[----:B-1----:R-:W-:-:S03]  /*2d890*/  F2FP.F16.F32.PACK_AB R12, R14, R51 ;  /* 0x000000330e0c723e */ /* 0x002fc600000000ff */
[----:B------:R-:W-:Y:S01]  /*2d8a0*/  STL [R1+0x5c0], R13 ;  /* 0x0005c00d01007387 */ /* 0x000fe20000100800 */
[----:B---3--:R-:W-:-:S03]  /*2d8b0*/  F2FP.F16.F32.PACK_AB R9, R22, R60 ;  /* 0x0000003c1609723e */ /* 0x008fc600000000ff */
[----:B------:R-:W-:Y:S01]  /*2d8c0*/  STL [R1+0x5bc], R12 ;  /* 0x0005bc0c01007387 */ /* 0x000fe20000100800 */
[----:B------:R-:W-:Y:S02]  /*2d8d0*/  F2FP.F16.F32.PACK_AB R7, R61, R7 ;  /* 0x000000073d07723e */ /* 0x000fe400000000ff */
[----:B------:R-:W-:Y:S01]  /*2d8e0*/  F2FP.F16.F32.PACK_AB R2, R5, R6 ;  /* 0x000000060502723e */ /* 0x000fe200000000ff */
[----:B------:R-:W-:Y:S01]  /*2d8f0*/  STL [R1+0x5b8], R9 ;  /* 0x0005b80901007387 */ /* 0x000fe20000100800 */
[----:B------:R-:W-:-:S03]  /*2d900*/  F2FP.F16.F32.PACK_AB R3, R3, R56 ;  /* 0x000000380303723e */ /* 0x000fc600000000ff */
[----:B------:R0:W-:Y:S04]  /*2d910*/  STL [R1+0x5b4], R0 ;  /* 0x0005b40001007387 */ /* 0x0001e80000100800 */
[----:B------:R-:W-:Y:S04]  /*2d920*/  STL [R1+0x5b0], R7 ;  /* 0x0005b00701007387 */ /* 0x000fe80000100800 */
[----:B------:R1:W-:Y:S01]  /*2d930*/  STL [R1+0x59c], R2 ;  /* 0x00059c0201007387 */ /* 0x0003e20000100800 */
[----:B0-----:R-:W-:-:S05]  /*2d940*/  F2FP.F16.F32.PACK_AB R0, R4, R8 ;  /* 0x000000080400723e */ /* 0x001fca00000000ff */
        /* <DEDUP_REMOVED lines=8> */
[----:B------:R1:W-:Y:S04]  /*2d9d0*/  STL [R1+0x5a8], R3 ;  /* 0x0005a80301007387 */ /* 0x0003e80000100800 */
[----:B------:R-:W-:Y:S01]  /*2d9e0*/  STL [R1+0x5a4], R2 ;  /* 0x0005a40201007387 */ /* 0x000fe20000100800 */
[----:B0-----:R-:W-:Y:S02]  /*2d9f0*/  F2FP.F16.F32.PACK_AB R0, R35, R31 ;  /* 0x0000001f2300723e */ /* 0x001fe400000000ff */
[----:B-1----:R-:W-:-:S03]  /*2da00*/  F2FP.F16.F32.PACK_AB R3, R30, R27 ;  /* 0x0000001b1e03723e */ /* 0x002fc600000000ff */
[----:B------:R0:W-:Y:S04]  /*2da10*/  STL [R1+0x5a0], R0 ;  /* 0x0005a00001007387 */ /* 0x0001e80000100800 */
[----:B------:R1:W-:Y:S01]  /*2da20*/  STL [R1+0x4dc], R3 ;  /* 0x0004dc0301007387 */ /* 0x0003e20000100800 */
[----:B0-----:R-:W-:Y:S02]  /*2da30*/  F2FP.F16.F32.PACK_AB R0, R18, R19 ;  /* 0x000000131200723e */ /* 0x001fe400000000ff */
[----:B-1----:R-:W-:Y:S02]  /*2da40*/  F2FP.F16.F32.PACK_AB R3, R15, R10 ;  /* 0x0000000a0f03723e */ /* 0x002fe400000000ff */
[----:B--2---:R-:W-:-:S05]  /*2da50*/  F2FP.F16.F32.PACK_AB R2, R26, R23 ;  /* 0x000000171a02723e */ /* 0x004fca00000000ff */
[----:B------:R0:W-:Y:S04]  /*2da60*/  STL [R1+0x4d8], R2 ;  /* 0x0004d80201007387 */ /* 0x0001e80000100800 */
[----:B------:R1:W-:Y:S01]  /*2da70*/  STL [R1+0x4d4], R0 ;  /* 0x0004d40001007387 */ /* 0x0003e20000100800 */
[----:B0-----:R-:W-:-:S03]  /*2da80*/  F2FP.F16.F32.PACK_AB R2, R11, R54 ;  /* 0x000000360b02723e */ /* 0x001fc600000000ff */
[----:B------:R-:W-:Y:S04]  /*2da90*/  STL [R1+0x4d0], R3 ;  /* 0x0004d00301007387 */ /* 0x000fe80000100800 */
[----:B------:R-:W2:Y:S04]  /*2daa0*/  LDL.LU R22, [R1+0x4e8] ;  /* 0x0004e80001167983 */ /* 0x000ea80000300800 */
[----:B------:R-:W-:Y:S04]  /*2dab0*/  STL [R1+0x4cc], R2 ;  /* 0x0004cc0201007387 */ /* 0x000fe80000100800 */
[----:B------:R-:W3:Y:S01]  /*2dac0*/  LDL.LU R51, [R1+0x180] ;  /* 0x0001800001337983 */ /* 0x000ee20000300800 */
[----:B-1----:R-:W-:-:S05]  /*2dad0*/  F2FP.F16.F32.PACK_AB R0, R55, R47 ;  /* 0x0000002f3700723e */ /* 0x002fca00000000ff */
[----:B------:R-:W-:Y:S04]  /*2dae0*/  STL [R1+0x4c8], R0 ;  /* 0x0004c80001007387 */ /* 0x000fe80000100800 */
[----:B---3--:R0:W-:Y:S04]  /*2daf0*/  STL [R1+0x1530], R51 ;  /* 0x0015303301007387 */ /* 0x0081e80000100800 */
[----:B0-----:R-:W2:Y:S04]  /*2db00*/  LDL.LU R51, [R1+0x188] ;  /* 0x0001880001337983 */ /* 0x001ea80000300800 */
        /* <DEDUP_REMOVED lines=59> */
[----:B--2---:R-:W-:-:S03]  /*2dec0*/  F2FP.F16.F32.PACK_AB R22, R51, R22 ;  /* 0x000000163316723e */ /* 0x004fc600000000ff */
[----:B------:R-:W2:Y:S04]  /*2ded0*/  LDL.LU R51, [R1+0x1530] ;  /* 0x0015300001337983 */ /* 0x000ea80000300800 */
[----:B------:R0:W-:Y:S04]  /*2dee0*/  STL [R1+0x4c4], R22 ;  /* 0x0004c41601007387 */ /* 0x0001e80000100800 */
[----:B0-----:R-:W2:Y:S01]  /*2def0*/  LDL.LU R22, [R1+0x152c] ;  /* 0x00152c0001167983 */ /* 0x001ea20000300800 */
[----:B---3--:R-:W-:Y:S02]  /*2df00*/  F2FP.F16.F32.PACK_AB R2, R2, R0 ;  /* 0x000000000202723e */ /* 0x008fe400000000ff */
[----:B----4-:R-:W-:-:S02]  /*2df10*/  F2FP.F16.F32.PACK_AB R0, R61, R7 ;  /* 0x000000073d00723e */ /* 0x010fc400000000ff */
[----:B------:R-:W-:Y:S02]  /*2df20*/  F2FP.F16.F32.PACK_AB R5, R5, R6 ;  /* 0x000000060505723e */ /* 0x000fe400000000ff */
[----:B--2---:R-:W-:Y:S02]  /*2df30*/  F2FP.F16.F32.PACK_AB R9, R51, R9 ;  /* 0x000000093309723e */ /* 0x004fe400000000ff */
[----:B------:R-:W2:Y:S04]  /*2df40*/  LDL.LU R51, [R1+0x1528] ;  /* 0x0015280001337983 */ /* 0x000ea80000300800 */
[----:B------:R0:W-:Y:S02]  /*2df50*/  STL [R1+0x4c0], R9 ;  /* 0x0004c00901007387 */ /* 0x0001e40000100800 */
[----:B0-----:R-:W-:-:S02]  /*2df60*/  F2FP.F16.F32.PACK_AB R9, R12, R13 ;  /* 0x0000000d0c09723e */ /* 0x001fc400000000ff */
[----:B------:R-:W-:Y:S02]  /*2df70*/  F2FP.F16.F32.PACK_AB R13, R16, R17 ;  /* 0x00000011100d723e */ /* 0x000fe400000000ff */
[----:B------:R-:W-:Y:S01]  /*2df80*/  F2FP.F16.F32.PACK_AB R12, R20, R21 ;  /* 0x00000015140c723e */ /* 0x000fe200000000ff */
        /* <DEDUP_REMOVED lines=16> */
[----:B------:R3:W-:Y:S01]  /*2e090*/  STL [R1+0x458], R9 ;  /* 0x0004580901007387 */ /* 0x0007e20000100800 */
[----:B0-----:R-:W-:Y:S02]  /*2e0a0*/  F2FP.F16.F32.PACK_AB R13, R46, R48 ;  /* 0x000000302e0d723e */ /* 0x001fe400000000ff */
[----:B-1----:R-:W-:-:S03]  /*2e0b0*/  F2FP.F16.F32.PACK_AB R12, R49, R50 ;  /* 0x00000032310c723e */ /* 0x002fc600000000ff */
[----:B------:R-:W-:Y:S01]  /*2e0c0*/  STL [R1+0x454], R13 ;  /* 0x0004540d01007387 */ /* 0x000fe20000100800 */
[----:B---3--:R-:W-:-:S03]  /*2e0d0*/  F2FP.F16.F32.PACK_AB R9, R14, R60 ;  /* 0x0000003c0e09723e */ /* 0x008fc600000000ff */
[----:B------:R-:W-:Y:S04]  /*2e0e0*/  STL [R1+0x450], R12 ;  /* 0x0004500c01007387 */ /* 0x000fe80000100800 */
[----:B------:R-:W-:Y:S04]  /*2e0f0*/  STL [R1+0x39c], R9 ;  /* 0x00039c0901007387 */ /* 0x000fe80000100800 */
[----:B------:R0:W-:Y:S04]  /*2e100*/  STL [R1+0x398], R2 ;  /* 0x0003980201007387 */ /* 0x0001e80000100800 */
[----:B------:R1:W-:Y:S01]  /*2e110*/  STL [R1+0x394], R0 ;  /* 0x0003940001007387 */ /* 0x0003e20000100800 */
[----:B0-----:R-:W-:-:S03]  /*2e120*/  F2FP.F16.F32.PACK_AB R2, R4, R8 ;  /* 0x000000080402723e */ /* 0x001fc600000000ff */
[----:B------:R-:W-:Y:S01]  /*2e130*/  STL [R1+0x390], R5 ;  /* 0x0003900501007387 */ /* 0x000fe20000100800 */
[----:B-1----:R-:W-:-:S03]  /*2e140*/  F2FP.F16.F32.PACK_AB R0, R3, R56 ;  /* 0x000000380300723e */ /* 0x002fc600000000ff */
[----:B------:R0:W-:Y:S01]  /*2e150*/  STL [R1+0x37c], R2 ;  /* 0x00037c0201007387 */ /* 0x0001e20000100800 */
[----:B------:R-:W-:-:S03]  /*2e160*/  F2FP.F16.F32.PACK_AB R3, R57, R58 ;  /* 0x0000003a3903723e */ /* 0x000fc600000000ff */
        /* <DEDUP_REMOVED lines=18> */
[----:B------:R2:W-:Y:S01]  /*2e290*/  STL [R1+0x364], R0 ;  /* 0x0003640001007387 */ /* 0x0005e20000100800 */
[----:B---3--:R-:W-:-:S03]  /*2e2a0*/  F2FP.F16.F32.PACK_AB R2, R54, R55 ;  /* 0x000000373602723e */ /* 0x008fc600000000ff */
[----:B------:R-:W-:Y:S04]  /*2e2b0*/  STL [R1+0x360], R3 ;  /* 0x0003600301007387 */ /* 0x000fe80000100800 */
[----:B------:R-:W3:Y:S04]  /*2e2c0*/  LDL.LU R14, [R1+0x1a8] ;  /* 0x0001a800010e7983 */ /* 0x000ee80000300800 */
[----:B------:R0:W-:Y:S04]  /*2e2d0*/  STL [R1+0x35c], R2 ;  /* 0x00035c0201007387 */ /* 0x0001e80000100800 */
[----:B------:R-:W3:Y:S01]  /*2e2e0*/  LDL.LU R50, [R1+0x508] ;  /* 0x0005080001327983 */ /* 0x000ee20000300800 */
[----:B--2---:R-:W-:-:S05]  /*2e2f0*/  F2FP.F16.F32.PACK_AB R0, R51, R47 ;  /* 0x0000002f3300723e */ /* 0x004fca00000000ff */
[----:B------:R1:W-:Y:S04]  /*2e300*/  STL [R1+0x358], R0 ;  /* 0x0003580001007387 */ /* 0x0003e80000100800 */
        /* <DEDUP_REMOVED lines=55> */
[----:B---3--:R-:W-:-:S03]  /*2e680*/  F2FP.F16.F32.PACK_AB R50, R14, R50 ;  /* 0x000000320e32723e */ /* 0x008fc600000000ff */
[----:B------:R-:W3:Y:S04]  /*2e690*/  LDL.LU R54, [R1+0x2c0] ;  /* 0x0002c00001367983 */ /* 0x000ee80000300800 */
[----:B------:R-:W3:Y:S04]  /*2e6a0*/  LDL.LU R55, [R1+0x980] ;  /* 0x0009800001377983 */ /* 0x000ee80000300800 */
[----:B------:R-:W3:Y:S04]  /*2e6b0*/  LDL.LU R51, [R1+0x6c8] ;  /* 0x0006c80001337983 */ /* 0x000ee80000300800 */
[----:B------:R-:W3:Y:S04]  /*2e6c0*/  LDL.LU R47, [R1+0x6c0] ;  /* 0x0006c000012f7983 */ /* 0x000ee80000300800 */
[----:B------:R-:W3:Y:S04]  /*2e6d0*/  LDL.LU R14, [R1+0x1524] ;  /* 0x00152400010e7983 */ /* 0x000ee80000300800 */
[----:B------:R0:W-:Y:S04]  /*2e6e0*/  STL [R1+0x354], R50 ;  /* 0x0003543201007387 */ /* 0x0001e80000100800 */
[----:B0-----:R-:W3:Y:S01]  /*2e6f0*/  LDL.LU R50, [R1+0x1520] ;  /* 0x0015200001327983 */ /* 0x001ee20000300800 */
[----:B--2---:R-:W-:-:S03]  /*2e700*/  F2FP.F16.F32.PACK_AB R9, R49, R9 ;  /* 0x000000093109723e */ /* 0x004fc600000000ff */
[----:B------:R-:W2:Y:S04]  /*2e710*/  LDL.LU R49, [R1+0x151c] ;  /* 0x00151c0001317983 */ /* 0x000ea80000300800 */
[----:B------:R4:W-:Y:S02]  /*2e720*/  STL [R1+0x350], R9 ;  /* 0x0003500901007387 */ /* 0x0009e40000100800 */
[----:B----4-:R-:W-:Y:S02]  /*2e730*/  F2FP.F16.F32.PACK_AB R9, R12, R13 ;  /* 0x0000000d0c09723e */ /* 0x010fe400000000ff */
[----:B------:R-:W-:-:S03]  /*2e740*/  F2FP.F16.F32.PACK_AB R13, R16, R17 ;  /* 0x00000011100d723e */ /* 0x000fc600000000ff */
[----:B------:R0:W-:Y:S01]  /*2e750*/  STL [R1+0x29c], R9 ;  /* 0x00029c0901007387 */ /* 0x0001e20000100800 */
[----:B------:R-:W-:-:S03]  /*2e760*/  F2FP.F16.F32.PACK_AB R12, R20, R21 ;  /* 0x00000015140c723e */ /* 0x000fc600000000ff */
[----:B------:R1:W-:Y:S01]  /*2e770*/  STL [R1+0x298], R13 ;  /* 0x0002980d01007387 */ /* 0x0003e20000100800 */
[----:B0-----:R-:W-:-:S03]  /*2e780*/  F2FP.F16.F32.PACK_AB R9, R24, R25 ;  /* 0x000000191809723e */ /* 0x001fc600000000ff */
[----:B------:R0:W-:Y:S04]  /*2e790*/  STL [R1+0x294], R12 ;  /* 0x0002940c01007387 */ /* 0x0001e80000100800 */
[----:B------:R4:W-:Y:S01]  /*2e7a0*/  STL [R1+0x290], R9 ;  /* 0x0002900901007387 */ /* 0x0009e20000100800 */
[----:B-1----:R-:W-:Y:S02]  /*2e7b0*/  F2FP.F16.F32.PACK_AB R13, R28, R29 ;  /* 0x0000001d1c0d723e */ /* 0x002fe400000000ff */
[----:B0-----:R-:W-:-:S03]  /*2e7c0*/  F2FP.F16.F32.PACK_AB R12, R32, R33 ;  /* 0x00000021200c723e */ /* 0x001fc600000000ff */
[----:B------:R0:W-:Y:S01]  /*2e7d0*/  STL [R1+0x2ac], R13 ;  /* 0x0002ac0d01007387 */ /* 0x0001e20000100800 */
[----:B----4-:R-:W-:-:S03]  /*2e7e0*/  F2FP.F16.F32.PACK_AB R9, R36, R37 ;  /* 0x000000252409723e */ /* 0x010fc600000000ff */
[----:B------:R1:W-:Y:S04]  /*2e7f0*/  STL [R1+0x2a8], R12 ;  /* 0x0002a80c01007387 */ /* 0x0003e80000100800 */
[----:B------:R4:W-:Y:S01]  /*2e800*/  STL [R1+0x2a4], R9 ;  /* 0x0002a40901007387 */ /* 0x0009e20000100800 */
[----:B0-----:R-:W-:Y:S02]  /*2e810*/  F2FP.F16.F32.PACK_AB R13, R40, R41 ;  /* 0x00000029280d723e */ /* 0x001fe400000000ff */
[----:B-1----:R-:W-:-:S03]  /*2e820*/  F2FP.F16.F32.PACK_AB R12, R44, R45 ;  /* 0x0000002d2c0c723e */ /* 0x002fc600000000ff */
[----:B------:R0:W-:Y:S01]  /*2e830*/  STL [R1+0x2a0], R13 ;  /* 0x0002a00d01007387 */ /* 0x0001e20000100800 */
[----:B----4-:R-:W-:-:S03]  /*2e840*/  F2FP.F16.F32.PACK_AB R9, R52, R53 ;  /* 0x000000353409723e */ /* 0x010fc600000000ff */
[----:B------:R1:W-:Y:S04]  /*2e850*/  STL [R1+0x28c], R12 ;  /* 0x00028c0c01007387 */ /* 0x0003e80000100800 */
[----:B------:R4:W-:Y:S01]  /*2e860*/  STL [R1+0x288], R9 ;  /* 0x0002880901007387 */ /* 0x0009e20000100800 */
[----:B0-----:R-:W-:Y:S02]  /*2e870*/  F2FP.F16.F32.PACK_AB R13, R46, R48 ;  /* 0x000000302e0d723e */ /* 0x001fe400000000ff */
[----:B-1----:R-:W-:-:S03]  /*2e880*/  F2FP.F16.F32.PACK_AB R12, R60, R2 ;  /* 0x000000023c0c723e */ /* 0x002fc600000000ff */
[----:B------:R-:W-:Y:S01]  /*2e890*/  STL [R1+0x284], R13 ;  /* 0x0002840d01007387 */ /* 0x000fe20000100800 */
[----:B----4-:R-:W-:-:S03]  /*2e8a0*/  F2FP.F16.F32.PACK_AB R9, R0, R61 ;  /* 0x0000003d0009723e */ /* 0x010fc600000000ff */
[----:B------:R-:W-:Y:S01]  /*2e8b0*/  STL [R1+0x280], R12 ;  /* 0x0002800c01007387 */ /* 0x000fe20000100800 */
[----:B------:R-:W-:-:S03]  /*2e8c0*/  F2FP.F16.F32.PACK_AB R2, R7, R5 ;  /* 0x000000050702723e */ /* 0x000fc600000000ff */
[----:B------:R-:W-:Y:S04]  /*2e8d0*/  STL [R1+0x27c], R9 ;  /* 0x00027c0901007387 */ /* 0x000fe80000100800 */
[----:B------:R0:W-:Y:S01]  /*2e8e0*/  STL [R1+0x278], R2 ;  /* 0x0002780201007387 */ /* 0x0001e20000100800 */
[----:B------:R-:W-:Y:S02]  /*2e8f0*/  F2FP.F16.F32.PACK_AB R0, R6, R4 ;  /* 0x000000040600723e */ /* 0x000fe400000000ff */
[----:B------:R-:W-:-:S03]  /*2e900*/  F2FP.F16.F32.PACK_AB R3, R8, R3 ;  /* 0x000000030803723e */ /* 0x000fc600000000ff */
[----:B------:R1:W-:Y:S04]  /*2e910*/  STL [R1+0x274], R0 ;  /* 0x0002740001007387 */ /* 0x0003e80000100800 */
[----:B------:R4:W-:Y:S01]  /*2e920*/  STL [R1+0x270], R3 ;  /* 0x0002700301007387 */ /* 0x0009e20000100800 */
[----:B0-----:R-:W-:-:S05]  /*2e930*/  F2FP.F16.F32.PACK_AB R2, R56, R57 ;  /* 0x000000393802723e */ /* 0x001fca00000000ff */
[----:B------:R0:W-:Y:S01]  /*2e940*/  STL [R1+0x1bc], R2 ;  /* 0x0001bc0201007387 */ /* 0x0001e20000100800 */
[----:B-1----:R-:W-:Y:S02]  /*2e950*/  F2FP.F16.F32.PACK_AB R0, R58, R59 ;  /* 0x0000003b3a00723e */ /* 0x002fe400000000ff */
[----:B----4-:R-:W-:-:S03]  /*2e960*/  F2FP.F16.F32.PACK_AB R3, R42, R43 ;  /* 0x0000002b2a03723e */ /* 0x010fc600000000ff */
        /* <DEDUP_REMOVED lines=9> */
[----:B------:R-:W-:Y:S01]  /*2ea00*/  STL [R1+0x264], R2 ;  /* 0x0002640201007387 */ /* 0x000fe20000100800 */
[----:B-1----:R-:W-:Y:S02]  /*2ea10*/  F2FP.F16.F32.PACK_AB R0, R22, R23 ;  /* 0x000000171600723e */ /* 0x002fe400000000ff */
[----:B----4-:R-:W-:-:S03]  /*2ea20*/  F2FP.F16.F32.PACK_AB R3, R18, R19 ;  /* 0x000000131203723e */ /* 0x010fc600000000ff */
[----:B------:R0:W-:Y:S04]  /*2ea30*/  STL [R1+0x260], R0 ;  /* 0x0002600001007387 */ /* 0x0001e80000100800 */
[----:B------:R3:W-:Y:S01]  /*2ea40*/  STL [R1+0x1ac], R3 ;  /* 0x0001ac0301007387 */ /* 0x0007e20000100800 */
[----:B0-----:R-:W-:Y:S02]  /*2ea50*/  F2FP.F16.F32.PACK_AB R0, R10, R11 ;  /* 0x0000000b0a00723e */ /* 0x001fe400000000ff */
[----:B---3--:R-:W-:Y:S02]  /*2ea60*/  F2FP.F16.F32.PACK_AB R3, R54, R55 ;  /* 0x000000373603723e */ /* 0x008fe400000000ff */
[----:B------:R-:W-:-:S05]  /*2ea70*/  F2FP.F16.F32.PACK_AB R2, R14, R15 ;  /* 0x0000000f0e02723e */ /* 0x000fca00000000ff */
[----:B------:R0:W-:Y:S04]  /*2ea80*/  STL [R1+0x1a8], R2 ;  /* 0x0001a80201007387 */ /* 0x0001e80000100800 */
[----:B------:R2:W-:Y:S01]  /*2ea90*/  STL [R1+0x1a4], R0 ;  /* 0x0001a40001007387 */ /* 0x0005e20000100800 */
[----:B0-----:R-:W-:-:S03]  /*2eaa0*/  F2FP.F16.F32.PACK_AB R2, R50, R51 ;  /* 0x000000333202723e */ /* 0x001fc600000000ff */
[----:B------:R-:W-:Y:S04]  /*2eab0*/  STL [R1+0x1a0], R3 ;  /* 0x0001a00301007387 */ /* 0x000fe80000100800 */
[----:B------:R-:W3:Y:S04]  /*2eac0*/  LDL.LU R48, [R1+0x528] ;  /* 0x0005280001307983 */ /* 0x000ee80000300800 */
[----:B------:R-:W-:Y:S04]  /*2ead0*/  STL [R1+0x19c], R2 ;  /* 0x00019c0201007387 */ /* 0x000fe80000100800 */
[----:B------:R-:W4:Y:S01]  /*2eae0*/  LDL.LU R46, [R1+0x1c0] ;  /* 0x0001c000012e7983 */ /* 0x000f220000300800 */
[----:B--2---:R-:W-:-:S05]  /*2eaf0*/  F2FP.F16.F32.PACK_AB R0, R49, R47 ;  /* 0x0000002f3100723e */ /* 0x004fca00000000ff */
[----:B------:R-:W-:Y:S04]  /*2eb00*/  STL [R1+0x198], R0 ;  /* 0x0001980001007387 */ /* 0x000fe80000100800 */
[----:B----4-:R0:W-:Y:S04]  /*2eb10*/  STL [R1+0x1518], R46 ;  /* 0x0015182e01007387 */ /* 0x0101e80000100800 */
[----:B0-----:R-:W3:Y:S04]  /*2eb20*/  LDL.LU R46, [R1+0x1c8] ;  /* 0x0001c800012e7983 */ /* 0x001ee80000300800 */
[----:B------:R-:W2:Y:S04]  /*2eb30*/  LDL.LU R53, [R1+0x520] ;  /* 0x0005200001357983 */ /* 0x000ea80000300800 */
[----:B------:R-:W4:Y:S04]  /*2eb40*/  LDL.LU R52, [R1+0x3dc] ;  /* 0x0003dc0001347983 */ /* 0x000f280000300800 */
[----:B------:R-:W4:Y:S04]  /*2eb50*/  LDL.LU R45, [R1+0x8fc] ;  /* 0x0008fc00012d7983 */ /* 0x000f280000300800 */
        /* <DEDUP_REMOVED lines=56> */
[----:B---3--:R-:W-:-:S03]  /*2eee0*/  F2FP.F16.F32.PACK_AB R48, R46, R48 ;  /* 0x000000302e30723e */ /* 0x008fc600000000ff */
[----:B------:R-:W3:Y:S04]  /*2eef0*/  LDL.LU R46, [R1+0x1518] ;  /* 0x00151800012e7983 */ /* 0x000ee80000300800 */
[----:B------:R0:W-:Y:S04]  /*2ef00*/  STL [R1+0x194], R48 ;  /* 0x0001943001007387 */ /* 0x0001e80000100800 */
[----:B0-----:R-:W3:Y:S01]  /*2ef10*/  LDL.LU R48, [R1+0x1514] ;  /* 0x0015140001307983 */ /* 0x001ee20000300800 */
[----:B----4-:R-:W-:Y:S02]  /*2ef20*/  F2FP.F16.F32.PACK_AB R45, R52, R45 ;  /* 0x0000002d342d723e */ /* 0x010fe400000000ff */
[----:B--2---:R-:W-:-:S02]  /*2ef30*/  F2FP.F16.F32.PACK_AB R9, R9, R12 ;  /* 0x0000000c0909723e */ /* 0x004fc400000000ff */
[----:B------:R-:W-:Y:S02]  /*2ef40*/  F2FP.F16.F32.PACK_AB R12, R13, R16 ;  /* 0x000000100d0c723e */ /* 0x000fe400000000ff */
[----:B------:R-:W-:Y:S02]  /*2ef50*/  F2FP.F16.F32.PACK_AB R13, R21, R24 ;  /* 0x00000018150d723e */ /* 0x000fe400000000ff */
[----:B---3--:R-:W-:Y:S02]  /*2ef60*/  F2FP.F16.F32.PACK_AB R53, R46, R53 ;  /* 0x000000352e35723e */ /* 0x008fe400000000ff */
[----:B------:R-:W2:Y:S04]  /*2ef70*/  LDL.LU R46, [R1+0x1510] ;  /* 0x00151000012e7983 */ /* 0x000ea80000300800 */
[----:B------:R0:W-:Y:S04]  /*2ef80*/  STL [R1+0x190], R53 ;  /* 0x0001903501007387 */ /* 0x0001e80000100800 */
[----:B0-----:R-:W3:Y:S04]  /*2ef90*/  LDL.LU R53, [R1+0x150c] ;  /* 0x00150c0001357983 */ /* 0x001ee80000300800 */
[----:B------:R-:W4:Y:S04]  /*2efa0*/  LDL.LU R52, [R1+0x1508] ;  /* 0x0015080001347983 */ /* 0x000f280000300800 */
[----:B------:R0:W-:Y:S04]  /*2efb0*/  STL [R1+0x17c], R45 ;  /* 0x00017c2d01007387 */ /* 0x0001e80000100800 */
[----:B0-----:R-:W4:Y:S04]  /*2efc0*/  LDL.LU R45, [R1+0x1504] ;  /* 0x00150400012d7983 */ /* 0x001f280000300800 */
        /* <DEDUP_REMOVED lines=10> */
[----:B------:R-:W-:Y:S02]  /*2f070*/  F2FP.F16.F32.PACK_AB R2, R60, R2 ;  /* 0x000000023c02723e */ /* 0x000fe400000000ff */
[----:B0-----:R-:W-:Y:S01]  /*2f080*/  F2FP.F16.F32.PACK_AB R12, R37, R40 ;  /* 0x00000028250c723e */ /* 0x001fe200000000ff */
[----:B------:R-:W-:Y:S01]  /*2f090*/  STL [R1+0x180], R13 ;  /* 0x0001800d01007387 */ /* 0x000fe20000100800 */
[----:B-1----:R-:W-:-:S03]  /*2f0a0*/  F2FP.F16.F32.PACK_AB R9, R41, R44 ;  /* 0x0000002c2909723e */ /* 0x002fc600000000ff */
[----:B------:R-:W-:Y:S01]  /*2f0b0*/  STL [R1+0x16c], R12 ;  /* 0x00016c0c01007387 */ /* 0x000fe20000100800 */
[----:B------:R-:W-:Y:S02]  /*2f0c0*/  F2FP.F16.F32.PACK_AB R0, R0, R61 ;  /* 0x0000003d0000723e */ /* 0x000fe400000000ff */
[----:B------:R-:W-:Y:S01]  /*2f0d0*/  F2FP.F16.F32.PACK_AB R5, R7, R5 ;  /* 0x000000050705723e */ /* 0x000fe200000000ff */
        /* <DEDUP_REMOVED lines=98> */
[----:B------:R0:W-:Y:S04]  /*2f700*/  STL [R1+0xc4], R41 ;  /* 0x0000c42901007387 */ /* 0x0001e80000100800 */
[----:B0-----:R-:W3:Y:S01]  /*2f710*/  LDL.LU R41, [R1+0x14fc] ;  /* 0x0014fc0001297983 */ /* 0x001ee20000300800 */
[----:B--2---:R-:W-:-:S03]  /*2f720*/  F2FP.F16.F32.PACK_AB R46, R40, R46 ;  /* 0x0000002e282e723e */ /* 0x004fc600000000ff */
[----:B------:R-:W2:Y:S04]  /*2f730*/  LDL.LU R40, [R1+0x14f8] ;  /* 0x0014f80001287983 */ /* 0x000ea80000300800 */
[----:B------:R0:W-:Y:S01]  /*2f740*/  STL [R1+0xc0], R46 ;  /* 0x0000c02e01007387 */ /* 0x0001e20000100800 */
[----:B----4-:R-:W-:-:S03]  /*2f750*/  F2FP.F16.F32.PACK_AB R36, R37, R36 ;  /* 0x000000242524723e */ /* 0x010fc600000000ff */
[----:B0-----:R-:W4:Y:S01]  /*2f760*/  LDL.LU R46, [R1+0x708] ;  /* 0x00070800012e7983 */ /* 0x001f220000300800 */
[----:B------:R-:W-:-:S03]  /*2f770*/  F2FP.F16.F32.PACK_AB R32, R33, R32 ;  /* 0x000000202120723e */ /* 0x000fc600000000ff */
[----:B------:R-:W2:Y:S04]  /*2f780*/  LDL.LU R37, [R1+0x14f4] ;  /* 0x0014f40001257983 */ /* 0x000ea80000300800 */
[----:B------:R0:W-:Y:S01]  /*2f790*/  STL [R1+0xac], R36 ;  /* 0x0000ac2401007387 */ /* 0x0001e20000100800 */
[----:B------:R-:W-:-:S03]  /*2f7a0*/  F2FP.F16.F32.PACK_AB R28, R29, R28 ;  /* 0x0000001c1d1c723e */ /* 0x000fc600000000ff */
[----:B0-----:R-:W2:Y:S01]  /*2f7b0*/  LDL.LU R36, [R1+0x14f0] ;  /* 0x0014f00001247983 */ /* 0x001ea20000300800 */
[----:B------:R-:W-:-:S03]  /*2f7c0*/  F2FP.F16.F32.PACK_AB R47, R25, R47 ;  /* 0x0000002f192f723e */ /* 0x000fc600000000ff */
[----:B------:R-:W2:Y:S04]  /*2f7d0*/  LDL.LU R33, [R1+0x14ec] ;  /* 0x0014ec0001217983 */ /* 0x000ea80000300800 */
[----:B------:R0:W-:Y:S01]  /*2f7e0*/  STL [R1+0xa8], R32 ;  /* 0x0000a82001007387 */ /* 0x0001e20000100800 */
[----:B------:R-:W-:-:S03]  /*2f7f0*/  F2FP.F16.F32.PACK_AB R9, R24, R9 ;  /* 0x000000091809723e */ /* 0x000fc600000000ff */
[----:B0-----:R-:W2:Y:S04]  /*2f800*/  LDL.LU R32, [R1+0x14e8] ;  /* 0x0014e80001207983 */ /* 0x001ea80000300800 */
[----:B------:R-:W2:Y:S04]  /*2f810*/  LDL.LU R29, [R1+0x14e4] ;  /* 0x0014e400011d7983 */ /* 0x000ea80000300800 */
[----:B------:R0:W-:Y:S01]  /*2f820*/  STL [R1+0xa4], R28 ;  /* 0x0000a41c01007387 */ /* 0x0001e20000100800 */
[----:B------:R-:W-:Y:S02]  /*2f830*/  F2FP.F16.F32.PACK_AB R13, R12, R13 ;  /* 0x0000000d0c0d723e */ /* 0x000fe400000000ff */
[----:B------:R-:W-:Y:S01]  /*2f840*/  F2FP.F16.F32.PACK_AB R12, R16, R17 ;  /* 0x00000011100c723e */ /* 0x000fe200000000ff */
[----:B0-----:R-:W2:Y:S04]  /*2f850*/  LDL.LU R28, [R1+0x14e0] ;  /* 0x0014e000011c7983 */ /* 0x001ea80000300800 */
[----:B------:R-:W2:Y:S04]  /*2f860*/  LDL.LU R25, [R1+0x14dc] ;  /* 0x0014dc0001197983 */ /* 0x000ea80000300800 */
[----:B------:R0:W-:Y:S01]  /*2f870*/  STL [R1+0xa0], R47 ;  /* 0x0000a02f01007387 */ /* 0x0001e20000100800 */
[----:B------:R-:W-:-:S02]  /*2f880*/  F2FP.F16.F32.PACK_AB R2, R60, R2 ;  /* 0x000000023c02723e */ /* 0x000fc400000000ff */
[----:B------:R-:W-:Y:S01]  /*2f890*/  F2FP.F16.F32.PACK_AB R0, R0, R61 ;  /* 0x0000003d0000723e */ /* 0x000fe200000000ff */
[----:B0-----:R-:W2:Y:S04]  /*2f8a0*/  LDL.LU R47, [R1+0x700] ;  /* 0x00070000012f7983 */ /* 0x001ea80000300800 */
[----:B------:R-:W2:Y:S04]  /*2f8b0*/  LDL.LU R24, [R1+0x14d8] ;  /* 0x0014d80001187983 */ /* 0x000ea80000300800 */
[----:B------:R0:W-:Y:S01]  /*2f8c0*/  STL [R1+0xbc], R9 ;  /* 0x0000bc0901007387 */ /* 0x0001e20000100800 */
[----:B------:R-:W-:-:S03]  /*2f8d0*/  F2FP.F16.F32.PACK_AB R5, R7, R5 ;  /* 0x000000050705723e */ /* 0x000fc600000000ff */
[----:B------:R-:W-:Y:S01]  /*2f8e0*/  STL [R1+0xb8], R13 ;  /* 0x0000b80d01007387 */ /* 0x000fe20000100800 */
[----:B0-----:R-:W-:-:S03]  /*2f8f0*/  F2FP.F16.F32.PACK_AB R9, R20, R21 ;  /* 0x000000151409723e */ /* 0x001fc600000000ff */
        /* <DEDUP_REMOVED lines=22> */
[----:B------:R-:W-:-:S03]  /*2fa60*/  F2FP.F16.F32.PACK_AB R2, R22, R23 ;  /* 0x000000171602723e */ /* 0x000fc600000000ff */
[----:B------:R1:W-:Y:S04]  /*2fa70*/  STL [R1+0x30], R3 ;  /* 0x0000300301007387 */ /* 0x0003e80000100800 */
[----:B------:R1:W-:Y:S01]  /*2fa80*/  STL [R1+0x4c], R2 ;  /* 0x00004c0201007387 */ /* 0x0003e20000100800 */
[----:B0-----:R-:W-:Y:S02]  /*2fa90*/  F2FP.F16.F32.PACK_AB R0, R18, R19 ;  /* 0x000000131200723e */ /* 0x001fe400000000ff */
[----:B-1----:R-:W-:-:S03]  /*2faa0*/  F2FP.F16.F32.PACK_AB R3, R14, R15 ;  /* 0x0000000f0e03723e */ /* 0x002fc600000000ff */
[----:B------:R0:W-:Y:S04]  /*2fab0*/  STL [R1+0x48], R0 ;  /* 0x0000480001007387 */ /* 0x0001e80000100800 */
[----:B------:R1:W-:Y:S01]  /*2fac0*/  STL [R1+0x44], R3 ;  /* 0x0000440301007387 */ /* 0x0003e20000100800 */
[----:B------:R-:W-:Y:S02]  /*2fad0*/  F2FP.F16.F32.PACK_AB R2, R10, R11 ;  /* 0x0000000b0a02723e */ /* 0x000fe400000000ff */
[----:B0-----:R-:W-:-:S03]  /*2fae0*/  F2FP.F16.F32.PACK_AB R0, R53, R54 ;  /* 0x000000363500723e */ /* 0x001fc600000000ff */
[----:B------:R0:W-:Y:S01]  /*2faf0*/  STL [R1+0x40], R2 ;  /* 0x0000400201007387 */ /* 0x0001e20000100800 */
[----:B-1----:R-:W-:-:S03]  /*2fb00*/  F2FP.F16.F32.PACK_AB R3, R52, R55 ;  /* 0x000000373403723e */ /* 0x002fc600000000ff */
[----:B------:R3:W-:Y:S04]  /*2fb10*/  STL [R1+0x5c], R0 ;  /* 0x00005c0001007387 */ /* 0x0007e80000100800 */
[----:B------:R-:W-:Y:S01]  /*2fb20*/  STL [R1+0x58], R3 ;  /* 0x0000580301007387 */ /* 0x000fe20000100800 */
[----:B0-----:R-:W-:-:S03]  /*2fb30*/  F2FP.F16.F32.PACK_AB R2, R48, R49 ;  /* 0x000000313002723e */ /* 0x001fc600000000ff */
[----:B------:R-:W2:Y:S04]  /*2fb40*/  LDL.LU R14, [R1+0x218] ;  /* 0x00021800010e7983 */ /* 0x000ea80000300800 */
[----:B------:R0:W-:Y:S04]  /*2fb50*/  STL [R1+0x54], R2 ;  /* 0x0000540201007387 */ /* 0x0001e80000100800 */
[----:B------:R-:W2:Y:S01]  /*2fb60*/  LDL.LU R15, [R1+0x568] ;  /* 0x00056800010f7983 */ /* 0x000ea20000300800 */
[----:B---3--:R-:W-:-:S05]  /*2fb70*/  F2FP.F16.F32.PACK_AB R0, R50, R51 ;  /* 0x000000333200723e */ /* 0x008fca00000000ff */
[----:B------:R1:W-:Y:S04]  /*2fb80*/  STL [R1+0x50], R0 ;  /* 0x0000500001007387 */ /* 0x0003e80000100800 */
[----:B------:R-:W3:Y:S04]  /*2fb90*/  LDL.LU R10, [R1+0x210] ;  /* 0x00021000010a7983 */ /* 0x000ee80000300800 */
[----:B------:R-:W3:Y:S01]  /*2fba0*/  LDL.LU R11, [R1+0x560] ;  /* 0x00056000010b7983 */ /* 0x000ee20000300800 */
[----:B----4-:R-:W-:-:S05]  /*2fbb0*/  F2FP.F16.F32.PACK_AB R59, R45, R46 ;  /* 0x0000002e2d3b723e */ /* 0x010fca00000000ff */
[----:B------:R-:W-:Y:S04]  /*2fbc0*/  STL [R1+0x143c], R59 ;  /* 0x00143c3b01007387 */ /* 0x000fe80000100800 */
        /* <DEDUP_REMOVED lines=25> */
[----:B------:R-:W-:Y:S01]  /*2fd60*/  STL [R1+0x1440], R58 ;  /* 0x0014403a01007387 */ /* 0x000fe20000100800 */
[----:B------:R-:W-:-:S05]  /*2fd70*/  F2FP.F16.F32.PACK_AB R57, R14, R15 ;  /* 0x0000000f0e39723e */ /* 0x000fca00000000ff */
[----:B------:R-:W-:Y:S04]  /*2fd80*/  STL [R1+0x1444], R57 ;  /* 0x0014443901007387 */ /* 0x000fe80000100800 */
[----:B------:R-:W2:Y:S04]  /*2fd90*/  LDL.LU R14, [R1+0x128] ;  /* 0x00012800010e7983 */ /* 0x000ea80000300800 */
[----:B------:R-:W2:Y:S01]  /*2fda0*/  LDL.LU R15, [R1+0x718] ;  /* 0x00071800010f7983 */ /* 0x000ea20000300800 */
[----:B---3--:R-:W-:-:S03]  /*2fdb0*/  F2FP.F16.F32.PACK_AB R56, R10, R11 ;  /* 0x0000000b0a38723e */ /* 0x008fc600000000ff */
[----:B------:R-:W3:Y:S04]  /*2fdc0*/  LDL.LU R10, [R1+0x120] ;  /* 0x00012000010a7983 */ /* 0x000ee80000300800 */
[----:B------:R-:W3:Y:S04]  /*2fdd0*/  LDL.LU R11, [R1+0x710] ;  /* 0x00071000010b7983 */ /* 0x000ee80000300800 */
[----:B------:R-:W-:Y:S01]  /*2fde0*/  STL [R1+0x1448], R56 ;  /* 0x0014483801007387 */ /* 0x000fe20000100800 */
[----:B----4-:R-:W-:Y:S02]  /*2fdf0*/  F2FP.F16.F32.PACK_AB R55, R38, R55 ;  /* 0x000000372637723e */ /* 0x010fe400000000ff */
[----:B------:R-:W-:-:S03]  /*2fe00*/  F2FP.F16.F32.PACK_AB R54, R39, R54 ;  /* 0x000000362736723e */ /* 0x000fc600000000ff */
[----:B------:R-:W-:Y:S01]  /*2fe10*/  STL [R1+0x144c], R55 ;  /* 0x00144c3701007387 */ /* 0x000fe20000100800 */
        /* <DEDUP_REMOVED lines=12> */
[----:B--2---:R-:W-:-:S03]  /*2fee0*/  F2FP.F16.F32.PACK_AB R47, R22, R47 ;  /* 0x0000002f162f723e */ /* 0x004fc600000000ff */
[----:B------:R-:W-:Y:S01]  /*2fef0*/  STL [R1+0x1468], R48 ;  /* 0x0014683001007387 */ /* 0x000fe20000100800 */
[----:B------:R-:W-:-:S03]  /*2ff00*/  F2FP.F16.F32.PACK_AB R46, R23, R46 ;  /* 0x0000002e172e723e */ /* 0x000fc600000000ff */
[----:B------:R-:W-:Y:S01]  /*2ff10*/  STL [R1+0x146c], R47 ;  /* 0x00146c2f01007387 */ /* 0x000fe20000100800 */
[----:B------:R-:W-:-:S03]  /*2ff20*/  F2FP.F16.F32.PACK_AB R45, R18, R45 ;  /* 0x0000002d122d723e */ /* 0x000fc600000000ff */
[----:B------:R-:W-:Y:S04]  /*2ff30*/  STL [R1+0x1470], R46 ;  /* 0x0014702e01007387 */ /* 0x000fe80000100800 */
[----:B------:R-:W-:Y:S04]  /*2ff40*/  STL [R1+0x1474], R45 ;  /* 0x0014742d01007387 */ /* 0x000fe80000100800 */
[----:B------:R-:W2:Y:S04]  /*2ff50*/  LDL.LU R60, [R1+0x228] ;  /* 0x00022800013c7983 */ /* 0x000ea80000300800 */
[----:B0-----:R-:W4:Y:S04]  /*2ff60*/  LDL.LU R2, [R1+0x220] ;  /* 0x0002200001027983 */ /* 0x001f280000300800 */
[----:B-1----:R-:W4:Y:S04]  /*2ff70*/  LDL.LU R0, [R1+0x42c] ;  /* 0x00042c0001007983 */ /* 0x002f280000300800 */
[----:B------:R-:W4:Y:S01]  /*2ff80*/  LDL.LU R39, [R1+0xa1c] ;  /* 0x000a1c0001277983 */ /* 0x000f220000300800 */
[----:B------:R-:W-:-:S03]  /*2ff90*/  F2FP.F16.F32.PACK_AB R44, R19, R44 ;  /* 0x0000002c132c723e */ /* 0x000fc600000000ff */
        /* <DEDUP_REMOVED lines=8> */
[----:B------:R-:W-:Y:S01]  /*30020*/  STL [R1+0x1478], R44 ;  /* 0x0014782c01007387 */ /* 0x000fe20000100800 */
[----:B------:R-:W-:-:S05]  /*30030*/  F2FP.F16.F32.PACK_AB R43, R14, R15 ;  /* 0x0000000f0e2b723e */ /* 0x000fca00000000ff */
        /* <DEDUP_REMOVED lines=16> */
[----:B------:R-:W-:Y:S01]  /*30140*/  STL [R1+0x1484], R42 ;  /* 0x0014842a01007387 */ /* 0x000fe20000100800 */
[----:B--2---:R-:W-:Y:S02]  /*30150*/  F2FP.F16.F32.PACK_AB R41, R60, R41 ;  /* 0x000000293c29723e */ /* 0x004fe400000000ff */
[----:B----4-:R-:W-:-:S03]  /*30160*/  F2FP.F16.F32.PACK_AB R40, R2, R40 ;  /* 0x000000280228723e */ /* 0x010fc600000000ff */
        /* <DEDUP_REMOVED lines=12> */
[----:B------:R-:W-:Y:S04]  /*30230*/  STL [R1+0x14a0], R35 ;  /* 0x0014a02301007387 */ /* 0x000fe80000100800 */
[----:B------:R-:W-:Y:S01]  /*30240*/  STL [R1+0x14a4], R34 ;  /* 0x0014a42201007387 */ /* 0x000fe20000100800 */
[----:B------:R-:W-:Y:S02]  /*30250*/  F2FP.F16.F32.PACK_AB R33, R8, R33 ;  /* 0x000000210821723e */ /* 0x000fe400000000ff */
        /* <DEDUP_REMOVED lines=10> */
[----:B------:R0:W-:Y:S04]  /*30300*/  STL [R1+0x14d4], R28 ;  /* 0x0014d41c01007387 */ /* 0x0001e80000100800 */
[----:B0-----:R-:W2:Y:S04]  /*30310*/  LDL.LU R28, [R1+0x43c] ;  /* 0x00043c00011c7983 */ /* 0x001ea80000300800 */
[----:B------:R-:W2:Y:S04]  /*30320*/  LDL.LU R23, [R1+0xa3c] ;  /* 0x000a3c0001177983 */ /* 0x000ea80000300800 */
[----:B------:R-:W4:Y:S04]  /*30330*/  LDL.LU R21, [R1+0x434] ;  /* 0x0004340001157983 */ /* 0x000f280000300800 */
[----:B------:R-:W4:Y:S01]  /*30340*/  LDL.LU R22, [R1+0xa34] ;  /* 0x000a340001167983 */ /* 0x000f220000300800 */
[----:B------:R-:W-:-:S03]  /*30350*/  F2FP.F16.F32.PACK_AB R27, R18, R19 ;  /* 0x00000013121b723e */ /* 0x000fc600000000ff */
[----:B------:R-:W4:Y:S04]  /*30360*/  LDL.LU R20, [R1+0x33c] ;  /* 0x00033c0001147983 */ /* 0x000f280000300800 */
[----:B------:R-:W4:Y:S04]  /*30370*/  LDL.LU R29, [R1+0x334] ;  /* 0x00033400011d7983 */ /* 0x000f280000300800 */
[----:B------:R-:W4:Y:S04]  /*30380*/  LDL.LU R30, [R1+0x14c] ;  /* 0x00014c00011e7983 */ /* 0x000f280000300800 */
[----:B------:R-:W4:Y:S04]  /*30390*/  LDL.LU R19, [R1+0x4ac] ;  /* 0x0004ac0001137983 */ /* 0x000f280000300800 */
        /* <DEDUP_REMOVED lines=18> */
[----:B------:R-:W3:Y:S01]  /*304c0*/  LDL.LU R40, [R1+0x240] ;  /* 0x0002400001287983 */ /* 0x000ee20000300800 */
[----:B------:R-:W-:-:S03]  /*304d0*/  F2FP.F16.F32.PACK_AB R25, R10, R25 ;  /* 0x000000190a19723e */ /* 0x000fc600000000ff */
        /* <DEDUP_REMOVED lines=33> */
[----:B------:R1:W5:Y:S01]  /*306f0*/  LDL.LU R28, [R1+0x14d4] ;  /* 0x0014d400011c7983 */ /* 0x0003620000300800 */
[----:B----4-:R-:W-:-:S03]  /*30700*/  F2FP.F16.F32.PACK_AB R22, R21, R22 ;  /* 0x000000161516723e */ /* 0x010fc600000000ff */
[----:B------:R-:W2:Y:S02]  /*30710*/  LDL.LU R21, [R1+0x14d0] ;  /* 0x0014d00001157983 */ /* 0x000ea40000300800 */
[----:B--2---:R-:W-:Y:S02]  /*30720*/  F2FP.F16.F32.PACK_AB R21, R20, R21 ;  /* 0x000000151415723e */ /* 0x004fe400000000ff */
[----:B------:R-:W2:Y:S01]  /*30730*/  LDL.LU R20, [R1+0x14cc] ;  /* 0x0014cc0001147983 */ /* 0x000ea20000300800 */
[----:B------:R-:W-:Y:S02]  /*30740*/  F2FP.F16.F32.PACK_AB R19, R30, R19 ;  /* 0x000000131e13723e */ /* 0x000fe400000000ff */
[----:B------:R-:W-:Y:S02]  /*30750*/  F2FP.F16.F32.PACK_AB R18, R17, R18 ;  /* 0x000000121112723e */ /* 0x000fe400000000ff */
[----:B--2---:R-:W-:Y:S02]  /*30760*/  F2FP.F16.F32.PACK_AB R20, R29, R20 ;  /* 0x000000141d14723e */ /* 0x004fe400000000ff */
[----:B------:R1:W5:Y:S04]  /*30770*/  LDL.LU R29, [R1+0x14c8] ;  /* 0x0014c800011d7983 */ /* 0x0003680000300800 */
[----:B------:R1:W5:Y:S04]  /*30780*/  LDL.LU R30, [R1+0x14c4] ;  /* 0x0014c400011e7983 */ /* 0x0003680000300800 */
[----:B------:R-:W2:Y:S02]  /*30790*/  LDL.LU R17, [R1+0x14c0] ;  /* 0x0014c00001117983 */ /* 0x000ea40000300800 */
[----:B--2---:R-:W-:-:S02]  /*307a0*/  F2FP.F16.F32.PACK_AB R17, R16, R17 ;  /* 0x000000111011723e */ /* 0x004fc400000000ff */
[----:B------:R-:W2:Y:S01]  /*307b0*/  LDL.LU R16, [R1+0x14bc] ;  /* 0x0014bc0001107983 */ /* 0x000ea20000300800 */
[----:B------:R-:W-:Y:S02]  /*307c0*/  F2FP.F16.F32.PACK_AB R15, R32, R15 ;  /* 0x0000000f200f723e */ /* 0x000fe400000000ff */
[----:B------:R-:W-:Y:S02]  /*307d0*/  F2FP.F16.F32.PACK_AB R14, R13, R14 ;  /* 0x0000000e0d0e723e */ /* 0x000fe400000000ff */
[----:B--2---:R-:W-:Y:S02]  /*307e0*/  F2FP.F16.F32.PACK_AB R16, R31, R16 ;  /* 0x000000101f10723e */ /* 0x004fe400000000ff */
[----:B------:R1:W5:Y:S04]  /*307f0*/  LDL.LU R31, [R1+0x14b8] ;  /* 0x0014b800011f7983 */ /* 0x0003680000300800 */
[----:B------:R1:W5:Y:S04]  /*30800*/  LDL.LU R32, [R1+0x14b4] ;  /* 0x0014b40001207983 */ /* 0x0003680000300800 */
[----:B------:R-:W2:Y:S01]  /*30810*/  LDL.LU R13, [R1+0x14b0] ;  /* 0x0014b000010d7983 */ /* 0x000ea20000300800 */
[----:B------:R-:W-:-:S02]  /*30820*/  F2FP.F16.F32.PACK_AB R35, R34, R35 ;  /* 0x000000232223723e */ /* 0x000fc400000000ff */
[----:B--2---:R-:W-:Y:S02]  /*30830*/  F2FP.F16.F32.PACK_AB R13, R12, R13 ;  /* 0x0000000d0c0d723e */ /* 0x004fe400000000ff */
[----:B------:R-:W2:Y:S01]  /*30840*/  LDL.LU R12, [R1+0x14ac] ;  /* 0x0014ac00010c7983 */ /* 0x000ea20000300800 */
[----:B------:R-:W-:Y:S02]  /*30850*/  F2FP.F16.F32.PACK_AB R37, R36, R37 ;  /* 0x000000252425723e */ /* 0x000fe400000000ff */
[----:B---3--:R-:W-:Y:S02]  /*30860*/  F2FP.F16.F32.PACK_AB R39, R38, R39 ;  /* 0x000000272627723e */ /* 0x008fe400000000ff */
[----:B------:R-:W-:Y:S02]  /*30870*/  F2FP.F16.F32.PACK_AB R41, R40, R41 ;  /* 0x000000292829723e */ /* 0x000fe400000000ff */
[----:B------:R-:W-:Y:S02]  /*30880*/  F2FP.F16.F32.PACK_AB R11, R42, R11 ;  /* 0x0000000b2a0b723e */ /* 0x000fe400000000ff */
[----:B------:R-:W-:-:S02]  /*30890*/  F2FP.F16.F32.PACK_AB R10, R9, R10 ;  /* 0x0000000a090a723e */ /* 0x000fc400000000ff */
[----:B--2---:R-:W-:Y:S02]  /*308a0*/  F2FP.F16.F32.PACK_AB R12, R33, R12 ;  /* 0x0000000c210c723e */ /* 0x004fe400000000ff */
[----:B------:R1:W5:Y:S04]  /*308b0*/  LDL.LU R33, [R1+0x14a8] ;  /* 0x0014a80001217983 */ /* 0x0003680000300800 */
[----:B------:R1:W5:Y:S04]  /*308c0*/  LDL.LU R34, [R1+0x14a4] ;  /* 0x0014a40001227983 */ /* 0x0003680000300800 */
[----:B------:R0:W-:Y:S04]  /*308d0*/  STL [R1+0x2c], R35 ;  /* 0x00002c2301007387 */ /* 0x0001e80000100800 */
[----:B0-----:R1:W5:Y:S04]  /*308e0*/  LDL.LU R35, [R1+0x14a0] ;  /* 0x0014a00001237983 */ /* 0x0013680000300800 */
        /* <DEDUP_REMOVED lines=10> */
[----:B------:R-:W2:Y:S01]  /*30990*/  LDL.LU R9, [R1+0x1480] ;  /* 0x0014800001097983 */ /* 0x000ea20000300800 */
[----:B------:R-:W-:-:S02]  /*309a0*/  F2FP.F16.F32.PACK_AB R8, R44, R8 ;  /* 0x000000082c08723e */ /* 0x000fc400000000ff */
[----:B------:R-:W-:Y:S02]  /*309b0*/  F2FP.F16.F32.PACK_AB R7, R45, R7 ;  /* 0x000000072d07723e */ /* 0x000fe400000000ff */
[----:B------:R-:W-:Y:S02]  /*309c0*/  F2FP.F16.F32.PACK_AB R6, R46, R6 ;  /* 0x000000062e06723e */ /* 0x000fe400000000ff */
[----:B------:R-:W-:Y:S02]  /*309d0*/  F2FP.F16.F32.PACK_AB R50, R49, R50 ;  /* 0x000000323132723e */ /* 0x000fe400000000ff */
[----:B------:R-:W-:Y:S02]  /*309e0*/  F2FP.F16.F32.PACK_AB R5, R47, R5 ;  /* 0x000000052f05723e */ /* 0x000fe400000000ff */
[----:B------:R-:W-:Y:S02]  /*309f0*/  F2FP.F16.F32.PACK_AB R4, R48, R4 ;  /* 0x000000043004723e */ /* 0x000fe400000000ff */
[----:B------:R-:W-:-:S02]  /*30a00*/  F2FP.F16.F32.PACK_AB R52, R51, R52 ;  /* 0x000000343334723e */ /* 0x000fc400000000ff */
[----:B------:R-:W-:Y:S02]  /*30a10*/  F2FP.F16.F32.PACK_AB R54, R53, R54 ;  /* 0x000000363536723e */ /* 0x000fe400000000ff */
[----:B------:R-:W-:Y:S02]  /*30a20*/  F2FP.F16.F32.PACK_AB R56, R55, R56 ;  /* 0x000000383738723e */ /* 0x000fe400000000ff */
[----:B------:R-:W-:Y:S02]  /*30a30*/  F2FP.F16.F32.PACK_AB R58, R57, R58 ;  /* 0x0000003a393a723e */ /* 0x000fe400000000ff */
[----:B------:R-:W-:Y:S02]  /*30a40*/  F2FP.F16.F32.PACK_AB R60, R59, R60 ;  /* 0x0000003c3b3c723e */ /* 0x000fe400000000ff */
[----:B------:R-:W-:Y:S02]  /*30a50*/  F2FP.F16.F32.PACK_AB R2, R2, R0 ;  /* 0x000000000202723e */ /* 0x000fe400000000ff */
[----:B------:R-:W-:-:S02]  /*30a60*/  F2FP.F16.F32.PACK_AB R0, R61, R3 ;  /* 0x000000033d00723e */ /* 0x000fc400000000ff */
[----:B--2---:R-:W-:Y:S02]  /*30a70*/  F2FP.F16.F32.PACK_AB R9, R43, R9 ;  /* 0x000000092b09723e */ /* 0x004fe400000000ff */
[----:B------:R1:W5:Y:S04]  /*30a80*/  LDL.LU R43, [R1+0x147c] ;  /* 0x00147c00012b7983 */ /* 0x0003680000300800 */
[----:B------:R1:W5:Y:S04]  /*30a90*/  LDL.LU R44, [R1+0x1478] ;  /* 0x00147800012c7983 */ /* 0x0003680000300800 */
[----:B------:R1:W5:Y:S04]  /*30aa0*/  LDL.LU R45, [R1+0x1474] ;  /* 0x00147400012d7983 */ /* 0x0003680000300800 */
[----:B------:R1:W5:Y:S04]  /*30ab0*/  LDL.LU R46, [R1+0x1470] ;  /* 0x00147000012e7983 */ /* 0x0003680000300800 */
[----:B------:R1:W5:Y:S04]  /*30ac0*/  LDL.LU R47, [R1+0x146c] ;  /* 0x00146c00012f7983 */ /* 0x0003680000300800 */
        /* <DEDUP_REMOVED lines=11> */
[----:B------:R0:W-:Y:S04]  /*30b80*/  STL [R1], R56 ;  /* 0x0000003801007387 */ /* 0x0001e80000100800 */
[----:B0-----:R1:W5:Y:S04]  /*30b90*/  LDL.LU R56, [R1+0x1448] ;  /* 0x0014480001387983 */ /* 0x0013680000300800 */
[----:B------:R1:W5:Y:S04]  /*30ba0*/  LDL.LU R57, [R1+0x1444] ;  /* 0x0014440001397983 */ /* 0x0003680000300800 */
[----:B------:R0:W-:Y:S04]  /*30bb0*/  STL [R1+0x1c], R58 ;  /* 0x00001c3a01007387 */ /* 0x0001e80000100800 */
[----:B0-----:R1:W5:Y:S04]  /*30bc0*/  LDL.LU R58, [R1+0x1440] ;  /* 0x00144000013a7983 */ /* 0x0013680000300800 */
[----:B------:R1:W5:Y:S04]  /*30bd0*/  LDL.LU R59, [R1+0x143c] ;  /* 0x00143c00013b7983 */ /* 0x0003680000300800 */
[----:B------:R1:W-:Y:S04]  /*30be0*/  STL [R1+0x18], R60 ;  /* 0x0000183c01007387 */ /* 0x0003e80000100800 */
[----:B------:R1:W-:Y:S04]  /*30bf0*/  STL [R1+0x10], R0 ;  /* 0x0000100001007387 */ /* 0x0003e80000100800 */
[----:B------:R1:W-:Y:S02]  /*30c00*/  STL [R1+0x14], R2 ;  /* 0x0000140201007387 */ /* 0x0003e40000100800 */
.L_x_0:
[----:B-1----:R-:W2:Y:S01]  /*30c10*/  LDL.LU R60, [R1+0x4] ;  /* 0x00000400013c7983 */ /* 0x002ea20000300800 */
[----:B------:R-:W1:Y:S01]  /*30c20*/  S2R R0, SR_TID.X ;  /* 0x0000000000007919 */ /* 0x000e620000002100 */
[----:B------:R-:W3:Y:S01]  /*30c30*/  S2UR UR5, SR_CgaCtaId ;  /* 0x00000000000579c3 */ /* 0x000ee20000008800 */
[----:B------:R-:W-:Y:S01]  /*30c40*/  UMOV UR4, 0x400 ;  /* 0x0000040000047882 */ /* 0x000fe20000000000 */
[----:B------:R-:W-:Y:S01]  /*30c50*/  ULDC.64 UR6, c[0x0][0x228] ;  /* 0x00008a0000067ab9 */ /* 0x000fe20000000a00 */
[----:B-----5:R-:W4:Y:S01]  /*30c60*/  LDL.LU R3, [R1+0x8] ;  /* 0x0000080001037983 */ /* 0x020f220000300800 */
[----:B------:R-:W-:Y:S01]  /*30c70*/  ULDC.64 UR24, c[0x0][0x228] ;  /* 0x00008a0000187ab9 */ /* 0x000fe20000000a00 */
[----:B------:R-:W-:Y:S01]  /*30c80*/  ULDC UR20, c[0x0][0x248] ;  /* 0x0000920000147ab9 */ /* 0x000fe20000000800 */
[----:B------:R-:W-:Y:S01]  /*30c90*/  ULDC.64 UR22, c[0x0][0x228] ;  /* 0x00008a0000167ab9 */ /* 0x000fe20000000a00 */
[----:B------:R-:W4:Y:S01]  /*30ca0*/  LDL.LU R2, [R1+0xc] ;  /* 0x00000c0001027983 */ /* 0x000f220000300800 */
[----:B------:R-:W-:Y:S01]  /*30cb0*/  ULDC.64 UR10, c[0x0][0x228] ;  /* 0x00008a00000a7ab9 */ /* 0x000fe20000000a00 */
[----:B------:R-:W-:Y:S01]  /*30cc0*/  ULDC.64 UR18, c[0x0][0x228] ;  /* 0x00008a0000127ab9 */ /* 0x000fe20000000a00 */
[----:B------:R-:W-:Y:S01]  /*30cd0*/  ULDC.64 UR16, c[0x0][0x228] ;  /* 0x00008a0000107ab9 */ /* 0x000fe20000000a00 */
[----:B------:R-:W-:Y:S01]  /*30ce0*/  STL.64 [R1+0x1470], R54 ;  /* 0x0014703601007387 */ /* 0x000fe20000100a00 */
[----:B------:R-:W-:Y:S01]  /*30cf0*/  ULDC.64 UR14, c[0x0][0x228] ;  /* 0x00008a00000e7ab9 */ /* 0x000fe20000000a00 */
[----:B------:R-:W-:-:S02]  /*30d00*/  ULDC.64 UR12, c[0x0][0x228] ;  /* 0x00008a00000c7ab9 */ /* 0x000fc40000000a00 */
[----:B------:R0:W-:Y:S04]  /*30d10*/  STL.64 [R1+0x1468], R52 ;  /* 0x0014683401007387 */ /* 0x0001e80000100a00 */
[----:B0-----:R-:W4:Y:S04]  /*30d20*/  LDL.LU R52, [R1+0x10] ;  /* 0x0000100001347983 */ /* 0x001f280000300800 */
[----:B------:R-:W4:Y:S04]  /*30d30*/  LDL.LU R53, [R1+0x14] ;  /* 0x0000140001357983 */ /* 0x000f280000300800 */
[----:B------:R-:W4:Y:S04]  /*30d40*/  LDL.LU R54, [R1+0x18] ;  /* 0x0000180001367983 */ /* 0x000f280000300800 */
[----:B------:R-:W4:Y:S04]  /*30d50*/  LDL.LU R55, [R1+0x1c] ;  /* 0x00001c0001377983 */ /* 0x000f280000300800 */
[----:B------:R-:W-:Y:S04]  /*30d60*/  STL.64 [R1+0x1460], R58 ;  /* 0x0014603a01007387 */ /* 0x000fe80000100a00 */
[----:B------:R0:W-:Y:S04]  /*30d70*/  STL.64 [R1+0x1458], R56 ;  /* 0x0014583801007387 */ /* 0x0001e80000100a00 */
[----:B0-----:R-:W4:Y:S01]  /*30d80*/  LDL.LU R56, [R1] ;  /* 0x0000000001387983 */ /* 0x001f220000300800 */
[----:B---3--:R-:W-:Y:S01]  /*30d90*/  ULEA UR4, UR5, UR4, 0x18 ;  /* 0x0000000405047291 */ /* 0x008fe2000f8ec03f */
[----:B-1----:R-:W-:-:S05]  /*30da0*/  LOP3.LUT R0, R0, 0x1f, RZ, 0xc0, !PT ;  /* 0x0000001f00007812 */ /* 0x002fca00078ec0ff */
[----:B------:R-:W-:Y:S01]  /*30db0*/  LEA R0, R0, UR4, 0x4 ;  /* 0x0000000400007c11 */ /* 0x000fe2000f8e20ff */
[----:B------:R-:W-:Y:S06]  /*30dc0*/  BAR.SYNC.DEFER_BLOCKING 0x0 ;  /* 0x0000000000007b1d */ /* 0x000fec0000010000 */
[----:B------:R-:W-:Y:S01]  /*30dd0*/  ULDC.64 UR4, c[0x0][0x220] ;  /* 0x0000880000047ab9 */ /* 0x000fe20000000a00 */
[----:B--2---:R-:W-:Y:S02]  /*30de0*/  IMAD.MOV.U32 R57, RZ, RZ, R60 ;  /* 0x000000ffff397224 */ /* 0x004fe400078e003c */
[----:B----4-:R-:W-:-:S02]  /*30df0*/  IMAD.MOV.U32 R58, RZ, RZ, R3 ;  /* 0x000000ffff3a7224 */ /* 0x010fc400078e0003 */
[----:B------:R-:W-:Y:S01]  /*30e00*/  IMAD.MOV.U32 R59, RZ, RZ, R2 ;  /* 0x000000ffff3b7224 */ /* 0x000fe200078e0002 */
[----:B------:R-:W-:Y:S01]  /*30e10*/  STSM.16.M88.4 [R0], R52 ;  /* 0x0000003400007844 */ /* 0x000fe20000000200 */
[----:B------:R-:W-:-:S03]  /*30e20*/  NOP ;  /* 0x0000000000007918 */ /* 0x000fc60000000000 */
[----:B------:R-:W0:Y:S01]  /*30e30*/  LDS.128 R52, [R0] ;  /* 0x0000000000347984 */ /* 0x000e220000000c00 */
[----:B------:R-:W-:-:S03]  /*30e40*/  NOP ;  /* 0x0000000000007918 */ /* 0x000fc60000000000 */
[----:B------:R-:W-:Y:S01]  /*30e50*/  STSM.16.M88.4 [R0], R56 ;  /* 0x0000003800007844 */ /* 0x000fe20000000200 */
[----:B------:R-:W-:-:S03]  /*30e60*/  NOP ;  /* 0x0000000000007918 */ /* 0x000fc60000000000 */
[----:B------:R-:W1:Y:S01]  /*30e70*/  LDS.128 R56, [R0] ;  /* 0x0000000000387984 */ /* 0x000e620000000c00 */
[----:B------:R-:W-:-:S03]  /*30e80*/  NOP ;  /* 0x0000000000007918 */ /* 0x000fc60000000000 */
[----:B------:R-:W-:Y:S01]  /*30e90*/  STSM.16.M88.4 [R0], R4 ;  /* 0x0000000400007844 */ /* 0x000fe20000000200 */
[----:B------:R-:W-:-:S03]  /*30ea0*/  NOP ;  /* 0x0000000000007918 */ /* 0x000fc60000000000 */
[----:B------:R-:W2:Y:S01]  /*30eb0*/  LDS.128 R4, [R0] ;  /* 0x0000000000047984 */ /* 0x000ea20000000c00 */
[----:B------:R-:W-:-:S03]  /*30ec0*/  NOP ;  /* 0x0000000000007918 */ /* 0x000fc60000000000 */
[----:B0-----:R-:W-:Y:S04]  /*30ed0*/  STL.64 [R1+0x60], R52 ;  /* 0x0000603401007387 */ /* 0x001fe80000100a00 */
[----:B------:R0:W-:Y:S04]  /*30ee0*/  STL.64 [R1+0x68], R54 ;  /* 0x0000683601007387 */ /* 0x0001e80000100a00 */
[----:B------:R-:W-:Y:S04]  /*30ef0*/  STSM.16.M88.4 [R0], R8 ;  /* 0x0000000800007844 */ /* 0x000fe80000000200 */
[----:B0-----:R-:W3:Y:S04]  /*30f00*/  LDL.LU.64 R54, [R1+0x1470] ;  /* 0x0014700001367983 */ /* 0x001ee80000300a00 */
[----:B------:R-:W3:Y:S01]  /*30f10*/  LDL.LU.64 R52, [R1+0x1468] ;  /* 0x0014680001347983 */ /* 0x000ee20000300a00 */
[----:B------:R-:W-:-:S03]  /*30f20*/  NOP ;  /* 0x0000000000007918 */ /* 0x000fc60000000000 */
[----:B-1----:R-:W-:Y:S04]  /*30f30*/  STL.64 [R1+0x10], R56 ;  /* 0x0000103801007387 */ /* 0x002fe80000100a00 */
[----:B------:R0:W-:Y:S04]  /*30f40*/  STL.64 [R1+0x18], R58 ;  /* 0x0000183a01007387 */ /* 0x0001e80000100a00 */
[----:B0-----:R-:W4:Y:S04]  /*30f50*/  LDL.LU.64 R58, [R1+0x1460] ;  /* 0x00146000013a7983 */ /* 0x001f280000300a00 */
[----:B------:R-:W4:Y:S04]  /*30f60*/  LDL.LU.64 R56, [R1+0x1458] ;  /* 0x0014580001387983 */ /* 0x000f280000300a00 */
[----:B--2---:R-:W-:Y:S04]  /*30f70*/  STL.64 [R1], R4 ;  /* 0x0000000401007387 */ /* 0x004fe80000100a00 */
[----:B------:R-:W-:Y:S04]  /*30f80*/  STL.64 [R1+0x8], R6 ;  /* 0x0000080601007387 */ /* 0x000fe80000100a00 */
[----:B------:R-:W2:Y:S04]  /*30f90*/  LDL.LU R8, [R1+0x20] ;  /* 0x0000200001087983 */ /* 0x000ea80000300800 */
[----:B------:R-:W2:Y:S04]  /*30fa0*/  LDL.LU R9, [R1+0x24] ;  /* 0x0000240001097983 */ /* 0x000ea80000300800 */
[----:B------:R-:W2:Y:S04]  /*30fb0*/  LDL.LU R10, [R1+0x28] ;  /* 0x00002800010a7983 */ /* 0x000ea80000300800 */
[----:B------:R-:W2:Y:S04]  /*30fc0*/  LDL.LU R11, [R1+0x2c] ;  /* 0x00002c00010b7983 */ /* 0x000ea80000300800 */
[----:B------:R-:W0:Y:S01]  /*30fd0*/  LDS.128 R4, [R0] ;  /* 0x0000000000047984 */ /* 0x000e220000000c00 */
[----:B------:R-:W-:-:S03]  /*30fe0*/  NOP ;  /* 0x0000000000007918 */ /* 0x000fc60000000000 */
[----:B0-----:R-:W-:Y:S04]  /*30ff0*/  STL [R1+0x1444], R7 ;  /* 0x0014440701007387 */ /* 0x001fe80000100800 */
[----:B------:R-:W-:Y:S04]  /*31000*/  STL [R1+0x1450], R6 ;  /* 0x0014500601007387 */ /* 0x000fe80000100800 */
[----:B------:R-:W-:Y:S04]  /*31010*/  STL.64 [R1+0x1448], R4 ;  /* 0x0014480401007387 */ /* 0x000fe80000100a00 */
[----:B--2---:R-:W-:Y:S01]  /*31020*/  STSM.16.M88.4 [R0], R8 ;  /* 0x0000000800007844 */ /* 0x004fe20000000200 */
[----:B------:R-:W-:-:S03]  /*31030*/  NOP ;  /* 0x0000000000007918 */ /* 0x000fc60000000000 */
[----:B------:R-:W0:Y:S01]  /*31040*/  LDS.128 R4, [R0] ;  /* 0x0000000000047984 */ /* 0x000e220000000c00 */
[----:B------:R-:W-:-:S03]  /*31050*/  NOP ;  /* 0x0000000000007918 */ /* 0x000fc60000000000 */
[----:B------:R-:W-:Y:S04]  /*31060*/  STSM.16.M88.4 [R0], R12 ;  /* 0x0000000c00007844 */ /* 0x000fe80000000200 */
[----:B0-----:R-:W-:Y:S04]  /*31070*/  STL.64 [R1+0x70], R4 ;  /* 0x0000700401007387 */ /* 0x001fe80000100a00 */
[----:B------:R-:W-:Y:S01]  /*31080*/  STL.64 [R1+0x78], R6 ;  /* 0x0000780601007387 */ /* 0x000fe20000100a00 */
        /* <DEDUP_REMOVED lines=27> */
[----:B------:R-:W-:Y:S01]  /*31240*/  STSM.16.M88.4 [R0], R32 ;  /* 0x0000002000007844 */ /* 0x000fe20000000200 */
[----:B------:R-:W-:-:S03]  /*31250*/  NOP ;  /* 0x0000000000007918 */ /* 0x000fc60000000000 */
[----:B0-----:R-:W-:Y:S04]  /*31260*/  STL.64 [R1+0x140], R4 ;  /* 0x0001400401007387 */ /* 0x001fe80000100a00 */
[----:B------:R-:W-:Y:S04]  /*31270*/  STL.64 [R1+0x148], R6 ;  /* 0x0001480601007387 */ /* 0x000fe80000100a00 */
        /* <DEDUP_REMOVED lines=20> */
[----:B------:R1:W-:Y:S02]  /*313c0*/  STSM.16.M88.4 [R0], R48 ;  /* 0x0000003000007844 */ /* 0x0003e40000000200 */
[----:B-1----:R-:W1:Y:S02]  /*313d0*/  LDC R50, c[0x0][0x244] ;  /* 0x00009100ff327b82 */ /* 0x002e640000000800 */
[----:B0-----:R-:W-:Y:S04]  /*313e0*/  STL.64 [R1+0x1f0], R4 ;  /* 0x0001f00401007387 */ /* 0x001fe80000100a00 */
[----:B------:R-:W-:Y:S01]  /*313f0*/  STL.64 [R1+0x1f8], R6 ;  /* 0x0001f80601007387 */ /* 0x000fe20000100a00 */
[----:B------:R-:W-:-:S03]  /*31400*/  NOP ;  /* 0x0000000000007918 */ /* 0x000fc60000000000 */
[----:B------:R-:W0:Y:S01]  /*31410*/  LDS.128 R4, [R0] ;  /* 0x0000000000047984 */ /* 0x000e220000000c00 */
[----:B------:R-:W-:-:S03]  /*31420*/  NOP ;  /* 0x0000000000007918 */ /* 0x000fc60000000000 */
[----:B------:R-:W2:Y:S04]  /*31430*/  LDL.LU R28, [R1+0x50] ;  /* 0x00005000011c7983 */ /* 0x000ea80000300800 */
[----:B---3--:R-:W-:Y:S01]  /*31440*/  STSM.16.M88.4 [R0], R52 ;  /* 0x0000003400007844 */ /* 0x008fe20000000200 */
[----:B------:R-:W-:-:S03]  /*31450*/  NOP ;  /* 0x0000000000007918 */ /* 0x000fc60000000000 */
[----:B------:R-:W3:Y:S01]  /*31460*/  LDS.128 R8, [R0] ;  /* 0x0000000000087984 */ /* 0x000ee20000000c00 */
[----:B------:R-:W-:-:S03]  /*31470*/  NOP ;  /* 0x0000000000007918 */ /* 0x000fc60000000000 */
[----:B0-----:R0:W-:Y:S04]  /*31480*/  STL.64 [R1+0x200], R4 ;  /* 0x0002000401007387 */ /* 0x0011e80000100a00 */
[----:B------:R4:W-:Y:S04]  /*31490*/  STL.64 [R1+0x208], R6 ;  /* 0x0002080601007387 */ /* 0x0009e80000100a00 */
        /* <DEDUP_REMOVED lines=11> */
[----:B0-----:R-:W2:Y:S04]  /*31550*/  LDL.LU R4, [R1+0x80] ;  /* 0x0000800001047983 */ /* 0x001ea80000300800 */
[----:B---3--:R-:W-:Y:S04]  /*31560*/  STL.64 [R1+0x1d0], R8 ;  /* 0x0001d00801007387 */ /* 0x008fe80000100a00 */
[----:B------:R-:W-:Y:S04]  /*31570*/  STL.64 [R1+0x1d8], R10 ;  /* 0x0001d80a01007387 */ /* 0x000fe80000100a00 */
[----:B------:R-:W3:Y:S04]  /*31580*/  LDL.LU R5, [R1+0x84] ;  /* 0x0000840001057983 */ /* 0x000ee80000300800 */
[----:B----4-:R-:W3:Y:S04]  /*31590*/  LDL.LU R6, [R1+0x88] ;  /* 0x0000880001067983 */ /* 0x010ee80000300800 */
[----:B------:R-:W3:Y:S04]  /*315a0*/  LDL.LU R7, [R1+0x8c] ;  /* 0x00008c0001077983 */ /* 0x000ee80000300800 */
[----:B------:R-:W-:Y:S01]  /*315b0*/  STSM.16.M88.4 [R0], R56 ;  /* 0x0000003800007844 */ /* 0x000fe20000000200 */
[----:B------:R-:W-:-:S03]  /*315c0*/  NOP ;  /* 0x0000000000007918 */ /* 0x000fc60000000000 */
[----:B------:R-:W0:Y:S01]  /*315d0*/  LDS.128 R8, [R0] ;  /* 0x0000000000087984 */ /* 0x000e220000000c00 */
[----:B------:R-:W-:-:S03]  /*315e0*/  NOP ;  /* 0x0000000000007918 */ /* 0x000fc60000000000 */
[----:B------:R-:W4:Y:S04]  /*315f0*/  LDL.LU R16, [R1+0x90] ;  /* 0x0000900001107983 */ /* 0x000f280000300800 */
[----:B0-----:R0:W-:Y:S04]  /*31600*/  STL.64 [R1+0x210], R8 ;  /* 0x0002100801007387 */ /* 0x0011e80000100a00 */
        /* <DEDUP_REMOVED lines=12> */
[----:B--2---:R-:W-:Y:S01]  /*316d0*/  STSM.16.M88.4 [R0], R28 ;  /* 0x0000001c00007844 */ /* 0x004fe20000000200 */
        /* <DEDUP_REMOVED lines=12> */
[----:B------:R-:W-:Y:S04]  /*317a0*/  STL.64 [R1+0x58], R30 ;  /* 0x0000581e01007387 */ /* 0x000fe80000100a00 */
[----:B---3--:R0:W-:Y:S01]  /*317b0*/  STSM.16.M88.4 [R0], R4 ;  /* 0x0000000400007844 */ /* 0x0081e20000000200 */
[----:B------:R-:W-:-:S03]  /*317c0*/  NOP ;  /* 0x0000000000007918 */ /* 0x000fc60000000000 */
[----:B-1----:R-:W-:Y:S04]  /*317d0*/  STL.64 [R1+0x40], R24 ;  /* 0x0000401801007387 */ /* 0x002fe80000100a00 */
[----:B------:R-:W-:Y:S04]  /*317e0*/  STL.64 [R1+0x48], R26 ;  /* 0x0000481a01007387 */ /* 0x000fe80000100a00 */
[----:B------:R-:W1:Y:S01]  /*317f0*/  LDS.128 R20, [R0] ;  /* 0x0000000000147984 */ /* 0x000e620000000c00 */
[----:B------:R-:W-:-:S03]  /*31800*/  NOP ;  /* 0x0000000000007918 */ /* 0x000fc60000000000 */
[----:B--2---:R-:W-:Y:S04]  /*31810*/  STL [R1+0x1440], R59 ;  /* 0x0014403b01007387 */ /* 0x004fe80000100800 */
[----:B0-----:R-:W2:Y:S04]  /*31820*/  LDL.LU R4, [R1+0xc0] ;  /* 0x0000c00001047983 */ /* 0x001ea80000300800 */
[----:B------:R-:W2:Y:S04]  /*31830*/  LDL.LU R5, [R1+0xc4] ;  /* 0x0000c40001057983 */ /* 0x000ea80000300800 */
[----:B------:R-:W2:Y:S04]  /*31840*/  LDL.LU R6, [R1+0xc8] ;  /* 0x0000c80001067983 */ /* 0x000ea80000300800 */
[----:B------:R-:W2:Y:S04]  /*31850*/  LDL.LU R7, [R1+0xcc] ;  /* 0x0000cc0001077983 */ /* 0x000ea80000300800 */
[----:B-1----:R-:W-:Y:S04]  /*31860*/  STL.64 [R1+0x80], R20 ;  /* 0x0000801401007387 */ /* 0x002fe80000100a00 */
[----:B------:R-:W-:Y:S04]  /*31870*/  STL.64 [R1+0x88], R22 ;  /* 0x0000881601007387 */ /* 0x000fe80000100a00 */
[----:B----4-:R-:W-:Y:S01]  /*31880*/  STSM.16.M88.4 [R0], R16 ;  /* 0x0000001000007844 */ /* 0x010fe20000000200 */
[----:B------:R-:W-:-:S03]  /*31890*/  NOP ;  /* 0x0000000000007918 */ /* 0x000fc60000000000 */
[----:B------:R-:W0:Y:S01]  /*318a0*/  LDS.128 R16, [R0] ;  /* 0x0000000000107984 */ /* 0x000e220000000c00 */
[----:B------:R-:W-:-:S03]  /*318b0*/  NOP ;  /* 0x0000000000007918 */ /* 0x000fc60000000000 */
[----:B------:R-:W-:Y:S01]  /*318c0*/  STSM.16.M88.4 [R0], R12 ;  /* 0x0000000c00007844 */ /* 0x000fe20000000200 */
[----:B------:R-:W-:-:S03]  /*318d0*/  NOP ;  /* 0x0000000000007918 */ /* 0x000fc60000000000 */
[----:B------:R-:W1:Y:S01]  /*318e0*/  LDS.128 R12, [R0] ;  /* 0x00000000000c7984 */ /* 0x000e620000000c00 */
[----:B------:R-:W-:-:S03]  /*318f0*/  NOP ;  /* 0x0000000000007918 */ /* 0x000fc60000000000 */
[----:B------:R3:W-:Y:S04]  /*31900*/  STSM.16.M88.4 [R0], R8 ;  /* 0x0000000800007844 */ /* 0x0007e80000000200 */
[----:B0-----:R-:W-:Y:S04]  /*31910*/  STL.64 [R1+0x90], R16 ;  /* 0x0000901001007387 */ /* 0x001fe80000100a00 */
[----:B------:R-:W-:Y:S04]  /*31920*/  STL.64 [R1+0x98], R18 ;  /* 0x0000981201007387 */ /* 0x000fe80000100a00 */
[----:B-1----:R-:W-:Y:S04]  /*31930*/  STL.64 [R1+0xb0], R12 ;  /* 0x0000b00c01007387 */ /* 0x002fe80000100a00 */
[----:B------:R-:W-:Y:S01]  /*31940*/  STL.64 [R1+0xb8], R14 ;  /* 0x0000b80e01007387 */ /* 0x000fe20000100a00 */
[----:B------:R-:W-:-:S03]  /*31950*/  NOP ;  /* 0x0000000000007918 */ /* 0x000fc60000000000 */
        /* <DEDUP_REMOVED lines=12> */
[----:B---3--:R-:W3:Y:S04]  /*31a20*/  LDL.LU R8, [R1+0x150] ;  /* 0x0001500001087983 */ /* 0x008ee80000300800 */
[----:B------:R-:W3:Y:S04]  /*31a30*/  LDL.LU R9, [R1+0x154] ;  /* 0x0001540001097983 */ /* 0x000ee80000300800 */
[----:B------:R-:W0:Y:S01]  /*31a40*/  LDS.128 R12, [R0] ;  /* 0x00000000000c7984 */ /* 0x000e220000000c00 */
[----:B------:R-:W-:-:S03]  /*31a50*/  NOP ;  /* 0x0000000000007918 */ /* 0x000fc60000000000 */
[----:B------:R-:W3:Y:S04]  /*31a60*/  LDL.LU R10, [R1+0x158] ;  /* 0x00015800010a7983 */ /* 0x000ee80000300800 */
[----:B------:R-:W3:Y:S04]  /*31a70*/  LDL.LU R11, [R1+0x15c] ;  /* 0x00015c00010b7983 */ /* 0x000ee80000300800 */
[----:B0-----:R0:W-:Y:S04]  /*31a80*/  STL.64 [R1+0x30], R12 ;  /* 0x0000300c01007387 */ /* 0x0011e80000100a00 */
[----:B------:R1:W-:Y:S04]  /*31a90*/  STL.64 [R1+0x38], R14 ;  /* 0x0000380e01007387 */ /* 0x0003e80000100a00 */
[----:B------:R-:W3:Y:S04]  /*31aa0*/  LDL.LU R16, [R1+0x160] ;  /* 0x0001600001107983 */ /* 0x000ee80000300800 */
[----:B------:R-:W3:Y:S04]  /*31ab0*/  LDL.LU R17, [R1+0x164] ;  /* 0x0001640001117983 */ /* 0x000ee80000300800 */
[----:B------:R-:W3:Y:S04]  /*31ac0*/  LDL.LU R18, [R1+0x168] ;  /* 0x0001680001127983 */ /* 0x000ee80000300800 */
[----:B------:R-:W3:Y:S04]  /*31ad0*/  LDL.LU R19, [R1+0x16c] ;  /* 0x00016c0001137983 */ /* 0x000ee80000300800 */
[----:B0-----:R-:W3:Y:S04]  /*31ae0*/  LDL.LU R12, [R1+0x180] ;  /* 0x00018000010c7983 */ /* 0x001ee80000300800 */
[----:B------:R-:W3:Y:S04]  /*31af0*/  LDL.LU R13, [R1+0x184] ;  /* 0x00018400010d7983 */ /* 0x000ee80000300800 */
[----:B-1----:R-:W3:Y:S04]  /*31b00*/  LDL.LU R14, [R1+0x188] ;  /* 0x00018800010e7983 */ /* 0x002ee80000300800 */
[----:B------:R-:W3:Y:S04]  /*31b10*/  LDL.LU R15, [R1+0x18c] ;  /* 0x00018c00010f7983 */ /* 0x000ee80000300800 */
[----:B--2---:R0:W-:Y:S01]  /*31b20*/  STSM.16.M88.4 [R0], R4 ;  /* 0x0000000400007844 */ /* 0x0041e20000000200 */
[----:B------:R-:W-:-:S03]  /*31b30*/  NOP ;  /* 0x0000000000007918 */ /* 0x000fc60000000000 */
[----:B------:R-:W1:Y:S01]  /*31b40*/  LDS.128 R32, [R0] ;  /* 0x0000000000207984 */ /* 0x000e620000000c00 */
[----:B------:R-:W-:-:S03]  /*31b50*/  NOP ;  /* 0x0000000000007918 */ /* 0x000fc60000000000 */
        /* <DEDUP_REMOVED lines=16> */
[----:B------:R-:W4:Y:S01]  /*31c60*/  LDS.128 R20, [R0] ;  /* 0x0000000000147984 */ /* 0x000f220000000c00 */
[----:B------:R-:W-:-:S03]  /*31c70*/  NOP ;  /* 0x0000000000007918 */ /* 0x000fc60000000000 */
[----:B0-----:R-:W-:Y:S04]  /*31c80*/  STL.64 [R1+0xd0], R28 ;  /* 0x0000d01c01007387 */ /* 0x001fe80000100a00 */
[----:B------:R-:W-:Y:S04]  /*31c90*/  STL.64 [R1+0xd8], R30 ;  /* 0x0000d81e01007387 */ /* 0x000fe80000100a00 */
[----:B---3--:R0:W-:Y:S04]  /*31ca0*/  STSM.16.M88.4 [R0], R8 ;  /* 0x0000000800007844 */ /* 0x0081e80000000200 */
[----:B-1----:R-:W-:Y:S04]  /*31cb0*/  STL.64 [R1+0xf0], R24 ;  /* 0x0000f01801007387 */ /* 0x002fe80000100a00 */
[----:B------:R-:W-:Y:S04]  /*31cc0*/  STL.64 [R1+0xf8], R26 ;  /* 0x0000f81a01007387 */ /* 0x000fe80000100a00 */
[----:B----4-:R-:W-:Y:S04]  /*31cd0*/  STL.64 [R1+0xa0], R20 ;  /* 0x0000a01401007387 */ /* 0x010fe80000100a00 */
[----:B------:R-:W-:Y:S01]  /*31ce0*/  STL.64 [R1+0xa8], R22 ;  /* 0x0000a81601007387 */ /* 0x000fe20000100a00 */
[----:B------:R-:W-:-:S03]  /*31cf0*/  NOP ;  /* 0x0000000000007918 */ /* 0x000fc60000000000 */
[----:B0-----:R-:W3:Y:S04]  /*31d00*/  LDL.LU R8, [R1+0x190] ;  /* 0x0001900001087983 */ /* 0x001ee80000300800 */
[----:B------:R-:W3:Y:S04]  /*31d10*/  LDL.LU R9, [R1+0x194] ;  /* 0x0001940001097983 */ /* 0x000ee80000300800 */
[----:B------:R-:W3:Y:S04]  /*31d20*/  LDL.LU R10, [R1+0x198] ;  /* 0x00019800010a7983 */ /* 0x000ee80000300800 */
[----:B------:R-:W3:Y:S04]  /*31d30*/  LDL.LU R11, [R1+0x19c] ;  /* 0x00019c00010b7983 */ /* 0x000ee80000300800 */
        /* <DEDUP_REMOVED lines=10> */
[----:B0-----:R0:W-:Y:S04]  /*31de0*/  STL.64 [R1+0x150], R20 ;  /* 0x0001501401007387 */ /* 0x0011e80000100a00 */
[----:B------:R0:W-:Y:S04]  /*31df0*/  STL.64 [R1+0x158], R22 ;  /* 0x0001581601007387 */ /* 0x0001e80000100a00 */
[----:B-1----:R-:W-:Y:S04]  /*31e00*/  STL.64 [R1+0x160], R16 ;  /* 0x0001601001007387 */ /* 0x002fe80000100a00 */
[----:B------:R-:W-:Y:S04]  /*31e10*/  STL.64 [R1+0x168], R18 ;  /* 0x0001681201007387 */ /* 0x000fe80000100a00 */
[----:B----4-:R-:W-:Y:S04]  /*31e20*/  STL.64 [R1+0x180], R12 ;  /* 0x0001800c01007387 */ /* 0x010fe80000100a00 */
[----:B------:R-:W-:Y:S04]  /*31e30*/  STL.64 [R1+0x188], R14 ;  /* 0x0001880e01007387 */ /* 0x000fe80000100a00 */
        /* <DEDUP_REMOVED lines=10> */
[----:B------:R-:W4:Y:S04]  /*31ee0*/  LDL.LU R22, [R1+0x1b8] ;  /* 0x0001b80001167983 */ /* 0x000f280000300800 */
[----:B------:R-:W4:Y:S04]  /*31ef0*/  LDL.LU R23, [R1+0x1bc] ;  /* 0x0001bc0001177983 */ /* 0x000f280000300800 */
        /* <DEDUP_REMOVED lines=8> */
[----:B-1----:R0:W-:Y:S04]  /*31f80*/  STL.64 [R1+0xe0], R12 ;  /* 0x0000e00c01007387 */ /* 0x0021e80000100a00 */
[----:B------:R1:W-:Y:S04]  /*31f90*/  STL.64 [R1+0xe8], R14 ;  /* 0x0000e80e01007387 */ /* 0x0003e80000100a00 */
        /* <DEDUP_REMOVED lines=8> */
[----:B---3--:R0:W-:Y:S01]  /*32020*/  STSM.16.M88.4 [R0], R8 ;  /* 0x0000000800007844 */ /* 0x0081e20000000200 */
[----:B------:R-:W-:-:S03]  /*32030*/  NOP ;  /* 0x0000000000007918 */ /* 0x000fc60000000000 */
[----:B------:R-:W1:Y:S01]  /*32040*/  LDS.128 R32, [R0] ;  /* 0x0000000000207984 */ /* 0x000e620000000c00 */
[----:B------:R-:W-:-:S03]  /*32050*/  NOP ;  /* 0x0000000000007918 */ /* 0x000fc60000000000 */
[----:B0-----:R-:W3:Y:S04]  /*32060*/  LDL.LU R8, [R1+0x290] ;  /* 0x0002900001087983 */ /* 0x001ee80000300800 */
[----:B------:R-:W3:Y:S04]  /*32070*/  LDL.LU R9, [R1+0x294] ;  /* 0x0002940001097983 */ /* 0x000ee80000300800 */
[----:B------:R-:W3:Y:S04]  /*32080*/  LDL.LU R10, [R1+0x298] ;  /* 0x00029800010a7983 */ /* 0x000ee80000300800 */
[----:B------:R-:W3:Y:S04]  /*32090*/  LDL.LU R11, [R1+0x29c] ;  /* 0x00029c00010b7983 */ /* 0x000ee80000300800 */
[----:B-1----:R-:W-:Y:S04]  /*320a0*/  STL.64 [R1+0x190], R32 ;  /* 0x0001902001007387 */ /* 0x002fe80000100a00 */
        /* <DEDUP_REMOVED lines=12> */
[----:B------:R-:W-:Y:S04]  /*32170*/  STL.64 [R1+0x198], R34 ;  /* 0x0001982201007387 */ /* 0x000fe80000100a00 */
[----:B0-----:R-:W-:Y:S04]  /*32180*/  STL.64 [R1+0x1a0], R28 ;  /* 0x0001a01c01007387 */ /* 0x001fe80000100a00 */
[----:B------:R-:W-:Y:S04]  /*32190*/  STL.64 [R1+0x1a8], R30 ;  /* 0x0001a81e01007387 */ /* 0x000fe80000100a00 */
[----:B-1----:R-:W-:Y:S04]  /*321a0*/  STL.64 [R1+0x220], R24 ;  /* 0x0002201801007387 */ /* 0x002fe80000100a00 */
[----:B------:R-:W-:Y:S04]  /*321b0*/  STL.64 [R1+0x228], R26 ;  /* 0x0002281a01007387 */ /* 0x000fe80000100a00 */
[----:B--2---:R0:W-:Y:S04]  /*321c0*/  STSM.16.M88.4 [R0], R4 ;  /* 0x0000000400007844 */ /* 0x0041e80000000200 */
[----:B----4-:R-:W-:Y:S04]  /*321d0*/  STL.64 [R1+0x170], R20 ;  /* 0x0001701401007387 */ /* 0x010fe80000100a00 */
[----:B------:R-:W-:Y:S01]  /*321e0*/  STL.64 [R1+0x178], R22 ;  /* 0x0001781601007387 */ /* 0x000fe20000100a00 */
[----:B------:R-:W-:-:S03]  /*321f0*/  NOP ;  /* 0x0000000000007918 */ /* 0x000fc60000000000 */
[----:B0-----:R-:W2:Y:S04]  /*32200*/  LDL.LU R4, [R1+0x350] ;  /* 0x0003500001047983 */ /* 0x001ea80000300800 */
[----:B------:R-:W2:Y:S04]  /*32210*/  LDL.LU R5, [R1+0x354] ;  /* 0x0003540001057983 */ /* 0x000ea80000300800 */
[----:B------:R-:W2:Y:S04]  /*32220*/  LDL.LU R6, [R1+0x358] ;  /* 0x0003580001067983 */ /* 0x000ea80000300800 */
[----:B------:R-:W2:Y:S04]  /*32230*/  LDL.LU R7, [R1+0x35c] ;  /* 0x00035c0001077983 */ /* 0x000ea80000300800 */
        /* <DEDUP_REMOVED lines=36> */
[----:B-1----:R0:W-:Y:S04]  /*32480*/  STL.64 [R1+0x1b0], R12 ;  /* 0x0001b00c01007387 */ /* 0x0021e80000100a00 */
        /* <DEDUP_REMOVED lines=35> */
[----:B---3--:R0:W-:Y:S04]  /*326c0*/  STSM.16.M88.4 [R0], R8 ;  /* 0x0000000800007844 */ /* 0x0081e80000000200 */
[----:B----4-:R-:W-:Y:S04]  /*326d0*/  STL.64 [R1+0x260], R20 ;  /* 0x0002601401007387 */ /* 0x010fe80000100a00 */
[----:B------:R-:W-:Y:S01]  /*326e0*/  STL.64 [R1+0x268], R22 ;  /* 0x0002681601007387 */ /* 0x000fe20000100a00 */
[----:B------:R-:W-:-:S03]  /*326f0*/  NOP ;  /* 0x0000000000007918 */ /* 0x000fc60000000000 */
[----:B------:R-:W1:Y:S01]  /*32700*/  LDS.128 R20, [R0] ;  /* 0x0000000000147984 */ /* 0x000e620000000c00 */
[----:B------:R-:W-:-:S03]  /*32710*/  NOP ;  /* 0x0000000000007918 */ /* 0x000fc60000000000 */
[----:B0-----:R-:W3:Y:S04]  /*32720*/  LDL.LU R8, [R1+0x4c0] ;  /* 0x0004c00001087983 */ /* 0x001ee80000300800 */
[----:B------:R-:W3:Y:S04]  /*32730*/  LDL.LU R9, [R1+0x4c4] ;  /* 0x0004c40001097983 */ /* 0x000ee80000300800 */
[----:B------:R-:W3:Y:S04]  /*32740*/  LDL.LU R10, [R1+0x4c8] ;  /* 0x0004c800010a7983 */ /* 0x000ee80000300800 */
[----:B------:R-:W-:Y:S01]  /*32750*/  STSM.16.M88.4 [R0], R16 ;  /* 0x0000001000007844 */ /* 0x000fe20000000200 */
[----:B------:R-:W-:-:S03]  /*32760*/  NOP ;  /* 0x0000000000007918 */ /* 0x000fc60000000000 */
[----:B------:R-:W0:Y:S01]  /*32770*/  LDS.128 R16, [R0] ;  /* 0x0000000000107984 */ /* 0x000e220000000c00 */
[----:B------:R-:W-:-:S03]  /*32780*/  NOP ;  /* 0x0000000000007918 */ /* 0x000fc60000000000 */
[----:B------:R-:W3:Y:S04]  /*32790*/  LDL.LU R11, [R1+0x4cc] ;  /* 0x0004cc00010b7983 */ /* 0x000ee80000300800 */
[----:B------:R-:W-:Y:S01]  /*327a0*/  STSM.16.M88.4 [R0], R12 ;  /* 0x0000000c00007844 */ /* 0x000fe20000000200 */
[----:B------:R-:W-:-:S03]  /*327b0*/  NOP ;  /* 0x0000000000007918 */ /* 0x000fc60000000000 */
[----:B------:R-:W4:Y:S01]  /*327c0*/  LDS.128 R12, [R0] ;  /* 0x00000000000c7984 */ /* 0x000f220000000c00 */
[----:B------:R-:W-:-:S03]  /*327d0*/  NOP ;  /* 0x0000000000007918 */ /* 0x000fc60000000000 */
[----:B-1----:R1:W-:Y:S04]  /*327e0*/  STL.64 [R1+0x2b0], R20 ;  /* 0x0002b01401007387 */ /* 0x0023e80000100a00 */
[----:B------:R1:W-:Y:S04]  /*327f0*/  STL.64 [R1+0x2b8], R22 ;  /* 0x0002b81601007387 */ /* 0x0003e80000100a00 */
[----:B0-----:R-:W-:Y:S04]  /*32800*/  STL.64 [R1+0x2c0], R16 ;  /* 0x0002c01001007387 */ /* 0x001fe80000100a00 */
        /* <DEDUP_REMOVED lines=41> */
[----:B----4-:R-:W-:Y:S01]  /*32aa0*/  STSM.16.M88.4 [R0], R28 ;  /* 0x0000001c00007844 */ /* 0x010fe20000000200 */
[----:B------:R-:W-:-:S03]  /*32ab0*/  NOP ;  /* 0x0000000000007918 */ /* 0x000fc60000000000 */
[----:B------:R-:W0:Y:S01]  /*32ac0*/  LDS.128 R28, [R0] ;  /* 0x00000000001c7984 */ /* 0x000e220000000c00 */
[----:B------:R-:W-:-:S03]  /*32ad0*/  NOP ;  /* 0x0000000000007918 */ /* 0x000fc60000000000 */
[----:B------:R-:W-:Y:S01]  /*32ae0*/  STSM.16.M88.4 [R0], R24 ;  /* 0x0000001800007844 */ /* 0x000fe20000000200 */
[----:B------:R-:W-:-:S03]  /*32af0*/  NOP ;  /* 0x0000000000007918 */ /* 0x000fc60000000000 */
[----:B------:R-:W4:Y:S01]  /*32b00*/  LDS.128 R24, [R0] ;  /* 0x0000000000187984 */ /* 0x000f220000000c00 */
[----:B------:R-:W-:-:S03]  /*32b10*/  NOP ;  /* 0x0000000000007918 */ /* 0x000fc60000000000 */
[----:B------:R-:W-:Y:S01]  /*32b20*/  STSM.16.M88.4 [R0], R20 ;  /* 0x0000001400007844 */ /* 0x000fe20000000200 */
[----:B------:R-:W-:-:S03]  /*32b30*/  NOP ;  /* 0x0000000000007918 */ /* 0x000fc60000000000 */
[----:B------:R-:W2:Y:S01]  /*32b40*/  LDS.128 R20, [R0] ;  /* 0x0000000000147984 */ /* 0x000ea20000000c00 */
[----:B------:R-:W-:-:S03]  /*32b50*/  NOP ;  /* 0x0000000000007918 */ /* 0x000fc60000000000 */
[----:B-1----:R-:W-:Y:S04]  /*32b60*/  STL.64 [R1+0x2f0], R32 ;  /* 0x0002f02001007387 */ /* 0x002fe80000100a00 */
[----:B------:R-:W-:Y:S04]  /*32b70*/  STL.64 [R1+0x2f8], R34 ;  /* 0x0002f82201007387 */ /* 0x000fe80000100a00 */
[----:B0-----:R-:W-:Y:S04]  /*32b80*/  STL.64 [R1+0x300], R28 ;  /* 0x0003001c01007387 */ /* 0x001fe80000100a00 */
[----:B------:R-:W-:Y:S04]  /*32b90*/  STL.64 [R1+0x308], R30 ;  /* 0x0003081e01007387 */ /* 0x000fe80000100a00 */
[----:B----4-:R-:W-:Y:S04]  /*32ba0*/  STL.64 [R1+0x310], R24 ;  /* 0x0003101801007387 */ /* 0x010fe80000100a00 */
[----:B------:R-:W-:Y:S04]  /*32bb0*/  STL.64 [R1+0x318], R26 ;  /* 0x0003181a01007387 */ /* 0x000fe80000100a00 */
[----:B--2---:R0:W-:Y:S04]  /*32bc0*/  STSM.16.M88.4 [R0], R4 ;  /* 0x0000000400007844 */ /* 0x0041e80000000200 */
[----:B------:R-:W-:Y:S04]  /*32bd0*/  STL.64 [R1+0x2e0], R20 ;  /* 0x0002e01401007387 */ /* 0x000fe80000100a00 */
        /* <DEDUP_REMOVED lines=14> */
[----:B------:R-:W-:Y:S01]  /*32cc0*/  LDS.128 R40, [R0] ;  /* 0x0000000000287984 */ /* 0x000fe20000000c00 */
[----:B------:R-:W-:-:S03]  /*32cd0*/  NOP ;  /* 0x0000000000007918 */ /* 0x000fc60000000000 */
[----:B0-----:R0:W-:Y:S04]  /*32ce0*/  STL.64 [R1+0x330], R20 ;  /* 0x0003301401007387 */ /* 0x0011e80000100a00 */
[----:B------:R4:W-:Y:S04]  /*32cf0*/  STL.64 [R1+0x338], R22 ;  /* 0x0003381601007387 */ /* 0x0009e80000100a00 */
[----:B-1----:R-:W-:Y:S04]  /*32d00*/  STL.64 [R1+0x320], R16 ;  /* 0x0003201001007387 */ /* 0x002fe80000100a00 */
[----:B------:R-:W-:Y:S04]  /*32d10*/  STL.64 [R1+0x328], R18 ;  /* 0x0003281201007387 */ /* 0x000fe80000100a00 */
        /* <DEDUP_REMOVED lines=9> */
[----:B------:R-:W2:Y:S04]  /*32db0*/  LDL.LU R21, [R1+0x624] ;  /* 0x0006240001157983 */ /* 0x000ea80000300800 */
[----:B----4-:R-:W4:Y:S04]  /*32dc0*/  LDL.LU R22, [R1+0x628] ;  /* 0x0006280001167983 */ /* 0x010f280000300800 */
[----:B------:R-:W4:Y:S04]  /*32dd0*/  LDL.LU R23, [R1+0x62c] ;  /* 0x00062c0001177983 */ /* 0x000f280000300800 */
[----:B---3--:R0:W-:Y:S01]  /*32de0*/  STSM.16.M88.4 [R0], R8 ;  /* 0x0000000800007844 */ /* 0x0081e20000000200 */
[----:B------:R-:W-:-:S03]  /*32df0*/  NOP ;  /* 0x0000000000007918 */ /* 0x000fc60000000000 */
[----:B------:R-:W-:Y:S01]  /*32e00*/  LDS.128 R36, [R0] ;  /* 0x0000000000247984 */ /* 0x000fe20000000c00 */
[----:B------:R-:W-:-:S03]  /*32e10*/  NOP ;  /* 0x0000000000007918 */ /* 0x000fc60000000000 */
        /* <DEDUP_REMOVED lines=12> */
[----:B--2---:R0:W-:Y:S01]  /*32ee0*/  STSM.16.M88.4 [R0], R4 ;  /* 0x0000000400007844 */ /* 0x0041e20000000200 */
[----:B------:R-:W-:-:S03]  /*32ef0*/  NOP ;  /* 0x0000000000007918 */ /* 0x000fc60000000000 */
[----:B------:R-:W-:Y:S01]  /*32f00*/  LDS.128 R32, [R0] ;  /* 0x0000000000207984 */ /* 0x000fe20000000c00 */
[----:B------:R-:W-:-:S03]  /*32f10*/  NOP ;  /* 0x0000000000007918 */ /* 0x000fc60000000000 */
[----:B0-----:R-:W2:Y:S04]  /*32f20*/  LDL.LU R4, [R1+0x730] ;  /* 0x0007300001047983 */ /* 0x001ea80000300800 */
[----:B------:R-:W2:Y:S04]  /*32f30*/  LDL.LU R5, [R1+0x734] ;  /* 0x0007340001057983 */ /* 0x000ea80000300800 */
[----:B------:R-:W2:Y:S04]  /*32f40*/  LDL.LU R6, [R1+0x738] ;  /* 0x0007380001067983 */ /* 0x000ea80000300800 */
[----:B------:R-:W2:Y:S04]  /*32f50*/  LDL.LU R7, [R1+0x73c] ;  /* 0x00073c0001077983 */ /* 0x000ea80000300800 */
[----:B------:R-:W2:Y:S04]  /*32f60*/  LDL.LU R2, [R1+0x1298] ;  /* 0x0012980001027983 */ /* 0x000ea80000300800 */
[----:B------:R-:W2:Y:S04]  /*32f70*/  LDL.LU R51, [R1+0x60] ;  /* 0x0000600001337983 */ /* 0x000ea80000300800 */
[----:B------:R-:W2:Y:S04]  /*32f80*/  LDL.LU R61, [R1+0xa80] ;  /* 0x000a8000013d7983 */ /* 0x000ea80000300800 */
[----:B------:R-:W-:Y:S01]  /*32f90*/  STSM.16.M88.4 [R0], R28 ;  /* 0x0000001c00007844 */ /* 0x000fe20000000200 */
[----:B------:R-:W-:-:S03]  /*32fa0*/  NOP ;  /* 0x0000000000007918 */ /* 0x000fc60000000000 */
[----:B------:R-:W-:Y:S01]  /*32fb0*/  LDS.128 R28, [R0] ;  /* 0x00000000001c7984 */ /* 0x000fe20000000c00 */
[----:B------:R-:W-:-:S03]  /*32fc0*/  NOP ;  /* 0x0000000000007918 */ /* 0x000fc60000000000 */
[----:B------:R-:W-:Y:S01]  /*32fd0*/  STSM.16.M88.4 [R0], R24 ;  /* 0x0000001800007844 */ /* 0x000fe20000000200 */
[----:B------:R-:W-:-:S03]  /*32fe0*/  NOP ;  /* 0x0000000000007918 */ /* 0x000fc60000000000 */
[----:B------:R-:W-:Y:S01]  /*32ff0*/  LDS.128 R24, [R0] ;  /* 0x0000000000187984 */ /* 0x000fe20000000c00 */
[----:B------:R-:W-:-:S03]  /*33000*/  NOP ;  /* 0x0000000000007918 */ /* 0x000fc60000000000 */
[----:B----4-:R-:W-:Y:S01]  /*33010*/  STSM.16.M88.4 [R0], R20 ;  /* 0x0000001400007844 */ /* 0x010fe20000000200 */
[----:B------:R-:W-:-:S03]  /*33020*/  NOP ;  /* 0x0000000000007918 */ /* 0x000fc60000000000 */
[----:B------:R-:W-:Y:S01]  /*33030*/  LDS.128 R20, [R0] ;  /* 0x0000000000147984 */ /* 0x000fe20000000c00 */
[----:B------:R-:W-:-:S03]  /*33040*/  NOP ;  /* 0x0000000000007918 */ /* 0x000fc60000000000 */
[----:B---3--:R-:W-:Y:S01]  /*33050*/  STSM.16.M88.4 [R0], R8 ;  /* 0x0000000800007844 */ /* 0x008fe20000000200 */
        /* <DEDUP_REMOVED lines=9> */
[----:B------:R-:W3:Y:S01]  /*330f0*/  LDS.128 R16, [R0] ;  /* 0x0000000000107984 */ /* 0x000ee20000000c00 */
[----:B------:R-:W-:-:S03]  /*33100*/  NOP ;  /* 0x0000000000007918 */ /* 0x000fc60000000000 */
[----:B0-----:R0:W-:Y:S04]  /*33110*/  STL [R1+0x143c], R11 ;  /* 0x00143c0b01007387 */ /* 0x0011e80000100800 */
[----:B0-----:R-:W4:Y:S04]  /*33120*/  LDL.LU R11, [R1+0xa78] ;  /* 0x000a7800010b7983 */ /* 0x001f280000300800 */
[----:B--2---:R0:W-:Y:S04]  /*33130*/  STSM.16.M88.4 [R0], R4 ;  /* 0x0000000400007844 */ /* 0x0041e80000000200 */
[----:B0-----:R-:W2:Y:S04]  /*33140*/  LDL.LU R6, [R1+0x1450] ;  /* 0x0014500001067983 */ /* 0x001ea80000300800 */
[----:B------:R-:W3:Y:S04]  /*33150*/  LDL.LU.64 R4, [R1+0x1448] ;  /* 0x0014480001047983 */ /* 0x000ee80000300a00 */
[----:B------:R-:W2:Y:S04]  /*33160*/  LDL.LU R48, [R1+0x129c] ;  /* 0x00129c0001307983 */ /* 0x000ea80000300800 */
[----:B------:R-:W3:Y:S04]  /*33170*/  LDL.LU R7, [R1+0x10] ;  /* 0x0000100001077983 */ /* 0x000ee80000300800 */
[----:B------:R-:W3:Y:S01]  /*33180*/  LDL.LU R60, [R1+0xa8c] ;  /* 0x000a8c00013c7983 */ /* 0x000ee20000300800 */
[C---:B------:R-:W-:Y:S01]  /*33190*/  IMAD R44, R61.reuse, R50, RZ ;  /* 0x000000323d2c7224 */ /* 0x040fe200078e02ff */
[----:B------:R-:W-:-:S02]  /*331a0*/  ISETP.GE.AND P0, PT, R61, UR6, PT ;  /* 0x000000063d007c0c */ /* 0x000fc4000bf06270 */
[----:B------:R-:W-:Y:S01]  /*331b0*/  ISETP.GE.AND P1, PT, R2, UR23, PT ;  /* 0x0000001702007c0c */ /* 0x000fe2000bf26270 */
[----:B------:R-:W3:Y:S01]  /*331c0*/  LDL.LU R55, [R1+0xa88] ;  /* 0x000a880001377983 */ /* 0x000ee20000300800 */
[C---:B------:R-:W-:Y:S02]  /*331d0*/  LEA R46, P2, R44.reuse, UR4, 0x1 ;  /* 0x000000042c2e7c11 */ /* 0x040fe4000f8408ff */
[----:B------:R-:W-:Y:S01]  /*331e0*/  PRMT R45, R51, 0x7632, R45 ;  /* 0x00007632332d7816 */ /* 0x000fe2000000002d */
[----:B------:R-:W3:Y:S01]  /*331f0*/  LDL.LU R54, [R1+0xa84] ;  /* 0x000a840001367983 */ /* 0x000ee20000300800 */
[----:B------:R-:W-:Y:S01]  /*33200*/  LEA.HI.X.SX32 R47, R44, UR5, 0x1, P2 ;  /* 0x000000052c2f7c11 */ /* 0x000fe200090f0eff */
[----:B------:R-:W-:Y:S01]  /*33210*/  IMAD R44, R50, 0x20, R44 ;  /* 0x00000020322c7824 */ /* 0x000fe200078e022c */
[C---:B----4-:R-:W-:Y:S01]  /*33220*/  ISETP.LT.AND P0, PT, R11.reuse, UR25, !P0 ;  /* 0x000000190b007c0c */ /* 0x050fe2000c701270 */
[C---:B------:R-:W-:Y:S01]  /*33230*/  IMAD R52, R11.reuse, UR20, RZ ;  /* 0x000000140b347c24 */ /* 0x040fe2000f8e02ff */
[----:B------:R-:W-:Y:S01]  /*33240*/  ISETP.GE.AND P3, PT, R11, UR7, PT ;  /* 0x000000070b007c0c */ /* 0x000fe2000bf66270 */
[----:B------:R-:W-:-:S02]  /*33250*/  ULDC.64 UR6, c[0x0][0x228] ;  /* 0x00008a0000067ab9 */ /* 0x000fc40000000a00 */
[----:B------:R-:W-:Y:S01]  /*33260*/  IMAD.WIDE R2, R52, 0x2, R46 ;  /* 0x0000000234027825 */ /* 0x000fe200078e022e */
[----:B------:R-:W-:-:S07]  /*33270*/  NOP ;  /* 0x0000000000007918 */ /* 0x000fce0000000000 */
[----:B------:R0:W-:Y:S04]  /*33280*/  @P0 STG.E.U16 desc[UR8][R2.64], R51 ;  /* 0x0000003302000986 */ /* 0x0001e8000c101508 */
[----:B0-----:R-:W4:Y:S04]  /*33290*/  LDL.LU R51, [R1+0x12a4] ;  /* 0x0012a40001337983 */ /* 0x001f280000300800 */
[----:B------:R-:W4:Y:S01]  /*332a0*/  LDL.LU R59, [R1] ;  /* 0x00000000013b7983 */ /* 0x000f220000300800 */
[----:B--2---:R-:W-:Y:S02]  /*332b0*/  ISETP.GE.AND P2, PT, R48, UR11, PT ;  /* 0x0000000b30007c0c */ /* 0x004fe4000bf46270 */
[----:B------:R-:W-:-:S02]  /*332c0*/  LEA R48, P0, R44, UR4, 0x1 ;  /* 0x000000042c307c11 */ /* 0x000fc4000f8008ff */
[----:B---3--:R-:W-:Y:S01]  /*332d0*/  ISETP.LT.AND P4, PT, R60, UR10, !P3 ;  /* 0x0000000a3c007c0c */ /* 0x008fe2000df81270 */
[----:B------:R-:W-:Y:S01]  /*332e0*/  ULDC.64 UR10, c[0x0][0x228] ;  /* 0x00008a00000a7ab9 */ /* 0x000fe20000000a00 */
[----:B------:R-:W-:-:S03]  /*332f0*/  LEA.HI.X.SX32 R49, R44, UR5, 0x1, P0 ;  /* 0x000000052c317c11 */ /* 0x000fc600080f0eff */
[----:B------:R-:W-:-:S08]  /*33300*/  IMAD.WIDE R2, R52, 0x2, R48 ;  /* 0x0000000234027825 */ /* 0x000fd000078e0230 */
[----:B------:R0:W-:Y:S04]  /*33310*/  @P4 STG.E.U16 desc[UR8][R2.64], R45 ;  /* 0x0000002d02004986 */ /* 0x0001e8000c101508 */
[----:B0-----:R-:W2:Y:S01]  /*33320*/  LDL.LU R45, [R1+0x12a0] ;  /* 0x0012a000012d7983 */ /* 0x001ea20000300800 */
[----:B------:R-:W-:Y:S01]  /*33330*/  IMAD R3, R50, 0x20, R44 ;  /* 0x0000002032037824 */ /* 0x000fe200078e022c */
[----:B------:R-:W-:-:S04]  /*33340*/  ISETP.LT.AND P4, PT, R55, UR6, !P3 ;  /* 0x0000000637007c0c */ /* 0x000fc8000df81270 */
[----:B------:R-:W-:Y:S01]  /*33350*/  LEA R2, P0, R3, UR4, 0x1 ;  /* 0x0000000403027c11 */ /* 0x000fe2000f8008ff */
[----:B------:R-:W-:-:S03]  /*33360*/  IMAD R50, R50, 0x20, R3 ;  /* 0x0000002032327824 */ /* 0x000fc600078e0203 */
[----:B------:R-:W-:Y:S02]  /*33370*/  LEA.HI.X.SX32 R3, R3, UR5, 0x1, P0 ;  /* 0x0000000503037c11 */ /* 0x000fe400080f0eff */
[----:B------:R-:W-:Y:S02]  /*33380*/  PRMT R53, R7, 0x7632, R53 ;  /* 0x0000763207357816 */ /* 0x000fe40000000035 */
[----:B--2---:R-:W-:Y:S01]  /*33390*/  ISETP.GE.AND P0, PT, R45, UR7, PT ;  /* 0x000000072d007c0c */ /* 0x004fe2000bf06270 */
[----:B------:R-:W-:Y:S01]  /*333a0*/  IMAD.WIDE R44, R52, 0x2, R2 ;  /* 0x00000002342c7825 */ /* 0x000fe200078e0202 */
[----:B------:R-:W-:-:S04]  /*333b0*/  ULDC.64 UR6, c[0x0][0x228] ;  /* 0x00008a0000067ab9 */ /* 0x000fc80000000a00 */
[----:B------:R0:W-:Y:S01]  /*333c0*/  @P4 STG.E.U16 desc[UR8][R44.64], R7 ;  /* 0x000000072c004986 */ /* 0x0001e2000c101508 */
[----:B------:R-:W-:Y:S02]  /*333d0*/  ISETP.LT.AND P4, PT, R54, UR6, !P3 ;  /* 0x0000000636007c0c */ /* 0x000fe4000df81270 */
[----:B----4-:R-:W-:Y:S01]  /*333e0*/  ISETP.GE.AND P3, PT, R51, UR7, PT ;  /* 0x0000000733007c0c */ /* 0x010fe2000bf66270 */
[----:B------:R-:W-:Y:S01]  /*333f0*/  ULDC.64 UR6, c[0x0][0x228] ;  /* 0x00008a0000067ab9 */ /* 0x000fe20000000a00 */
[C---:B0-----:R-:W-:Y:S01]  /*33400*/  LEA R44, P5, R50.reuse, UR4, 0x1 ;  /* 0x00000004322c7c11 */ /* 0x041fe2000f8a08ff */
[----:B------:R-:W-:Y:S01]  /*33410*/  ULDC UR4, c[0x0][0x22c] ;  /* 0x00008b0000047ab9 */ /* 0x000fe20000000800 */
[----:B------:R-:W2:Y:S02]  /*33420*/  LDL.LU R7, [R1+0x14] ;  /* 0x0000140001077983 */ /* 0x000ea40000300800 */
[----:B------:R-:W-:-:S03]  /*33430*/  LEA.HI.X.SX32 R45, R50, UR5, 0x1, P5 ;  /* 0x00000005322d7c11 */ /* 0x000fc6000a8f0eff */
[----:B------:R-:W-:-:S05]  /*33440*/  IMAD.WIDE R50, R52, 0x2, R44 ;  /* 0x0000000234327825 */ /* 0x000fca00078e022c */
[----:B------:R0:W-:Y:S02]  /*33450*/  @P4 STG.E.U16 desc[UR8][R50.64], R53 ;  /* 0x0000003532004986 */ /* 0x0001e4000c101508 */
[----:B0-----:R-:W-:-:S05]  /*33460*/  VIADD R50, R11, 0x1 ;  /* 0x000000010b327836 */ /* 0x001fca0000000000 */
[----:B------:R-:W-:Y:S01]  /*33470*/  ISETP.GE.AND P4, PT, R50, UR4, PT ;  /* 0x0000000432007c0c */ /* 0x000fe2000bf86270 */
[----:B------:R-:W-:Y:S01]  /*33480*/  VIADD R52, R52, UR20 ;  /* 0x0000001434347c36 */ /* 0x000fe20008000000 */
[----:B------:R-:W-:Y:S01]  /*33490*/  PRMT R53, R59, 0x7632, R53 ;  /* 0x000076323b357816 */ /* 0x000fe20000000035 */
[----:B------:R-:W-:Y:S01]  /*334a0*/  ULDC UR4, c[0x0][0x22c] ;  /* 0x00008b0000047ab9 */ /* 0x000fe20000000800 */
[----:B------:R-:W-:Y:S02]  /*334b0*/  ISETP.LT.AND P5, PT, R61, UR18, !P4 ;  /* 0x000000123d007c0c */ /* 0x000fe4000e7a1270 */
[----:B------:R-:W-:Y:S01]  /*334c0*/  ISETP.LT.AND P6, PT, R60, UR16, !P4 ;  /* 0x000000103c007c0c */ /* 0x000fe2000e7c1270 */
[----:B------:R-:W-:-:S10]  /*334d0*/  IMAD.WIDE R50, R52, 0x2, R46 ;  /* 0x0000000234327825 */ /* 0x000fd400078e022e */
[----:B------:R0:W-:Y:S02]  /*334e0*/  @P5 STG.E.U16 desc[UR8][R50.64], R59 ;  /* 0x0000003b32005986 */ /* 0x0001e4000c101508 */
[----:B0-----:R-:W-:Y:S02]  /*334f0*/  IMAD.WIDE R50, R52, 0x2, R48 ;  /* 0x0000000234327825 */ /* 0x001fe400078e0230 */
[----:B------:R-:W3:Y:S04]  /*33500*/  LDL.LU R59, [R1+0x4] ;  /* 0x00000400013b7983 */ /* 0x000ee80000300800 */
[----:B------:R0:W-:Y:S04]  /*33510*/  @P6 STG.E.U16 desc[UR8][R50.64], R53 ;  /* 0x0000003532006986 */ /* 0x0001e8000c101508 */
[----:B0-----:R-:W4:Y:S01]  /*33520*/  LDL.LU R53, [R1+0x64] ;  /* 0x0000640001357983 */ /* 0x001f220000300800 */
[----:B------:R-:W-:-:S02]  /*33530*/  ISETP.LT.AND P5, PT, R55, UR14, !P4 ;  /* 0x0000000e37007c0c */ /* 0x000fc4000e7a1270 */
[----:B------:R-:W-:Y:S01]  /*33540*/  ISETP.LT.AND P4, PT, R54, UR12, !P4 ;  /* 0x0000000c36007c0c */ /* 0x000fe2000e781270 */
[----:B------:R-:W-:Y:S01]  /*33550*/  IMAD.WIDE R50, R52, 0x2, R2 ;  /* 0x0000000234327825 */ /* 0x000fe200078e0202 */
[----:B------:R-:W-:-:S09]  /*33560*/  ULDC UR12, c[0x0][0x228] ;  /* 0x00008a00000c7ab9 */ /* 0x000fd20000000800 */
[----:B------:R0:W-:Y:S02]  /*33570*/  @P5 STG.E.U16 desc[UR8][R50.64], R4 ;  /* 0x0000000432005986 */ /* 0x0001e4000c101508 */
[----:B0-----:R-:W-:Y:S01]  /*33580*/  PRMT R4, R4, 0x7632, R4 ;  /* 0x0000763204047816 */ /* 0x001fe20000000004 */
[----:B------:R-:W-:-:S05]  /*33590*/  IMAD.WIDE R50, R52, 0x2, R44 ;  /* 0x0000000234327825 */ /* 0x000fca00078e022c */
[----:B------:R0:W-:Y:S02]  /*335a0*/  @P4 STG.E.U16 desc[UR8][R50.64], R4 ;  /* 0x0000000432004986 */ /* 0x0001e4000c101508 */
[----:B0-----:R-:W-:-:S05]  /*335b0*/  VIADD R4, R11, 0x2 ;  /* 0x000000020b047836 */ /* 0x001fca0000000000 */
[----:B------:R-:W-:Y:S01]  /*335c0*/  ISETP.GE.AND P4, PT, R4, UR4, PT ;  /* 0x0000000404007c0c */ /* 0x000fe2000bf86270 */
[----:B------:R-:W-:Y:S01]  /*335d0*/  VIADD R4, R52, UR20 ;  /* 0x0000001434047c36 */ /* 0x000fe20008000000 */
[----:B------:R-:W-:Y:S02]  /*335e0*/  ULDC.64 UR4, c[0x0][0x228] ;  /* 0x00008a0000047ab9 */ /* 0x000fe40000000a00 */
[----:B------:R-:W-:Y:S01]  /*335f0*/  ISETP.LT.AND P5, PT, R61, UR10, !P4 ;  /* 0x0000000a3d007c0c */ /* 0x000fe2000e7a1270 */
[----:B------:R-:W-:Y:S01]  /*33600*/  IMAD.WIDE R50, R4, 0x2, R46 ;  /* 0x0000000204327825 */ /* 0x000fe200078e022e */
[----:B------:R-:W-:Y:S01]  /*33610*/  ISETP.LT.AND P6, PT, R60, UR6, !P4 ;  /* 0x000000063c007c0c */ /* 0x000fe2000e7c1270 */
[----:B------:R-:W-:Y:S01]  /*33620*/  ULDC UR6, c[0x0][0x228] ;  /* 0x00008a0000067ab9 */ /* 0x000fe20000000800 */
[----:B------:R-:W-:-:S09]  /*33630*/  ULDC UR10, c[0x0][0x228] ;  /* 0x00008a00000a7ab9 */ /* 0x000fd20000000800 */
[----:B----4-:R0:W-:Y:S01]  /*33640*/  @P5 STG.E.U16 desc[UR8][R50.64], R53 ;  /* 0x0000003532005986 */ /* 0x0101e2000c101508 */
[----:B------:R-:W-:Y:S01]  /*33650*/  ISETP.LT.AND P5, PT, R55, UR4, !P4 ;  /* 0x0000000437007c0c */ /* 0x000fe2000e7a1270 */
[----:B------:R-:W-:Y:S01]  /*33660*/  ULDC UR4, c[0x0][0x22c] ;  /* 0x00008b0000047ab9 */ /* 0x000fe20000000800 */
[----:B------:R-:W-:Y:S02]  /*33670*/  PRMT R52, R53, 0x7632, R52 ;  /* 0x0000763235347816 */ /* 0x000fe40000000034 */
[----:B------:R-:W-:Y:S01]  /*33680*/  ISETP.LT.AND P4, PT, R54, UR22, !P4 ;  /* 0x0000001636007c0c */ /* 0x000fe2000e781270 */
[----:B0-----:R-:W-:-:S05]  /*33690*/  IMAD.WIDE R50, R4, 0x2, R48 ;  /* 0x0000000204327825 */ /* 0x001fca00078e0230 */
[----:B------:R0:W-:Y:S02]  /*336a0*/  @P6 STG.E.U16 desc[UR8][R50.64], R52 ;  /* 0x0000003432006986 */ /* 0x0001e4000c101508 */
[----:B0-----:R-:W-:Y:S01]  /*336b0*/  IMAD.WIDE R50, R4, 0x2, R2 ;  /* 0x0000000204327825 */ /* 0x001fe200078e0202 */
[----:B--2---:R-:W-:-:S04]  /*336c0*/  PRMT R52, R7, 0x7632, R52 ;  /* 0x0000763207347816 */ /* 0x004fc80000000034 */
[----:B------:R0:W-:Y:S02]  /*336d0*/  @P5 STG.E.U16 desc[UR8][R50.64], R7 ;  /* 0x0000000732005986 */ /* 0x0001e4000c101508 */
[----:B0-----:R-:W-:Y:S02]  /*336e0*/  IMAD.WIDE R50, R4, 0x2, R44 ;  /* 0x0000000204327825 */ /* 0x001fe400078e022c */
[----:B------:R-:W2:Y:S04]  /*336f0*/  LDL.LU R7, [R1+0x68] ;  /* 0x0000680001077983 */ /* 0x000ea80000300800 */
[----:B------:R0:W-:Y:S02]  /*33700*/  @P4 STG.E.U16 desc[UR8][R50.64], R52 ;  /* 0x0000003432004986 */ /* 0x0001e4000c101508 */
[----:B0-----:R-:W-:-:S05]  /*33710*/  VIADD R50, R11, 0x3 ;  /* 0x000000030b327836 */ /* 0x001fca0000000000 */
[----:B------:R-:W-:Y:S01]  /*33720*/  ISETP.GE.AND P4, PT, R50, UR4, PT ;  /* 0x0000000432007c0c */ /* 0x000fe2000bf86270 */
[----:B------:R-:W-:Y:S01]  /*33730*/  VIADD R50, R4, UR20 ;  /* 0x0000001404327c36 */ /* 0x000fe20008000000 */
[----:B------:R-:W-:Y:S02]  /*33740*/  ULDC UR4, c[0x0][0x228] ;  /* 0x00008a0000047ab9 */ /* 0x000fe40000000800 */
[----:B------:R-:W-:Y:S01]  /*33750*/  ISETP.LT.AND P5, PT, R61, UR24, !P4 ;  /* 0x000000183d007c0c */ /* 0x000fe2000e7a1270 */
[----:B------:R-:W-:Y:S01]  /*33760*/  IMAD.WIDE R52, R50, 0x2, R46 ;  /* 0x0000000232347825 */ /* 0x000fe200078e022e */
[----:B------:R-:W-:Y:S01]  /*33770*/  ISETP.LT.AND P6, PT, R60, UR4, !P4 ;  /* 0x000000043c007c0c */ /* 0x000fe2000e7c1270 */
[----:B------:R-:W-:Y:S01]  /*33780*/  ULDC UR4, c[0x0][0x228] ;  /* 0x00008a0000047ab9 */ /* 0x000fe20000000800 */
[----:B---3--:R-:W-:-:S09]  /*33790*/  PRMT R4, R59, 0x7632, R4 ;  /* 0x000076323b047816 */ /* 0x008fd20000000004 */
[----:B------:R0:W-:Y:S01]  /*337a0*/  @P5 STG.E.U16 desc[UR8][R52.64], R59 ;  /* 0x0000003b34005986 */ /* 0x0001e2000c101508 */
[----:B------:R-:W-:Y:S01]  /*337b0*/  ISETP.LT.AND P5, PT, R55, UR4, !P4 ;  /* 0x0000000437007c0c */ /* 0x000fe2000e7a1270 */
[----:B------:R-:W-:Y:S01]  /*337c0*/  ULDC UR4, c[0x0][0x228] ;  /* 0x00008a0000047ab9 */ /* 0x000fe20000000800 */
[C---:B0-----:R-:W-:Y:S01]  /*337d0*/  IMAD.WIDE R52, R50.reuse, 0x2, R48 ;  /* 0x0000000232347825 */ /* 0x041fe200078e0230 */
[----:B------:R-:W3:Y:S04]  /*337e0*/  LDL.LU R59, [R1+0x8] ;  /* 0x00000800013b7983 */ /* 0x000ee80000300800 */
[----:B------:R0:W-:Y:S02]  /*337f0*/  @P6 STG.E.U16 desc[UR8][R52.64], R4 ;  /* 0x0000000434006986 */ /* 0x0001e4000c101508 */
[----:B0-----:R-:W-:-:S05]  /*33800*/  IMAD.WIDE R52, R50, 0x2, R2 ;  /* 0x0000000232347825 */ /* 0x001fca00078e0202 */
[----:B------:R0:W-:Y:S04]  /*33810*/  @P5 STG.E.U16 desc[UR8][R52.64], R5 ;  /* 0x0000000534005986 */ /* 0x0001e8000c101508 */
[----:B0-----:R-:W4:Y:S01]  /*33820*/  LDL.LU R53, [R1+0x18] ;  /* 0x0000180001357983 */ /* 0x001f220000300800 */
[----:B------:R-:W-:Y:S01]  /*33830*/  ISETP.LT.AND P4, PT, R54, UR4, !P4 ;  /* 0x0000000436007c0c */ /* 0x000fe2000e781270 */
[----:B------:R-:W-:Y:S01]  /*33840*/  ULDC UR4, c[0x0][0x22c] ;  /* 0x00008b0000047ab9 */ /* 0x000fe20000000800 */
[----:B------:R-:W-:Y:S01]  /*33850*/  PRMT R51, R5, 0x7632, R51 ;  /* 0x0000763205337816 */ /* 0x000fe20000000033 */
[----:B------:R-:W-:-:S10]  /*33860*/  IMAD.WIDE R4, R50, 0x2, R44 ;  /* 0x0000000232047825 */ /* 0x000fd400078e022c */
[----:B------:R0:W-:Y:S02]  /*33870*/  @P4 STG.E.U16 desc[UR8][R4.64], R51 ;  /* 0x0000003304004986 */ /* 0x0001e4000c101508 */
[----:B0-----:R-:W-:-:S05]  /*33880*/  VIADD R4, R11, 0x4 ;  /* 0x000000040b047836 */ /* 0x001fca0000000000 */
[----:B------:R-:W-:Y:S01]  /*33890*/  ISETP.GE.AND P4, PT, R4, UR4, PT ;  /* 0x0000000404007c0c */ /* 0x000fe2000bf86270 */
[----:B------:R-:W-:-:S03]  /*338a0*/  ULDC UR4, c[0x0][0x228] ;  /* 0x00008a0000047ab9 */ /* 0x000fc60000000800 */
[----:B------:R-:W-:Y:S01]  /*338b0*/  ISETP.LT.AND P5, PT, R61, UR4, !P4 ;  /* 0x000000043d007c0c */ /* 0x000fe2000e7a1270 */
[----:B------:R-:W-:Y:S01]  /*338c0*/  VIADD R4, R50, UR20 ;  /* 0x0000001432047c36 */ /* 0x000fe20008000000 */
[----:B------:R-:W-:Y:S02]  /*338d0*/  ULDC UR4, c[0x0][0x228] ;  /* 0x00008a0000047ab9 */ /* 0x000fe40000000800 */
[----:B------:R-:W-:Y:S01]  /*338e0*/  ISETP.LT.AND P6, PT, R60, UR4, !P4 ;  /* 0x000000043c007c0c */ /* 0x000fe2000e7c1270 */
[----:B------:R-:W-:Y:S01]  /*338f0*/  IMAD.WIDE R50, R4, 0x2, R46 ;  /* 0x0000000204327825 */ /* 0x000fe200078e022e */
[----:B------:R-:W-:-:S07]  /*33900*/  ULDC UR4, c[0x0][0x228] ;  /* 0x00008a0000047ab9 */ /* 0x000fce0000000800 */
[----:B--2---:R0:W-:Y:S01]  /*33910*/  @P5 STG.E.U16 desc[UR8][R50.64], R7 ;  /* 0x0000000732005986 */ /* 0x0041e2000c101508 */
[----:B------:R-:W-:Y:S01]  /*33920*/  ISETP.LT.AND P5, PT, R55, UR4, !P4 ;  /* 0x0000000437007c0c */ /* 0x000fe2000e7a1270 */
[----:B------:R-:W-:Y:S01]  /*33930*/  ULDC UR4, c[0x0][0x228] ;  /* 0x00008a0000047ab9 */ /* 0x000fe20000000800 */
[----:B------:R-:W-:Y:S02]  /*33940*/  PRMT R5, R7, 0x7632, R5 ;  /* 0x0000763207057816 */ /* 0x000fe40000000005 */
[----:B------:R-:W-:Y:S01]  /*33950*/  ISETP.LT.AND P4, PT, R54, UR4, !P4 ;  /* 0x0000000436007c0c */ /* 0x000fe2000e781270 */
[----:B------:R-:W-:Y:S01]  /*33960*/  ULDC UR4, c[0x0][0x22c] ;  /* 0x00008b0000047ab9 */ /* 0x000fe20000000800 */
[C---:B0-----:R-:W-:Y:S01]  /*33970*/  IMAD.WIDE R50, R4.reuse, 0x2, R48 ;  /* 0x0000000204327825 */ /* 0x041fe200078e0230 */
[----:B------:R-:W2:Y:S04]  /*33980*/  LDL.LU R7, [R1+0x1444] ;  /* 0x0014440001077983 */ /* 0x000ea80000300800 */
[----:B------:R0:W-:Y:S02]  /*33990*/  @P6 STG.E.U16 desc[UR8][R50.64], R5 ;  /* 0x0000000532006986 */ /* 0x0001e4000c101508 */
[----:B0-----:R-:W-:-:S05]  /*339a0*/  IMAD.WIDE R50, R4, 0x2, R2 ;  /* 0x0000000204327825 */ /* 0x001fca00078e0202 */
[----:B----4-:R0:W-:Y:S01]  /*339b0*/  @P5 STG.E.U16 desc[UR8][R50.64], R53 ;  /* 0x0000003532005986 */ /* 0x0101e2000c101508 */
[----:B------:R-:W-:Y:S01]  /*339c0*/  PRMT R5, R53, 0x7632, R5 ;  /* 0x0000763235057816 */ /* 0x000fe20000000005 */
[----:B0-----:R-:W-:Y:S02]  /*339d0*/  IMAD.WIDE R50, R4, 0x2, R44 ;  /* 0x0000000204327825 */ /* 0x001fe400078e022c */
[----:B------:R-:W4:Y:S04]  /*339e0*/  LDL.LU R53, [R1+0x1c] ;  /* 0x00001c0001357983 */ /* 0x000f280000300800 */
        /* <DEDUP_REMOVED lines=9> */
[----:B------:R-:W-:Y:S01]  /*33a80*/  ULDC UR4, c[0x0][0x228] ;  /* 0x00008a0000047ab9 */ /* 0x000fe20000000800 */
[----:B---3--:R-:W-:-:S06]  /*33a90*/  PRMT R5, R59, 0x7632, R5 ;  /* 0x000076323b057816 */ /* 0x008fcc0000000005 */
[----:B------:R0:W-:Y:S01]  /*33aa0*/  @P5 STG.E.U16 desc[UR8][R50.64], R59 ;  /* 0x0000003b32005986 */ /* 0x0001e2000c101508 */
[----:B------:R-:W-:Y:S01]  /*33ab0*/  ISETP.LT.AND P5, PT, R55, UR4, !P4 ;  /* 0x0000000437007c0c */ /* 0x000fe2000e7a1270 */
[----:B------:R-:W-:Y:S02]  /*33ac0*/  ULDC UR4, c[0x0][0x228] ;  /* 0x00008a0000047ab9 */ /* 0x000fe40000000800 */
[----:B------:R-:W-:Y:S01]  /*33ad0*/  ISETP.LT.AND P4, PT, R54, UR4, !P4 ;  /* 0x0000000436007c0c */ /* 0x000fe2000e781270 */
[----:B------:R-:W-:Y:S01]  /*33ae0*/  ULDC UR4, c[0x0][0x22c] ;  /* 0x00008b0000047ab9 */ /* 0x000fe20000000800 */
[C---:B0-----:R-:W-:Y:S01]  /*33af0*/  IMAD.WIDE R50, R4.reuse, 0x2, R48 ;  /* 0x0000000204327825 */ /* 0x041fe200078e0230 */
[----:B------:R-:W3:Y:S04]  /*33b00*/  LDL.LU R59, [R1+0xc] ;  /* 0x00000c00013b7983 */ /* 0x000ee80000300800 */
[----:B------:R0:W-:Y:S02]  /*33b10*/  @P6 STG.E.U16 desc[UR8][R50.64], R5 ;  /* 0x0000000532006986 */ /* 0x0001e4000c101508 */
[----:B0-----:R-:W-:-:S05]  /*33b20*/  IMAD.WIDE R50, R4, 0x2, R2 ;  /* 0x0000000204327825 */ /* 0x001fca00078e0202 */
[----:B------:R0:W-:Y:S02]  /*33b30*/  @P5 STG.E.U16 desc[UR8][R50.64], R6 ;  /* 0x0000000632005986 */ /* 0x0001e4000c101508 */
[----:B0-----:R-:W-:Y:S01]  /*33b40*/  PRMT R6, R6, 0x7632, R6 ;  /* 0x0000763206067816 */ /* 0x001fe20000000006 */
[----:B------:R-:W-:-:S05]  /*33b50*/  IMAD.WIDE R50, R4, 0x2, R44 ;  /* 0x0000000204327825 */ /* 0x000fca00078e022c */
[----:B------:R0:W-:Y:S04]  /*33b60*/  @P4 STG.E.U16 desc[UR8][R50.64], R6 ;  /* 0x0000000632004986 */ /* 0x0001e8000c101508 */
[----:B0-----:R-:W2:Y:S01]  /*33b70*/  LDL.LU R51, [R1+0x6c] ;  /* 0x00006c0001337983 */ /* 0x001ea20000300800 */
[----:B------:R-:W-:-:S05]  /*33b80*/  VIADD R5, R11, 0x6 ;  /* 0x000000060b057836 */ /* 0x000fca0000000000 */
        /* <DEDUP_REMOVED lines=11> */
[----:B------:R-:W-:Y:S01]  /*33c40*/  PRMT R50, R51, 0x7632, R50 ;  /* 0x0000763233327816 */ /* 0x000fe20000000032 */
[----:B0-----:R-:W-:-:S05]  /*33c50*/  IMAD.WIDE R4, R6, 0x2, R48 ;  /* 0x0000000206047825 */ /* 0x001fca00078e0230 */
[----:B------:R0:W-:Y:S02]  /*33c60*/  @P6 STG.E.U16 desc[UR8][R4.64], R50 ;  /* 0x0000003204006986 */ /* 0x0001e4000c101508 */
[----:B0-----:R-:W-:Y:S01]  /*33c70*/  IMAD.WIDE R4, R6, 0x2, R2 ;  /* 0x0000000206047825 */ /* 0x001fe200078e0202 */
[----:B----4-:R-:W-:-:S04]  /*33c80*/  PRMT R50, R53, 0x7632, R50 ;  /* 0x0000763235327816 */ /* 0x010fc80000000032 */
[----:B------:R0:W-:Y:S04]  /*33c90*/  @P5 STG.E.U16 desc[UR8][R4.64], R53 ;  /* 0x0000003504005986 */ /* 0x0001e8000c101508 */
[----:B0-----:R-:W2:Y:S01]  /*33ca0*/  LDL.LU R53, [R1+0x70] ;  /* 0x0000700001357983 */ /* 0x001ea20000300800 */
[----:B------:R-:W-:Y:S01]  /*33cb0*/  ISETP.LT.AND P4, PT, R54, UR4, !P4 ;  /* 0x0000000436007c0c */ /* 0x000fe2000e781270 */
[----:B------:R-:W-:Y:S01]  /*33cc0*/  IMAD.WIDE R4, R6, 0x2, R44 ;  /* 0x0000000206047825 */ /* 0x000fe200078e022c */
[----:B------:R-:W-:Y:S01]  /*33cd0*/  ULDC UR4, c[0x0][0x22c] ;  /* 0x00008b0000047ab9 */ /* 0x000fe20000000800 */
[----:B------:R-:W4:Y:S10]  /*33ce0*/  LDL.LU R51, [R1+0x100] ;  /* 0x0001000001337983 */ /* 0x000f340000300800 */
        /* <DEDUP_REMOVED lines=23> */
[----:B------:R0:W-:Y:S02]  /*33e60*/  @P4 STG.E.U16 desc[UR8][R4.64], R7 ;  /* 0x0000000704004986 */ /* 0x0001e4000c101508 */
[----:B0-----:R-:W-:-:S05]  /*33e70*/  VIADD R4, R11, 0x8 ;  /* 0x000000080b047836 */ /* 0x001fca0000000000 */
[----:B------:R-:W-:Y:S01]  /*33e80*/  ISETP.GE.AND P4, PT, R4, UR4, PT ;  /* 0x0000000404007c0c */ /* 0x000fe2000bf86270 */
[----:B------:R-:W-:-:S03]  /*33e90*/  ULDC UR4, c[0x0][0x228] ;  /* 0x00008a0000047ab9 */ /* 0x000fc60000000800 */
[----:B------:R-:W-:Y:S01]  /*33ea0*/  ISETP.LT.AND P5, PT, R61, UR4, !P4 ;  /* 0x000000043d007c0c */ /* 0x000fe2000e7a1270 */
[----:B------:R-:W-:Y:S01]  /*33eb0*/  VIADD R6, R6, UR20 ;  /* 0x0000001406067c36 */ /* 0x000fe20008000000 */
[----:B------:R-:W-:-:S03]  /*33ec0*/  ULDC UR4, c[0x0][0x228] ;  /* 0x00008a0000047ab9 */ /* 0x000fc60000000800 */
[----:B------:R-:W-:-:S08]  /*33ed0*/  IMAD.WIDE R4, R6, 0x2, R46 ;  /* 0x0000000206047825 */ /* 0x000fd000078e022e */
[----:B--2---:R0:W-:Y:S01]  /*33ee0*/  @P5 STG.E.U16 desc[UR8][R4.64], R53 ;  /* 0x0000003504005986 */ /* 0x0041e2000c101508 */
[----:B------:R-:W-:-:S03]  /*33ef0*/  PRMT R7, R53, 0x7632, R7 ;  /* 0x0000763235077816 */ /* 0x000fc60000000007 */
[----:B0-----:R-:W2:Y:S01]  /*33f00*/  LDL.LU R53, [R1+0x20] ;  /* 0x0000200001357983 */ /* 0x001ea20000300800 */
[----:B------:R-:W-:Y:S01]  /*33f10*/  ISETP.LT.AND P6, PT, R60, UR4, !P4 ;  /* 0x000000043c007c0c */ /* 0x000fe2000e7c1270 */
[----:B------:R-:W-:Y:S02]  /*33f20*/  ULDC UR4, c[0x0][0x228] ;  /* 0x00008a0000047ab9 */ /* 0x000fe40000000800 */
[----:B------:R-:W-:Y:S01]  /*33f30*/  ISETP.LT.AND P5, PT, R55, UR4, !P4 ;  /* 0x0000000437007c0c */ /* 0x000fe2000e7a1270 */
[----:B------:R-:W-:Y:S01]  /*33f40*/  IMAD.WIDE R4, R6, 0x2, R48 ;  /* 0x0000000206047825 */ /* 0x000fe200078e0230 */
[----:B------:R-:W-:Y:S02]  /*33f50*/  ULDC UR4, c[0x0][0x228] ;  /* 0x00008a0000047ab9 */ /* 0x000fe40000000800 */
[----:B------:R-:W-:Y:S01]  /*33f60*/  ISETP.LT.AND P4, PT, R54, UR4, !P4 ;  /* 0x0000000436007c0c */ /* 0x000fe2000e781270 */
[----:B------:R-:W-:-:S05]  /*33f70*/  ULDC UR4, c[0x0][0x22c] ;  /* 0x00008b0000047ab9 */ /* 0x000fca0000000800 */
[----:B------:R0:W-:Y:S02]  /*33f80*/  @P6 STG.E.U16 desc[UR8][R4.64], R7 ;  /* 0x0000000704006986 */ /* 0x0001e4000c101508 */
[----:B0-----:R-:W-:Y:S01]  /*33f90*/  IMAD.WIDE R4, R6, 0x2, R2 ;  /* 0x0000000206047825 */ /* 0x001fe200078e0202 */
[----:B----4-:R-:W-:-:S04]  /*33fa0*/  PRMT R7, R51, 0x7632, R7 ;  /* 0x0000763233077816 */ /* 0x010fc80000000007 */
[----:B------:R0:W-:Y:S02]  /*33fb0*/  @P5 STG.E.U16 desc[UR8][R4.64], R51 ;  /* 0x0000003304005986 */ /* 0x0001e4000c101508 */
        /* <DEDUP_REMOVED lines=8> */
[----:B---3--:R-:W-:Y:S01]  /*34040*/  PRMT R7, R59, 0x7632, R7 ;  /* 0x000076323b077816 */ /* 0x008fe20000000007 */
[----:B------:R-:W-:Y:S02]  /*34050*/  ULDC UR4, c[0x0][0x228] ;  /* 0x00008a0000047ab9 */ /* 0x000fe40000000800 */
[----:B------:R-:W-:-:S08]  /*34060*/  IMAD.WIDE R4, R6, 0x2, R46 ;  /* 0x0000000206047825 */ /* 0x000fd000078e022e */
[----:B------:R0:W-:Y:S01]  /*34070*/  @P5 STG.E.U16 desc[UR8][R4.64], R59 ;  /* 0x0000003b04005986 */ /* 0x0001e2000c101508 */
[----:B------:R-:W-:Y:S01]  /*34080*/  ISETP.LT.AND P6, PT, R60, UR4, !P4 ;  /* 0x000000043c007c0c */ /* 0x000fe2000e7c1270 */
[----:B------:R-:W-:Y:S02]  /*34090*/  ULDC UR4, c[0x0][0x228] ;  /* 0x00008a0000047ab9 */ /* 0x000fe40000000800 */
[----:B0-----:R-:W3:Y:S01]  /*340a0*/  LDL.LU R59, [R1+0x104] ;  /* 0x00010400013b7983 */ /* 0x001ee20000300800 */
[----:B------:R-:W-:Y:S01]  /*340b0*/  ISETP.LT.AND P5, PT, R55, UR4, !P4 ;  /* 0x0000000437007c0c */ /* 0x000fe2000e7a1270 */
[----:B------:R-:W-:Y:S01]  /*340c0*/  IMAD.WIDE R4, R6, 0x2, R48 ;  /* 0x0000000206047825 */ /* 0x000fe200078e0230 */
[----:B------:R-:W-:-:S07]  /*340d0*/  ULDC UR4, c[0x0][0x228] ;  /* 0x00008a0000047ab9 */ /* 0x000fce0000000800 */
[----:B------:R0:W-:Y:S02]  /*340e0*/  @P6 STG.E.U16 desc[UR8][R4.64], R7 ;  /* 0x0000000704006986 */ /* 0x0001e4000c101508 */
[----:B0-----:R-:W-:-:S05]  /*340f0*/  IMAD.WIDE R4, R6, 0x2, R2 ;  /* 0x0000000206047825 */ /* 0x001fca00078e0202 */
[----:B--2---:R0:W-:Y:S01]  /*34100*/  @P5 STG.E.U16 desc[UR8][R4.64], R53 ;  /* 0x0000003504005986 */ /* 0x0041e2000c101508 */
[----:B------:R-:W-:-:S03]  /*34110*/  PRMT R7, R53, 0x7632, R7 ;  /* 0x0000763235077816 */ /* 0x000fc60000000007 */
[----:B0-----:R-:W2:Y:S01]  /*34120*/  LDL.LU R53, [R1+0x114] ;  /* 0x0001140001357983 */ /* 0x001ea20000300800 */
[----:B------:R-:W-:Y:S01]  /*34130*/  ISETP.LT.AND P4, PT, R54, UR4, !P4 ;  /* 0x0000000436007c0c */ /* 0x000fe2000e781270 */
[----:B------:R-:W-:Y:S01]  /*34140*/  IMAD.WIDE R4, R6, 0x2, R44 ;  /* 0x0000000206047825 */ /* 0x000fe200078e022c */
[----:B------:R-:W-:-:S11]  /*34150*/  ULDC UR4, c[0x0][0x22c] ;  /* 0x00008b0000047ab9 */ /* 0x000fd60000000800 */
[----:B------:R0:W-:Y:S02]  /*34160*/  @P4 STG.E.U16 desc[UR8][R4.64], R7 ;  /* 0x0000000704004986 */ /* 0x0001e4000c101508 */
[----:B0-----:R-:W-:-:S05]  /*34170*/  VIADD R4, R11, 0xa ;  /* 0x0000000a0b047836 */ /* 0x001fca0000000000 */
[----:B------:R-:W-:Y:S01]  /*34180*/  ISETP.GE.AND P4, PT, R4, UR4, PT ;  /* 0x0000000404007c0c */ /* 0x000fe2000bf86270 */
[----:B------:R-:W-:-:S03]  /*34190*/  ULDC UR4, c[0x0][0x228] ;  /* 0x00008a0000047ab9 */ /* 0x000fc60000000800 */
[----:B------:R-:W-:Y:S01]  /*341a0*/  ISETP.LT.AND P5, PT, R61, UR4, !P4 ;  /* 0x000000043d007c0c */ /* 0x000fe2000e7a1270 */
[----:B------:R-:W-:Y:S01]  /*341b0*/  VIADD R6, R6, UR20 ;  /* 0x0000001406067c36 */ /* 0x000fe20008000000 */
[----:B------:R-:W-:-:S03]  /*341c0*/  ULDC UR4, c[0x0][0x228] ;  /* 0x00008a0000047ab9 */ /* 0x000fc60000000800 */
[----:B------:R-:W-:Y:S01]  /*341d0*/  IMAD.WIDE R4, R6, 0x2, R46 ;  /* 0x0000000206047825 */ /* 0x000fe200078e022e */
[----:B----4-:R-:W-:Y:S02]  /*341e0*/  PRMT R7, R51, 0x7632, R7 ;  /* 0x0000763233077816 */ /* 0x010fe40000000007 */
[----:B------:R-:W-:Y:S01]  /*341f0*/  ISETP.LT.AND P6, PT, R60, UR4, !P4 ;  /* 0x000000043c007c0c */ /* 0x000fe2000e7c1270 */
[----:B------:R-:W-:-:S04]  /*34200*/  ULDC UR4, c[0x0][0x228] ;  /* 0x00008a0000047ab9 */ /* 0x000fc80000000800 */
[----:B------:R0:W-:Y:S01]  /*34210*/  @P5 STG.E.U16 desc[UR8][R4.64], R51 ;  /* 0x0000003304005986 */ /* 0x0001e2000c101508 */
[----:B------:R-:W-:Y:S01]  /*34220*/  ISETP.LT.AND P5, PT, R55, UR4, !P4 ;  /* 0x0000000437007c0c */ /* 0x000fe2000e7a1270 */
[----:B------:R-:W-:Y:S02]  /*34230*/  ULDC UR4, c[0x0][0x228] ;  /* 0x00008a0000047ab9 */ /* 0x000fe40000000800 */
[----:B0-----:R-:W4:Y:S01]  /*34240*/  LDL.LU R51, [R1+0x24] ;  /* 0x0000240001337983 */ /* 0x001f220000300800 */
[----:B------:R-:W-:Y:S01]  /*34250*/  IMAD.WIDE R4, R6, 0x2, R48 ;  /* 0x0000000206047825 */ /* 0x000fe200078e0230 */
[----:B------:R-:W-:Y:S01]  /*34260*/  ISETP.LT.AND P4, PT, R54, UR4, !P4 ;  /* 0x0000000436007c0c */ /* 0x000fe2000e781270 */
[----:B------:R-:W-:-:S03]  /*34270*/  ULDC UR4, c[0x0][0x22c] ;  /* 0x00008b0000047ab9 */ /* 0x000fc60000000800 */
[----:B------:R0:W-:Y:S02]  /*34280*/  @P6 STG.E.U16 desc[UR8][R4.64], R7 ;  /* 0x0000000704006986 */ /* 0x0001e4000c101508 */
[----:B0-----:R-:W-:Y:S01]  /*34290*/  IMAD.WIDE R4, R6, 0x2, R2 ;  /* 0x0000000206047825 */ /* 0x001fe200078e0202 */
[----:B---3--:R-:W-:-:S04]  /*342a0*/  PRMT R7, R59, 0x7632, R7 ;  /* 0x000076323b077816 */ /* 0x008fc80000000007 */
[----:B------:R0:W-:Y:S02]  /*342b0*/  @P5 STG.E.U16 desc[UR8][R4.64], R59 ;  /* 0x0000003b04005986 */ /* 0x0001e4000c101508 */
[----:B0-----:R-:W-:Y:S02]  /*342c0*/  IMAD.WIDE R4, R6, 0x2, R44 ;  /* 0x0000000206047825 */ /* 0x001fe400078e022c */
[----:B------:R-:W3:Y:S04]  /*342d0*/  LDL.LU R59, [R1+0x78] ;  /* 0x00007800013b7983 */ /* 0x000ee80000300800 */
        /* <DEDUP_REMOVED lines=33> */
[----:B---3--:R-:W-:Y:S01]  /*344f0*/  PRMT R6, R59, 0x7632, R6 ;  /* 0x000076323b067816 */ /* 0x008fe20000000006 */
[----:B------:R-:W-:-:S06]  /*34500*/  ULDC UR4, c[0x0][0x228] ;  /* 0x00008a0000047ab9 */ /* 0x000fcc0000000800 */
[----:B------:R0:W-:Y:S02]  /*34510*/  @P5 STG.E.U16 desc[UR8][R4.64], R59 ;  /* 0x0000003b04005986 */ /* 0x0001e4000c101508 */
[C---:B0-----:R-:W-:Y:S02]  /*34520*/  IMAD.WIDE R4, R50.reuse, 0x2, R48 ;  /* 0x0000000232047825 */ /* 0x041fe400078e0230 */
[----:B------:R-:W3:Y:S04]  /*34530*/  LDL.LU R59, [R1+0x28] ;  /* 0x00002800013b7983 */ /* 0x000ee80000300800 */
[----:B------:R0:W-:Y:S01]  /*34540*/  @P6 STG.E.U16 desc[UR8][R4.64], R6 ;  /* 0x0000000604006986 */ /* 0x0001e2000c101508 */
[----:B------:R-:W-:Y:S01]  /*34550*/  ISETP.LT.AND P6, PT, R55, UR4, !P4 ;  /* 0x0000000437007c0c */ /* 0x000fe2000e7c1270 */
[----:B------:R-:W-:Y:S01]  /*34560*/  ULDC UR4, c[0x0][0x22c] ;  /* 0x00008b0000047ab9 */ /* 0x000fe20000000800 */
[----:B0-----:R-:W-:-:S11]  /*34570*/  IMAD.WIDE R4, R50, 0x2, R2 ;  /* 0x0000000232047825 */ /* 0x001fd600078e0202 */
[----:B--2---:R0:W-:Y:S02]  /*34580*/  @P6 STG.E.U16 desc[UR8][R4.64], R53 ;  /* 0x0000003504006986 */ /* 0x0041e4000c101508 */
[----:B0-----:R-:W-:Y:S02]  /*34590*/  PRMT R5, R53, 0x7632, R5 ;  /* 0x0000763235057816 */ /* 0x001fe40000000005 */
[----:B------:R-:W2:Y:S01]  /*345a0*/  LDL.LU R53, [R1+0x7c] ;  /* 0x00007c0001357983 */ /* 0x000ea20000300800 */
[----:B------:R-:W-:Y:S01]  /*345b0*/  VIADD R6, R11, 0xd ;  /* 0x0000000d0b067836 */ /* 0x000fe20000000000 */
[----:B------:R-:W-:Y:S01]  /*345c0*/  ISETP.LT.AND P4, PT, R54, UR6, !P4 ;  /* 0x0000000636007c0c */ /* 0x000fe2000e781270 */
[----:B------:R-:W-:Y:S01]  /*345d0*/  VIADD R4, R50, UR20 ;  /* 0x0000001432047c36 */ /* 0x000fe20008000000 */
[----:B------:R-:W-:Y:S02]  /*345e0*/  ULDC UR6, c[0x0][0x228] ;  /* 0x00008a0000067ab9 */ /* 0x000fe40000000800 */
[----:B------:R-:W-:Y:S01]  /*345f0*/  ISETP.GE.AND P5, PT, R6, UR4, PT ;  /* 0x0000000406007c0c */ /* 0x000fe2000bfa6270 */
[----:B------:R-:W-:Y:S01]  /*34600*/  ULDC UR4, c[0x0][0x228] ;  /* 0x00008a0000047ab9 */ /* 0x000fe20000000800 */
[----:B------:R-:W-:-:S02]  /*34610*/  IMAD.WIDE R6, R50, 0x2, R44 ;  /* 0x0000000232067825 */ /* 0x000fc400078e022c */
[----:B------:R-:W-:Y:S01]  /*34620*/  ISETP.LT.AND P6, PT, R61, UR4, !P5 ;  /* 0x000000043d007c0c */ /* 0x000fe2000efc1270 */
[----:B------:R-:W-:-:S04]  /*34630*/  ULDC UR4, c[0x0][0x228] ;  /* 0x00008a0000047ab9 */ /* 0x000fc80000000800 */
[----:B------:R0:W-:Y:S01]  /*34640*/  @P4 STG.E.U16 desc[UR8][R6.64], R5 ;  /* 0x0000000506004986 */ /* 0x0001e2000c101508 */
[----:B------:R-:W-:Y:S01]  /*34650*/  ISETP.LT.AND P4, PT, R60, UR4, !P5 ;  /* 0x000000043c007c0c */ /* 0x000fe2000ef81270 */
[----:B------:R-:W-:Y:S01]  /*34660*/  ULDC UR4, c[0x0][0x228] ;  /* 0x00008a0000047ab9 */ /* 0x000fe20000000800 */
[----:B0-----:R-:W-:-:S05]  /*34670*/  IMAD.WIDE R6, R4, 0x2, R46 ;  /* 0x0000000204067825 */ /* 0x001fca00078e022e */
[----:B----4-:R0:W-:Y:S01]  /*34680*/  @P6 STG.E.U16 desc[UR8][R6.64], R51 ;  /* 0x0000003306006986 */ /* 0x0101e2000c101508 */
[----:B------:R-:W-:Y:S02]  /*34690*/  PRMT R5, R51, 0x7632, R5 ;  /* 0x0000763233057816 */ /* 0x000fe40000000005 */
[----:B------:R-:W-:Y:S01]  /*346a0*/  ISETP.LT.AND P6, PT, R55, UR4, !P5 ;  /* 0x0000000437007c0c */ /* 0x000fe2000efc1270 */
[----:B------:R-:W-:Y:S01]  /*346b0*/  ULDC UR4, c[0x0][0x228] ;  /* 0x00008a0000047ab9 */ /* 0x000fe20000000800 */
[----:B0-----:R-:W4:Y:S01]  /*346c0*/  LDL.LU R51, [R1+0x10c] ;  /* 0x00010c0001337983 */ /* 0x001f220000300800 */
[----:B------:R-:W-:Y:S01]  /*346d0*/  IMAD.WIDE R6, R4, 0x2, R48 ;  /* 0x0000000204067825 */ /* 0x000fe200078e0230 */
[----:B------:R-:W-:Y:S01]  /*346e0*/  ISETP.LT.AND P5, PT, R54, UR4, !P5 ;  /* 0x0000000436007c0c */ /* 0x000fe2000efa1270 */
[----:B------:R-:W-:-:S03]  /*346f0*/  ULDC UR4, c[0x0][0x22c] ;  /* 0x00008b0000047ab9 */ /* 0x000fc60000000800 */
[----:B------:R0:W-:Y:S02]  /*34700*/  @P4 STG.E.U16 desc[UR8][R6.64], R5 ;  /* 0x0000000506004986 */ /* 0x0001e4000c101508 */
[----:B0-----:R-:W-:Y:S02]  /*34710*/  VIADD R5, R11, 0xe ;  /* 0x0000000e0b057836 */ /* 0x001fe40000000000 */
[----:B------:R-:W-:-:S03]  /*34720*/  IMAD.WIDE R6, R4, 0x2, R2 ;  /* 0x0000000204067825 */ /* 0x000fc600078e0202 */
[----:B------:R-:W-:Y:S01]  /*34730*/  ISETP.GE.AND P4, PT, R5, UR4, PT ;  /* 0x0000000405007c0c */ /* 0x000fe2000bf86270 */
[----:B------:R-:W-:Y:S01]  /*34740*/  ULDC UR4, c[0x0][0x228] ;  /* 0x00008a0000047ab9 */ /* 0x000fe20000000800 */
[----:B---3--:R0:W-:Y:S01]  /*34750*/  @P6 STG.E.U16 desc[UR8][R6.64], R59 ;  /* 0x0000003b06006986 */ /* 0x0081e2000c101508 */
[----:B------:R-:W-:Y:S02]  /*34760*/  PRMT R5, R59, 0x7632, R5 ;  /* 0x000076323b057816 */ /* 0x000fe40000000005 */
[----:B------:R-:W-:Y:S01]  /*34770*/  ISETP.LT.AND P6, PT, R61, UR4, !P4 ;  /* 0x000000043d007c0c */ /* 0x000fe2000e7c1270 */
[----:B------:R-:W-:Y:S01]  /*34780*/  ULDC UR4, c[0x0][0x228] ;  /* 0x00008a0000047ab9 */ /* 0x000fe20000000800 */
[----:B0-----:R-:W3:Y:S01]  /*34790*/  LDL.LU R59, [R1+0x11c] ;  /* 0x00011c00013b7983 */ /* 0x001ee20000300800 */
[----:B------:R-:W-:-:S04]  /*347a0*/  IMAD.WIDE R6, R4, 0x2, R44 ;  /* 0x0000000204067825 */ /* 0x000fc800078e022c */
[----:B------:R-:W-:Y:S01]  /*347b0*/  VIADD R4, R4, UR20 ;  /* 0x0000001404047c36 */ /* 0x000fe20008000000 */
[----:B------:R0:W-:Y:S03]  /*347c0*/  @P5 STG.E.U16 desc[UR8][R6.64], R5 ;  /* 0x0000000506005986 */ /* 0x0001e6000c101508 */
[----:B0-----:R-:W-:Y:S01]  /*347d0*/  IMAD.WIDE R6, R4, 0x2, R46 ;  /* 0x0000000204067825 */ /* 0x001fe200078e022e */
[----:B--2---:R-:W-:-:S04]  /*347e0*/  PRMT R5, R53, 0x7632, R5 ;  /* 0x0000763235057816 */ /* 0x004fc80000000005 */
[----:B------:R0:W-:Y:S04]  /*347f0*/  @P6 STG.E.U16 desc[UR8][R6.64], R53 ;  /* 0x0000003506006986 */ /* 0x0001e8000c101508 */
[----:B0-----:R-:W2:Y:S01]  /*34800*/  LDL.LU R53, [R1+0x2c] ;  /* 0x00002c0001357983 */ /* 0x001ea20000300800 */
[----:B------:R-:W-:Y:S01]  /*34810*/  ISETP.LT.AND P5, PT, R60, UR4, !P4 ;  /* 0x000000043c007c0c */ /* 0x000fe2000e7a1270 */
[----:B------:R-:W-:Y:S01]  /*34820*/  ULDC UR4, c[0x0][0x228] ;  /* 0x00008a0000047ab9 */ /* 0x000fe20000000800 */
[----:B------:R-:W-:Y:S01]  /*34830*/  IMAD.WIDE R6, R4, 0x2, R48 ;  /* 0x0000000204067825 */ /* 0x000fe200078e0230 */
[----:B------:R-:W-:Y:S01]  /*34840*/  ISETP.LT.AND P6, PT, R55, UR4, !P4 ;  /* 0x0000000437007c0c */ /* 0x000fe2000e7c1270 */
[----:B------:R-:W-:Y:S01]  /*34850*/  ULDC UR4, c[0x0][0x22c] ;  /* 0x00008b0000047ab9 */ /* 0x000fe20000000800 */
[----:B------:R-:W-:Y:S01]  /*34860*/  ISETP.LT.AND P4, PT, R54, UR6, !P4 ;  /* 0x0000000636007c0c */ /* 0x000fe2000e781270 */
[----:B------:R-:W-:-:S07]  /*34870*/  ULDC UR6, c[0x0][0x228] ;  /* 0x00008a0000067ab9 */ /* 0x000fce0000000800 */
[----:B------:R0:W-:Y:S02]  /*34880*/  @P5 STG.E.U16 desc[UR8][R6.64], R5 ;  /* 0x0000000506005986 */ /* 0x0001e4000c101508 */
[----:B0-----:R-:W-:Y:S02]  /*34890*/  VIADD R5, R11, 0xf ;  /* 0x0000000f0b057836 */ /* 0x001fe40000000000 */
[----:B------:R-:W-:-:S03]  /*348a0*/  IMAD.WIDE R6, R4, 0x2, R2 ;  /* 0x0000000204067825 */ /* 0x000fc600078e0202 */
[----:B------:R-:W-:Y:S01]  /*348b0*/  ISETP.GE.AND P5, PT, R5, UR4, PT ;  /* 0x0000000405007c0c */ /* 0x000fe2000bfa6270 */
[----:B------:R-:W-:Y:S02]  /*348c0*/  ULDC UR4, c[0x0][0x248] ;  /* 0x0000920000047ab9 */ /* 0x000fe40000000800 */
[C---:B------:R-:W-:Y:S01]  /*348d0*/  VIADD R50, R4.reuse, UR4 ;  /* 0x0000000404327c36 */ /* 0x040fe20008000000 */
[----:B------:R-:W-:Y:S01]  /*348e0*/  ULDC UR4, c[0x0][0x228] ;  /* 0x00008a0000047ab9 */ /* 0x000fe20000000800 */
[----:B----4-:R0:W-:Y:S01]  /*348f0*/  @P6 STG.E.U16 desc[UR8][R6.64], R51 ;  /* 0x0000003306006986 */ /* 0x0101e2000c101508 */
[----:B------:R-:W-:Y:S02]  /*34900*/  PRMT R5, R51, 0x7632, R5 ;  /* 0x0000763233057816 */ /* 0x000fe40000000005 */
[----:B------:R-:W-:Y:S01]  /*34910*/  ISETP.LT.AND P6, PT, R61, UR6, !P5 ;  /* 0x000000063d007c0c */ /* 0x000fe2000efc1270 */
[----:B------:R-:W-:Y:S01]  /*34920*/  ULDC UR6, c[0x0][0x228] ;  /* 0x00008a0000067ab9 */ /* 0x000fe20000000800 */
[----:B0-----:R-:W-:-:S05]  /*34930*/  IMAD.WIDE R6, R4, 0x2, R44 ;  /* 0x0000000204067825 */ /* 0x001fca00078e022c */
[----:B------:R0:W-:Y:S01]  /*34940*/  @P4 STG.E.U16 desc[UR8][R6.64], R5 ;  /* 0x0000000506004986 */ /* 0x0001e2000c101508 */
[----:B------:R-:W-:Y:S01]  /*34950*/  ISETP.LT.AND P4, PT, R60, UR4, !P5 ;  /* 0x000000043c007c0c */ /* 0x000fe2000ef81270 */
[----:B------:R-:W-:Y:S01]  /*34960*/  ULDC UR4, c[0x0][0x228] ;  /* 0x00008a0000047ab9 */ /* 0x000fe20000000800 */
[----:B0-----:R-:W-:-:S05]  /*34970*/  IMAD.WIDE R4, R50, 0x2, R46 ;  /* 0x0000000232047825 */ /* 0x001fca00078e022e */
[----:B---3--:R0:W-:Y:S01]  /*34980*/  @P6 STG.E.U16 desc[UR8][R4.64], R59 ;  /* 0x0000003b04006986 */ /* 0x0081e2000c101508 */
[----:B------:R-:W-:Y:S02]  /*34990*/  PRMT R6, R59, 0x7632, R6 ;  /* 0x000076323b067816 */ /* 0x000fe40000000006 */
[----:B------:R-:W-:Y:S01]  /*349a0*/  ISETP.LT.AND P6, PT, R55, UR4, !P5 ;  /* 0x0000000437007c0c */ /* 0x000fe2000efc1270 */
[----:B------:R-:W-:Y:S01]  /*349b0*/  ULDC UR4, c[0x0][0x22c] ;  /* 0x00008b0000047ab9 */ /* 0x000fe20000000800 */
[----:B0-----:R-:W-:Y:S01]  /*349c0*/  IMAD.WIDE R4, R50, 0x2, R48 ;  /* 0x0000000232047825 */ /* 0x001fe200078e0230 */
[----:B------:R-:W3:Y:S04]  /*349d0*/  LDL.LU R59, [R1+0x140] ;  /* 0x00014000013b7983 */ /* 0x000ee80000300800 */
[----:B------:R0:W-:Y:S02]  /*349e0*/  @P4 STG.E.U16 desc[UR8][R4.64], R6 ;  /* 0x0000000604004986 */ /* 0x0001e4000c101508 */
[----:B0-----:R-:W-:-:S02]  /*349f0*/  VIADD R6, R11, 0x10 ;  /* 0x000000100b067836 */ /* 0x001fc40000000000 */
[----:B------:R-:W-:-:S03]  /*34a00*/  IMAD.WIDE R4, R50, 0x2, R2 ;  /* 0x0000000232047825 */ /* 0x000fc600078e0202 */
[----:B------:R-:W-:Y:S01]  /*34a10*/  ISETP.GE.AND P4, PT, R6, UR4, PT ;  /* 0x0000000406007c0c */ /* 0x000fe2000bf86270 */
[----:B------:R-:W-:Y:S01]  /*34a20*/  ULDC UR4, c[0x0][0x228] ;  /* 0x00008a0000047ab9 */ /* 0x000fe20000000800 */
[----:B--2---:R0:W-:Y:S02]  /*34a30*/  @P6 STG.E.U16 desc[UR8][R4.64], R53 ;  /* 0x0000003504006986 */ /* 0x0041e4000c101508 */
[----:B------:R-:W-:Y:S01]  /*34a40*/  ISETP.LT.AND P6, PT, R61, UR4, !P4 ;  /* 0x000000043d007c0c */ /* 0x000fe2000e7c1270 */
[----:B------:R-:W-:Y:S01]  /*34a50*/  ULDC UR4, c[0x0][0x248] ;  /* 0x0000920000047ab9 */ /* 0x000fe20000000800 */
[----:B------:R-:W-:Y:S01]  /*34a60*/  PRMT R52, R53, 0x7632, R52 ;  /* 0x0000763235347816 */ /* 0x000fe20000000034 */
[----:B------:R-:W-:Y:S01]  /*34a70*/  VIADD R51, R50, UR4 ;  /* 0x0000000432337c36 */ /* 0x000fe20008000000 */
[----:B------:R-:W-:Y:S01]  /*34a80*/  ISETP.LT.AND P5, PT, R54, UR6, !P5 ;  /* 0x0000000636007c0c */ /* 0x000fe2000efa1270 */
[----:B------:R-:W-:Y:S01]  /*34a90*/  ULDC UR4, c[0x0][0x228] ;  /* 0x00008a0000047ab9 */ /* 0x000fe20000000800 */
[----:B------:R-:W-:Y:S01]  /*34aa0*/  ULDC UR6, c[0x0][0x228] ;  /* 0x00008a0000067ab9 */ /* 0x000fe20000000800 */
[----:B0-----:R-:W2:Y:S01]  /*34ab0*/  LDL.LU R53, [R1+0x1c0] ;  /* 0x0001c00001357983 */ /* 0x001ea20000300800 */
[----:B------:R-:W-:-:S03]  /*34ac0*/  IMAD.WIDE R4, R50, 0x2, R44 ;  /* 0x0000000232047825 */ /* 0x000fc600078e022c */
[----:B------:R-:W4:Y:S06]  /*34ad0*/  LDL.LU R50, [R1+0x130] ;  /* 0x0001300001327983 */ /* 0x000f2c0000300800 */
[----:B------:R0:W-:Y:S01]  /*34ae0*/  @P5 STG.E.U16 desc[UR8][R4.64], R52 ;  /* 0x0000003404005986 */ /* 0x0001e2000c101508 */
[----:B------:R-:W-:Y:S01]  /*34af0*/  ISETP.LT.AND P5, PT, R60, UR4, !P4 ;  /* 0x000000043c007c0c */ /* 0x000fe2000e7a1270 */
[----:B------:R-:W-:Y:S01]  /*34b00*/  IMAD.WIDE R6, R51, 0x2, R46 ;  /* 0x0000000233067825 */ /* 0x000fe200078e022e */
[----:B------:R-:W-:-:S03]  /*34b10*/  ULDC UR4, c[0x0][0x22c] ;  /* 0x00008b0000047ab9 */ /* 0x000fc60000000800 */
[----:B0-----:R-:W-:Y:S01]  /*34b20*/  IMAD.WIDE R4, R51, 0x2, R48 ;  /* 0x0000000233047825 */ /* 0x001fe200078e0230 */
[----:B----4-:R0:W-:Y:S01]  /*34b30*/  @P6 STG.E.U16 desc[UR8][R6.64], R50 ;  /* 0x0000003206006986 */ /* 0x0101e2000c101508 */
[----:B------:R-:W-:Y:S02]  /*34b40*/  PRMT R52, R50, 0x7632, R52 ;  /* 0x0000763232347816 */ /* 0x000fe40000000034 */
[----:B------:R-:W-:Y:S01]  /*34b50*/  ISETP.LT.AND P6, PT, R55, UR6, !P4 ;  /* 0x0000000637007c0c */ /* 0x000fe2000e7c1270 */
[----:B------:R-:W-:-:S03]  /*34b60*/  ULDC UR6, c[0x0][0x228] ;  /* 0x00008a0000067ab9 */ /* 0x000fc60000000800 */
[----:B------:R4:W-:Y:S01]  /*34b70*/  @P5 STG.E.U16 desc[UR8][R4.64], R52 ;  /* 0x0000003404005986 */ /* 0x0009e2000c101508 */
[----:B0-----:R-:W-:-:S05]  /*34b80*/  VIADD R50, R11, 0x11 ;  /* 0x000000110b327836 */ /* 0x001fca0000000000 */
[----:B------:R-:W-:Y:S01]  /*34b90*/  ISETP.GE.AND P5, PT, R50, UR4, PT ;  /* 0x0000000432007c0c */ /* 0x000fe2000bfa6270 */
[----:B------:R-:W-:Y:S01]  /*34ba0*/  IMAD.WIDE R6, R51, 0x2, R2 ;  /* 0x0000000233067825 */ /* 0x000fe200078e0202 */
[----:B------:R-:W2:Y:S01]  /*34bb0*/  LDL.LU R50, [R1+0x120] ;  /* 0x0001200001327983 */ /* 0x000ea20000300800 */
[----:B------:R-:W-:Y:S01]  /*34bc0*/  ISETP.LT.AND P4, PT, R54, UR6, !P4 ;  /* 0x0000000636007c0c */ /* 0x000fe2000e781270 */
[----:B------:R-:W-:Y:S01]  /*34bd0*/  ULDC UR6, c[0x0][0x228] ;  /* 0x00008a0000067ab9 */ /* 0x000fe20000000800 */
[----:B------:R-:W-:Y:S01]  /*34be0*/  ULDC UR4, c[0x0][0x248] ;  /* 0x0000920000047ab9 */ /* 0x000fe20000000800 */
[----:B---3--:R0:W-:Y:S01]  /*34bf0*/  @P6 STG.E.U16 desc[UR8][R6.64], R59 ;  /* 0x0000003b06006986 */ /* 0x0081e2000c101508 */
[----:B------:R-:W-:Y:S01]  /*34c00*/  ISETP.LT.AND P6, PT, R61, UR6, !P5 ;  /* 0x000000063d007c0c */ /* 0x000fe2000efc1270 */
[----:B----4-:R-:W-:Y:S01]  /*34c10*/  IMAD.WIDE R4, R51, 0x2, R44 ;  /* 0x0000000233047825 */ /* 0x010fe200078e022c */
[----:B------:R-:W-:Y:S01]  /*34c20*/  ULDC UR6, c[0x0][0x228] ;  /* 0x00008a0000067ab9 */ /* 0x000fe20000000800 */
[----:B0-----:R-:W-:-:S02]  /*34c30*/  PRMT R7, R59, 0x7632, R7 ;  /* 0x000076323b077816 */ /* 0x001fc40000000007 */
[----:B------:R-:W3:Y:S01]  /*34c40*/  LDL.LU R59, [R1+0x134] ;  /* 0x00013400013b7983 */ /* 0x000ee20000300800 */
[----:B------:R-:W-:Y:S01]  /*34c50*/  VIADD R6, R51, UR4 ;  /* 0x0000000433067c36 */ /* 0x000fe20008000000 */
[----:B------:R-:W-:Y:S02]  /*34c60*/  ULDC UR4, c[0x0][0x228] ;  /* 0x00008a0000047ab9 */ /* 0x000fe40000000800 */
[----:B------:R0:W-:Y:S02]  /*34c70*/  @P4 STG.E.U16 desc[UR8][R4.64], R7 ;  /* 0x0000000704004986 */ /* 0x0001e4000c101508 */
        /* <DEDUP_REMOVED lines=15> */
[----:B------:R-:W-:Y:S01]  /*34d70*/  ULDC UR4, c[0x0][0x228] ;  /* 0x00008a0000047ab9 */ /* 0x000fe20000000800 */
[----:B------:R0:W-:Y:S02]  /*34d80*/  @P6 STG.E.U16 desc[UR8][R4.64], R50 ;  /* 0x0000003204006986 */ /* 0x0001e4000c101508 */
[----:B------:R-:W-:Y:S01]  /*34d90*/  ISETP.LT.AND P6, PT, R61, UR4, !P4 ;  /* 0x000000043d007c0c */ /* 0x000fe2000e7c1270 */
[----:B------:R-:W-:Y:S01]  /*34da0*/  ULDC UR4, c[0x0][0x248] ;  /* 0x0000920000047ab9 */ /* 0x000fe20000000800 */
[----:B------:R-:W-:Y:S01]  /*34db0*/  PRMT R51, R50, 0x7632, R51 ;  /* 0x0000763232337816 */ /* 0x000fe20000000033 */
[C---:B0-----:R-:W-:Y:S01]  /*34dc0*/  VIADD R50, R6.reuse, UR4 ;  /* 0x0000000406327c36 */ /* 0x041fe20008000000 */
[----:B------:R-:W-:Y:S01]  /*34dd0*/  ULDC UR4, c[0x0][0x228] ;  /* 0x00008a0000047ab9 */ /* 0x000fe20000000800 */
[----:B------:R-:W-:-:S04]  /*34de0*/  IMAD.WIDE R4, R6, 0x2, R44 ;  /* 0x0000000206047825 */ /* 0x000fc800078e022c */
[----:B------:R-:W-:Y:S01]  /*34df0*/  IMAD.WIDE R6, R50, 0x2, R46 ;  /* 0x0000000232067825 */ /* 0x000fe200078e022e */
[----:B------:R0:W-:Y:S01]  /*34e00*/  @P5 STG.E.U16 desc[UR8][R4.64], R51 ;  /* 0x0000003304005986 */ /* 0x0001e2000c101508 */
[----:B------:R-:W-:Y:S01]  /*34e10*/  ISETP.LT.AND P5, PT, R60, UR4, !P4 ;  /* 0x000000043c007c0c */ /* 0x000fe2000e7a1270 */
[----:B------:R-:W-:Y:S02]  /*34e20*/  ULDC UR4, c[0x0][0x22c] ;  /* 0x00008b0000047ab9 */ /* 0x000fe40000000800 */
[----:B---3--:R3:W-:Y:S01]  /*34e30*/  @P6 STG.E.U16 desc[UR8][R6.64], R59 ;  /* 0x0000003b06006986 */ /* 0x0087e2000c101508 */
[----:B------:R-:W-:Y:S01]  /*34e40*/  ISETP.LT.AND P6, PT, R55, UR6, !P4 ;  /* 0x0000000637007c0c */ /* 0x000fe2000e7c1270 */
[----:B------:R-:W-:Y:S01]  /*34e50*/  ULDC UR6, c[0x0][0x228] ;  /* 0x00008a0000067ab9 */ /* 0x000fe20000000800 */
[----:B------:R-:W-:Y:S01]  /*34e60*/  PRMT R52, R59, 0x7632, R52 ;  /* 0x000076323b347816 */ /* 0x000fe20000000034 */
[----:B0-----:R-:W-:-:S04]  /*34e70*/  IMAD.WIDE R4, R50, 0x2, R48 ;  /* 0x0000000232047825 */ /* 0x001fc800078e0230 */
[----:B------:R-:W-:Y:S02]  /*34e80*/  VIADD R51, R11, 0x13 ;  /* 0x000000130b337836 */ /* 0x000fe40000000000 */
[C---:B---3--:R-:W-:Y:S01]  /*34e90*/  IMAD.WIDE R6, R50.reuse, 0x2, R2 ;  /* 0x0000000232067825 */ /* 0x048fe200078e0202 */
[----:B------:R0:W-:Y:S02]  /*34ea0*/  @P5 STG.E.U16 desc[UR8][R4.64], R52 ;  /* 0x0000003404005986 */ /* 0x0001e4000c101508 */
[----:B------:R-:W-:Y:S01]  /*34eb0*/  ISETP.GE.AND P5, PT, R51, UR4, PT ;  /* 0x0000000433007c0c */ /* 0x000fe2000bfa6270 */
[----:B------:R-:W-:Y:S01]  /*34ec0*/  ULDC UR4, c[0x0][0x248] ;  /* 0x0000920000047ab9 */ /* 0x000fe20000000800 */
[----:B------:R-:W3:Y:S04]  /*34ed0*/  LDL.LU R59, [R1+0x124] ;  /* 0x00012400013b7983 */ /* 0x000ee80000300800 */
[----:B--2---:R2:W-:Y:S01]  /*34ee0*/  @P6 STG.E.U16 desc[UR8][R6.64], R53 ;  /* 0x0000003506006986 */ /* 0x0045e2000c101508 */
[----:B0-----:R-:W-:Y:S01]  /*34ef0*/  IMAD.WIDE R4, R50, 0x2, R44 ;  /* 0x0000000232047825 */ /* 0x001fe200078e022c */
[----:B--2---:R-:W-:-:S03]  /*34f00*/  PRMT R7, R53, 0x7632, R7 ;  /* 0x0000763235077816 */ /* 0x004fc60000000007 */
[----:B------:R-:W-:Y:S01]  /*34f10*/  VIADD R6, R50, UR4 ;  /* 0x0000000432067c36 */ /* 0x000fe20008000000 */
[----:B------:R-:W2:Y:S01]  /*34f20*/  LDL.LU R53, [R1+0x138] ;  /* 0x0001380001357983 */ /* 0x000ea20000300800 */
[----:B------:R-:W-:Y:S01]  /*34f30*/  ISETP.LT.AND P4, PT, R54, UR6, !P4 ;  /* 0x0000000636007c0c */ /* 0x000fe2000e781270 */
[----:B------:R-:W-:Y:S01]  /*34f40*/  ULDC UR6, c[0x0][0x228] ;  /* 0x00008a0000067ab9 */ /* 0x000fe20000000800 */
[----:B------:R-:W-:Y:S01]  /*34f50*/  ULDC UR4, c[0x0][0x228] ;  /* 0x00008a0000047ab9 */ /* 0x000fe20000000800 */
[----:B------:R-:W4:Y:S01]  /*34f60*/  LDL.LU R50, [R1+0x1c4] ;  /* 0x0001c40001327983 */ /* 0x000f220000300800 */
[----:B------:R-:W-:Y:S01]  /*34f70*/  ISETP.LT.AND P6, PT, R61, UR6, !P5 ;  /* 0x000000063d007c0c */ /* 0x000fe2000efc1270 */
[----:B------:R-:W-:-:S08]  /*34f80*/  ULDC UR6, c[0x0][0x228] ;  /* 0x00008a0000067ab9 */ /* 0x000fd00000000800 */
[----:B------:R0:W-:Y:S01]  /*34f90*/  @P4 STG.E.U16 desc[UR8][R4.64], R7 ;  /* 0x0000000704004986 */ /* 0x0001e2000c101508 */
[----:B------:R-:W-:Y:S01]  /*34fa0*/  ISETP.LT.AND P4, PT, R60, UR4, !P5 ;  /* 0x000000043c007c0c */ /* 0x000fe2000ef81270 */
[----:B------:R-:W-:Y:S01]  /*34fb0*/  ULDC UR4, c[0x0][0x228] ;  /* 0x00008a0000047ab9 */ /* 0x000fe20000000800 */
[----:B0-----:R-:W-:Y:S01]  /*34fc0*/  IMAD.WIDE R4, R6, 0x2, R46 ;  /* 0x0000000206047825 */ /* 0x001fe200078e022e */
[----:B---3--:R-:W-:-:S04]  /*34fd0*/  PRMT R51, R59, 0x7632, R51 ;  /* 0x000076323b337816 */ /* 0x008fc80000000033 */
[----:B----4-:R0:W-:Y:S01]  /*34fe0*/  @P6 STG.E.U16 desc[UR8][R4.64], R50 ;  /* 0x0000003204006986 */ /* 0x0101e2000c101508 */
[----:B------:R-:W-:Y:S02]  /*34ff0*/  PRMT R7, R50, 0x7632, R7 ;  /* 0x0000763232077816 */ /* 0x000fe40000000007 */
[----:B------:R-:W-:Y:S01]  /*35000*/  ISETP.LT.AND P6, PT, R55, UR4, !P5 ;  /* 0x0000000437007c0c */ /* 0x000fe2000efc1270 */
[----:B------:R-:W-:Y:S01]  /*35010*/  ULDC UR4, c[0x0][0x22c] ;  /* 0x00008b0000047ab9 */ /* 0x000fe20000000800 */
[----:B------:R-:W-:Y:S01]  /*35020*/  ISETP.LT.AND P5, PT, R54, UR6, !P5 ;  /* 0x0000000636007c0c */ /* 0x000fe2000efa1270 */
[----:B------:R-:W-:Y:S01]  /*35030*/  ULDC UR6, c[0x0][0x228] ;  /* 0x00008a0000067ab9 */ /* 0x000fe20000000800 */
[----:B0-----:R-:W-:-:S05]  /*35040*/  IMAD.WIDE R4, R6, 0x2, R48 ;  /* 0x0000000206047825 */ /* 0x001fca00078e0230 */
[----:B------:R0:W-:Y:S02]  /*35050*/  @P4 STG.E.U16 desc[UR8][R4.64], R7 ;  /* 0x0000000704004986 */ /* 0x0001e4000c101508 */
[----:B0-----:R-:W-:Y:S02]  /*35060*/  VIADD R7, R11, 0x14 ;  /* 0x000000140b077836 */ /* 0x001fe40000000000 */
[----:B------:R-:W-:-:S03]  /*35070*/  IMAD.WIDE R4, R6, 0x2, R2 ;  /* 0x0000000206047825 */ /* 0x000fc600078e0202 */
[----:B------:R-:W-:Y:S01]  /*35080*/  ISETP.GE.AND P4, PT, R7, UR4, PT ;  /* 0x0000000407007c0c */ /* 0x000fe2000bf86270 */
[----:B------:R-:W-:Y:S01]  /*35090*/  ULDC UR4, c[0x0][0x228] ;  /* 0x00008a0000047ab9 */ /* 0x000fe20000000800 */
[----:B------:R0:W-:Y:S02]  /*350a0*/  @P6 STG.E.U16 desc[UR8][R4.64], R59 ;  /* 0x0000003b04006986 */ /* 0x0001e4000c101508 */
[----:B------:R-:W-:Y:S01]  /*350b0*/  ISETP.LT.AND P6, PT, R61, UR4, !P4 ;  /* 0x000000043d007c0c */ /* 0x000fe2000e7c1270 */
[----:B------:R-:W-:Y:S02]  /*350c0*/  ULDC UR4, c[0x0][0x248] ;  /* 0x0000920000047ab9 */ /* 0x000fe40000000800 */
[C---:B------:R-:W-:Y:S01]  /*350d0*/  VIADD R50, R6.reuse, UR4 ;  /* 0x0000000406327c36 */ /* 0x040fe20008000000 */
[----:B------:R-:W-:Y:S01]  /*350e0*/  ULDC UR4, c[0x0][0x228] ;  /* 0x00008a0000047ab9 */ /* 0x000fe20000000800 */
[----:B0-----:R-:W-:Y:S01]  /*350f0*/  IMAD.WIDE R4, R6, 0x2, R44 ;  /* 0x0000000206047825 */ /* 0x001fe200078e022c */
[----:B--2---:R-:W-:Y:S01]  /*35100*/  PRMT R52, R53, 0x7632, R52 ;  /* 0x0000763235347816 */ /* 0x004fe20000000034 */
[----:B------:R-:W2:Y:S04]  /*35110*/  LDL.LU R59, [R1+0x1c8] ;  /* 0x0001c800013b7983 */ /* 0x000ea80000300800 */
[----:B------:R0:W-:Y:S01]  /*35120*/  @P5 STG.E.U16 desc[UR8][R4.64], R51 ;  /* 0x0000003304005986 */ /* 0x0001e2000c101508 */
[----:B------:R-:W-:Y:S01]  /*35130*/  ISETP.LT.AND P5, PT, R60, UR4, !P4 ;  /* 0x000000043c007c0c */ /* 0x000fe2000e7a1270 */
[----:B------:R-:W-:Y:S01]  /*35140*/  IMAD.WIDE R6, R50, 0x2, R46 ;  /* 0x0000000232067825 */ /* 0x000fe200078e022e */
[----:B------:R-:W-:-:S04]  /*35150*/  ULDC UR4, c[0x0][0x22c] ;  /* 0x00008b0000047ab9 */ /* 0x000fc80000000800 */
[----:B------:R3:W-:Y:S01]  /*35160*/  @P6 STG.E.U16 desc[UR8][R6.64], R53 ;  /* 0x0000003506006986 */ /* 0x0007e2000c101508 */
[----:B0-----:R-:W-:-:S06]  /*35170*/  IMAD.WIDE R4, R50, 0x2, R48 ;  /* 0x0000000232047825 */ /* 0x001fcc00078e0230 */
[----:B------:R0:W-:Y:S04]  /*35180*/  @P5 STG.E.U16 desc[UR8][R4.64], R52 ;  /* 0x0000003404005986 */ /* 0x0001e8000c101508 */
[----:B---3--:R-:W3:Y:S04]  /*35190*/  LDL.LU R53, [R1+0x128] ;  /* 0x0001280001357983 */ /* 0x008ee80000300800 */
[----:B0-----:R-:W4:Y:S01]  /*351a0*/  LDL.LU R5, [R1+0x148] ;  /* 0x0001480001057983 */ /* 0x001f220000300800 */
[----:B------:R-:W-:Y:S01]  /*351b0*/  ISETP.LT.AND P6, PT, R55, UR6, !P4 ;  /* 0x0000000637007c0c */ /* 0x000fe2000e7c1270 */
[----:B------:R-:W-:Y:S01]  /*351c0*/  VIADD R51, R11, 0x15 ;  /* 0x000000150b337836 */ /* 0x000fe20000000000 */
[----:B------:R-:W-:Y:S01]  /*351d0*/  ULDC UR6, c[0x0][0x228] ;  /* 0x00008a0000067ab9 */ /* 0x000fe20000000800 */
[----:B------:R-:W-:Y:S01]  /*351e0*/  IMAD.WIDE R6, R50, 0x2, R2 ;  /* 0x0000000232067825 */ /* 0x000fe200078e0202 */
[----:B------:R-:W3:Y:S02]  /*351f0*/  LDL.LU R52, [R1+0x13c] ;  /* 0x00013c0001347983 */ /* 0x000ee40000300800 */
[----:B------:R-:W-:Y:S01]  /*35200*/  ISETP.GE.AND P5, PT, R51, UR4, PT ;  /* 0x0000000433007c0c */ /* 0x000fe2000bfa6270 */
[----:B------:R-:W-:Y:S01]  /*35210*/  ULDC UR4, c[0x0][0x248] ;  /* 0x0000920000047ab9 */ /* 0x000fe20000000800 */
[----:B------:R-:W-:Y:S01]  /*35220*/  ISETP.LT.AND P4, PT, R54, UR6, !P4 ;  /* 0x0000000636007c0c */ /* 0x000fe2000e781270 */
[----:B------:R-:W-:-:S04]  /*35230*/  ULDC UR6, c[0x0][0x228] ;  /* 0x00008a0000067ab9 */ /* 0x000fc80000000800 */
[----:B----4-:R0:W-:Y:S02]  /*35240*/  @P6 STG.E.U16 desc[UR8][R6.64], R5 ;  /* 0x0000000506006986 */ /* 0x0101e4000c101508 */
[----:B0-----:R-:W-:Y:S01]  /*35250*/  PRMT R7, R5, 0x7632, R7 ;  /* 0x0000763205077816 */ /* 0x001fe20000000007 */
[----:B------:R-:W-:-:S04]  /*35260*/  IMAD.WIDE R4, R50, 0x2, R44 ;  /* 0x0000000232047825 */ /* 0x000fc800078e022c */
[----:B------:R-:W-:Y:S01]  /*35270*/  VIADD R6, R50, UR4 ;  /* 0x0000000432067c36 */ /* 0x000fe20008000000 */
[----:B------:R-:W-:Y:S01]  /*35280*/  ISETP.LT.AND P6, PT, R61, UR6, !P5 ;  /* 0x000000063d007c0c */ /* 0x000fe2000efc1270 */
[----:B------:R-:W4:Y:S01]  /*35290*/  LDL.LU R50, [R1+0x12a8] ;  /* 0x0012a80001327983 */ /* 0x000f220000300800 */
[----:B------:R-:W-:Y:S01]  /*352a0*/  ULDC UR4, c[0x0][0x228] ;  /* 0x00008a0000047ab9 */ /* 0x000fe20000000800 */
[----:B------:R-:W-:Y:S02]  /*352b0*/  ULDC UR6, c[0x0][0x228] ;  /* 0x00008a0000067ab9 */ /* 0x000fe40000000800 */
[----:B------:R0:W-:Y:S01]  /*352c0*/  @P4 STG.E.U16 desc[UR8][R4.64], R7 ;  /* 0x0000000704004986 */ /* 0x0001e2000c101508 */
[----:B------:R-:W-:Y:S01]  /*352d0*/  ISETP.LT.AND P4, PT, R60, UR4, !P5 ;  /* 0x000000043c007c0c */ /* 0x000fe2000ef81270 */
[----:B------:R-:W-:Y:S01]  /*352e0*/  ULDC UR4, c[0x0][0x228] ;  /* 0x00008a0000047ab9 */ /* 0x000fe20000000800 */
[----:B0-----:R-:W-:Y:S01]  /*352f0*/  IMAD.WIDE R4, R6, 0x2, R46 ;  /* 0x0000000206047825 */ /* 0x001fe200078e022e */
[----:B--2---:R-:W-:-:S04]  /*35300*/  PRMT R7, R59, 0x7632, R7 ;  /* 0x000076323b077816 */ /* 0x004fc80000000007 */
[----:B------:R0:W-:Y:S01]  /*35310*/  @P6 STG.E.U16 desc[UR8][R4.64], R59 ;  /* 0x0000003b04006986 */ /* 0x0001e2000c101508 */
[----:B------:R-:W-:Y:S01]  /*35320*/  ISETP.LT.AND P6, PT, R55, UR4, !P5 ;  /* 0x0000000437007c0c */ /* 0x000fe2000efc1270 */
[----:B------:R-:W-:Y:S01]  /*35330*/  ULDC UR4, c[0x0][0x22c] ;  /* 0x00008b0000047ab9 */ /* 0x000fe20000000800 */
[----:B------:R-:W-:Y:S01]  /*35340*/  ISETP.LT.AND P5, PT, R54, UR6, !P5 ;  /* 0x0000000636007c0c */ /* 0x000fe2000efa1270 */
[----:B------:R-:W-:Y:S01]  /*35350*/  ULDC UR6, c[0x0][0x228] ;  /* 0x00008a0000067ab9 */ /* 0x000fe20000000800 */
[C---:B0-----:R-:W-:Y:S01]  /*35360*/  IMAD.WIDE R4, R6.reuse, 0x2, R48 ;  /* 0x0000000206047825 */ /* 0x041fe200078e0230 */
[----:B---3--:R-:W-:Y:S01]  /*35370*/  PRMT R51, R53, 0x7632, R51 ;  /* 0x0000763235337816 */ /* 0x008fe20000000033 */
[----:B------:R-:W2:Y:S04]  /*35380*/  LDL.LU R59, [R1+0x14c] ;  /* 0x00014c00013b7983 */ /* 0x000ea80000300800 */
[----:B------:R0:W-:Y:S02]  /*35390*/  @P4 STG.E.U16 desc[UR8][R4.64], R7 ;  /* 0x0000000704004986 */ /* 0x0001e4000c101508 */
[----:B0-----:R-:W-:-:S05]  /*353a0*/  IMAD.WIDE R4, R6, 0x2, R2 ;  /* 0x0000000206047825 */ /* 0x001fca00078e0202 */
[----:B------:R0:W-:Y:S02]  /*353b0*/  @P6 STG.E.U16 desc[UR8][R4.64], R53 ;  /* 0x0000003504006986 */ /* 0x0001e4000c101508 */
[----:B0-----:R-:W-:Y:S02]  /*353c0*/  IMAD.WIDE R4, R6, 0x2, R44 ;  /* 0x0000000206047825 */ /* 0x001fe400078e022c */
[----:B------:R-:W3:Y:S04]  /*353d0*/  LDL.LU R53, [R1+0x1cc] ;  /* 0x0001cc0001357983 */ /* 0x000ee80000300800 */
[----:B------:R0:W-:Y:S02]  /*353e0*/  @P5 STG.E.U16 desc[UR8][R4.64], R51 ;  /* 0x0000003304005986 */ /* 0x0001e4000c101508 */
[----:B0-----:R-:W-:-:S02]  /*353f0*/  PRMT R51, R52, 0x7632, R51 ;  /* 0x0000763234337816 */ /* 0x001fc40000000033 */
[----:B----4-:R-:W-:Y:S01]  /*35400*/  ISETP.GE.AND P4, PT, R50, UR4, PT ;  /* 0x0000000432007c0c */ /* 0x010fe2000bf86270 */
[----:B------:R-:W-:-:S03]  /*35410*/  ULDC UR4, c[0x0][0x228] ;  /* 0x00008a0000047ab9 */ /* 0x000fc60000000800 */
[----:B------:R-:W-:Y:S01]  /*35420*/  ISETP.LT.AND P6, PT, R61, UR4, !P4 ;  /* 0x000000043d007c0c */ /* 0x000fe2000e7c1270 */
[----:B------:R-:W-:Y:S02]  /*35430*/  ULDC UR4, c[0x0][0x248] ;  /* 0x0000920000047ab9 */ /* 0x000fe40000000800 */
[----:B------:R-:W-:Y:S01]  /*35440*/  VIADD R50, R6, UR4 ;  /* 0x0000000406327c36 */ /* 0x000fe20008000000 */
[----:B------:R-:W-:Y:S02]  /*35450*/  ULDC UR4, c[0x0][0x228] ;  /* 0x00008a0000047ab9 */ /* 0x000fe40000000800 */
[----:B------:R-:W-:Y:S01]  /*35460*/  ISETP.LT.AND P5, PT, R60, UR4, !P4 ;  /* 0x000000043c007c0c */ /* 0x000fe2000e7a1270 */
[----:B------:R-:W-:Y:S01]  /*35470*/  IMAD.WIDE R6, R50, 0x2, R46 ;  /* 0x0000000232067825 */ /* 0x000fe200078e022e */
[----:B------:R-:W-:-:S03]  /*35480*/  ULDC UR4, c[0x0][0x228] ;  /* 0x00008a0000047ab9 */ /* 0x000fc60000000800 */
[C---:B------:R-:W-:Y:S02]  /*35490*/  IMAD.WIDE R4, R50.reuse, 0x2, R48 ;  /* 0x0000000232047825 */ /* 0x040fe400078e0230 */
[----:B------:R0:W-:Y:S06]  /*354a0*/  @P6 STG.E.U16 desc[UR8][R6.64], R52 ;  /* 0x0000003406006986 */ /* 0x0001ec000c101508 */
[----:B------:R4:W-:Y:S04]  /*354b0*/  @P5 STG.E.U16 desc[UR8][R4.64], R51 ;  /* 0x0000003304005986 */ /* 0x0009e8000c101508 */
[----:B0-----:R-:W3:Y:S04]  /*354c0*/  LDL.LU R52, [R1+0x12c] ;  /* 0x00012c0001347983 */ /* 0x001ee80000300800 */
[----:B----4-:R-:W4:Y:S01]  /*354d0*/  LDL.LU R5, [R1+0x12ac] ;  /* 0x0012ac0001057983 */ /* 0x010f220000300800 */
[----:B------:R-:W-:Y:S01]  /*354e0*/  ISETP.LT.AND P6, PT, R55, UR4, !P4 ;  /* 0x0000000437007c0c */ /* 0x000fe2000e7c1270 */
[----:B------:R-:W-:Y:S01]  /*354f0*/  IMAD.WIDE R6, R50, 0x2, R2 ;  /* 0x0000000232067825 */ /* 0x000fe200078e0202 */
[----:B------:R-:W-:Y:S01]  /*35500*/  ULDC UR4, c[0x0][0x22c] ;  /* 0x00008b0000047ab9 */ /* 0x000fe20000000800 */
[----:B--2---:R-:W-:-:S10]  /*35510*/  PRMT R51, R59, 0x7632, R51 ;  /* 0x000076323b337816 */ /* 0x004fd40000000033 */
[----:B------:R0:W-:Y:S04]  /*35520*/  @P6 STG.E.U16 desc[UR8][R6.64], R59 ;  /* 0x0000003b06006986 */ /* 0x0001e8000c101508 */
[----:B0-----:R-:W2:Y:S01]  /*35530*/  LDL.LU R59, [R1+0x1e0] ;  /* 0x0001e000013b7983 */ /* 0x001ea20000300800 */
[----:B----4-:R-:W-:Y:S01]  /*35540*/  ISETP.GE.AND P5, PT, R5, UR4, PT ;  /* 0x0000000405007c0c */ /* 0x010fe2000bfa6270 */
[----:B------:R-:W-:Y:S01]  /*35550*/  ULDC UR4, c[0x0][0x248] ;  /* 0x0000920000047ab9 */ /* 0x000fe20000000800 */
[----:B------:R-:W-:-:S04]  /*35560*/  IMAD.WIDE R4, R50, 0x2, R44 ;  /* 0x0000000232047825 */ /* 0x000fc800078e022c */
[----:B------:R-:W-:Y:S01]  /*35570*/  VIADD R6, R50, UR4 ;  /* 0x0000000432067c36 */ /* 0x000fe20008000000 */
[----:B------:R-:W-:Y:S01]  /*35580*/  ISETP.LT.AND P4, PT, R54, UR6, !P4 ;  /* 0x0000000636007c0c */ /* 0x000fe2000e781270 */
[----:B------:R-:W4:Y:S01]  /*35590*/  LDL.LU R50, [R1+0x12b0] ;  /* 0x0012b00001327983 */ /* 0x000f220000300800 */
[----:B------:R-:W-:Y:S01]  /*355a0*/  ULDC UR6, c[0x0][0x228] ;  /* 0x00008a0000067ab9 */ /* 0x000fe20000000800 */
[----:B------:R-:W-:Y:S01]  /*355b0*/  ULDC UR4, c[0x0][0x228] ;  /* 0x00008a0000047ab9 */ /* 0x000fe20000000800 */
[----:B------:R-:W-:Y:S01]  /*355c0*/  ISETP.LT.AND P6, PT, R61, UR6, !P5 ;  /* 0x000000063d007c0c */ /* 0x000fe2000efc1270 */
[----:B------:R-:W-:-:S08]  /*355d0*/  ULDC UR6, c[0x0][0x228] ;  /* 0x00008a0000067ab9 */ /* 0x000fd00000000800 */
[----:B------:R0:W-:Y:S01]  /*355e0*/  @P4 STG.E.U16 desc[UR8][R4.64], R51 ;  /* 0x0000003304004986 */ /* 0x0001e2000c101508 */
[----:B------:R-:W-:Y:S01]  /*355f0*/  ISETP.LT.AND P4, PT, R60, UR4, !P5 ;  /* 0x000000043c007c0c */ /* 0x000fe2000ef81270 */
[----:B------:R-:W-:Y:S01]  /*35600*/  ULDC UR4, c[0x0][0x228] ;  /* 0x00008a0000047ab9 */ /* 0x000fe20000000800 */
[----:B---3--:R-:W-:Y:S01]  /*35610*/  PRMT R7, R53, 0x7632, R7 ;  /* 0x0000763235077816 */ /* 0x008fe20000000007 */
[----:B0-----:R-:W-:-:S05]  /*35620*/  IMAD.WIDE R4, R6, 0x2, R46 ;  /* 0x0000000206047825 */ /* 0x001fca00078e022e */
[----:B------:R0:W-:Y:S01]  /*35630*/  @P6 STG.E.U16 desc[UR8][R4.64], R53 ;  /* 0x0000003504006986 */ /* 0x0001e2000c101508 */
[----:B------:R-:W-:Y:S01]  /*35640*/  ISETP.LT.AND P6, PT, R55, UR4, !P5 ;  /* 0x0000000437007c0c */ /* 0x000fe2000efc1270 */
[----:B------:R-:W-:Y:S01]  /*35650*/  ULDC UR4, c[0x0][0x22c] ;  /* 0x00008b0000047ab9 */ /* 0x000fe20000000800 */
[----:B------:R-:W-:Y:S01]  /*35660*/  ISETP.LT.AND P5, PT, R54, UR6, !P5 ;  /* 0x0000000636007c0c */ /* 0x000fe2000efa1270 */
[----:B------:R-:W-:Y:S01]  /*35670*/  ULDC UR6, c[0x0][0x228] ;  /* 0x00008a0000067ab9 */ /* 0x000fe20000000800 */
[----:B0-----:R-:W-:Y:S01]  /*35680*/  IMAD.WIDE R4, R6, 0x2, R48 ;  /* 0x0000000206047825 */ /* 0x001fe200078e0230 */
[----:B------:R-:W-:Y:S01]  /*35690*/  PRMT R51, R52, 0x7632, R51 ;  /* 0x0000763234337816 */ /* 0x000fe20000000033 */
[----:B------:R-:W3:Y:S04]  /*356a0*/  LDL.LU R53, [R1+0x1f0] ;  /* 0x0001f00001357983 */ /* 0x000ee80000300800 */
[----:B------:R0:W-:Y:S02]  /*356b0*/  @P4 STG.E.U16 desc[UR8][R4.64], R7 ;  /* 0x0000000704004986 */ /* 0x0001e4000c101508 */
[----:B0-----:R-:W-:-:S05]  /*356c0*/  IMAD.WIDE R4, R6, 0x2, R2 ;  /* 0x0000000206047825 */ /* 0x001fca00078e0202 */
[----:B------:R0:W-:Y:S04]  /*356d0*/  @P6 STG.E.U16 desc[UR8][R4.64], R52 ;  /* 0x0000003404006986 */ /* 0x0001e8000c101508 */
[----:B0-----:R-:W3:Y:S01]  /*356e0*/  LDL.LU R52, [R1+0x200] ;  /* 0x0002000001347983 */ /* 0x001ee20000300800 */
[----:B----4-:R-:W-:Y:S01]  /*356f0*/  ISETP.GE.AND P4, PT, R50, UR4, PT ;  /* 0x0000000432007c0c */ /* 0x010fe2000bf86270 */
[----:B------:R-:W-:-:S03]  /*35700*/  ULDC UR4, c[0x0][0x228] ;  /* 0x00008a0000047ab9 */ /* 0x000fc60000000800 */
[----:B------:R-:W-:Y:S01]  /*35710*/  ISETP.LT.AND P6, PT, R61, UR4, !P4 ;  /* 0x000000043d007c0c */ /* 0x000fe2000e7c1270 */
[----:B------:R-:W-:Y:S02]  /*35720*/  ULDC UR4, c[0x0][0x248] ;  /* 0x0000920000047ab9 */ /* 0x000fe40000000800 */
[C---:B------:R-:W-:Y:S01]  /*35730*/  VIADD R50, R6.reuse, UR4 ;  /* 0x0000000406327c36 */ /* 0x040fe20008000000 */
[----:B------:R-:W-:Y:S01]  /*35740*/  ULDC UR4, c[0x0][0x228] ;  /* 0x00008a0000047ab9 */ /* 0x000fe20000000800 */
[----:B------:R-:W-:-:S05]  /*35750*/  IMAD.WIDE R6, R6, 0x2, R44 ;  /* 0x0000000206067825 */ /* 0x000fca00078e022c */
[----:B------:R0:W-:Y:S01]  /*35760*/  @P5 STG.E.U16 desc[UR8][R6.64], R51 ;  /* 0x0000003306005986 */ /* 0x0001e2000c101508 */
[----:B------:R-:W-:Y:S01]  /*35770*/  ISETP.LT.AND P5, PT, R60, UR4, !P4 ;  /* 0x000000043c007c0c */ /* 0x000fe2000e7a1270 */
[----:B------:R-:W-:Y:S01]  /*35780*/  IMAD.WIDE R4, R50, 0x2, R46 ;  /* 0x0000000232047825 */ /* 0x000fe200078e022e */
[----:B------:R-:W-:-:S04]  /*35790*/  ULDC UR4, c[0x0][0x22c] ;  /* 0x00008b0000047ab9 */ /* 0x000fc80000000800 */
[----:B--2---:R2:W-:Y:S01]  /*357a0*/  @P6 STG.E.U16 desc[UR8][R4.64], R59 ;  /* 0x0000003b04006986 */ /* 0x0045e2000c101508 */
[----:B0-----:R-:W-:Y:S01]  /*357b0*/  PRMT R51, R59, 0x7632, R51 ;  /* 0x000076323b337816 */ /* 0x001fe20000000033 */
[C---:B--2---:R-:W-:Y:S02]  /*357c0*/  IMAD.WIDE R4, R50.reuse, 0x2, R48 ;  /* 0x0000000232047825 */ /* 0x044fe400078e0230 */
[----:B------:R-:W2:Y:S04]  /*357d0*/  LDL.LU R59, [R1+0x1d0] ;  /* 0x0001d000013b7983 */ /* 0x000ea80000300800 */
[----:B------:R0:W-:Y:S04]  /*357e0*/  @P5 STG.E.U16 desc[UR8][R4.64], R51 ;  /* 0x0000003304005986 */ /* 0x0001e8000c101508 */
[----:B0-----:R-:W4:Y:S01]  /*357f0*/  LDL.LU R5, [R1+0x12b4] ;  /* 0x0012b40001057983 */ /* 0x001f220000300800 */
[----:B------:R-:W-:Y:S01]  /*35800*/  ISETP.LT.AND P6, PT, R55, UR6, !P4 ;  /* 0x0000000637007c0c */ /* 0x000fe2000e7c1270 */
[----:B------:R-:W-:Y:S01]  /*35810*/  IMAD.WIDE R6, R50, 0x2, R2 ;  /* 0x0000000232067825 */ /* 0x000fe200078e0202 */
[----:B------:R-:W-:-:S11]  /*35820*/  ULDC UR6, c[0x0][0x228] ;  /* 0x00008a0000067ab9 */ /* 0x000fd60000000800 */
[----:B---3--:R0:W-:Y:S02]  /*35830*/  @P6 STG.E.U16 desc[UR8][R6.64], R53 ;  /* 0x0000003506006986 */ /* 0x0081e4000c101508 */
[----:B0-----:R-:W-:Y:S02]  /*35840*/  PRMT R7, R53, 0x7632, R7 ;  /* 0x0000763235077816 */ /* 0x001fe40000000007 */
[----:B------:R-:W3:Y:S01]  /*35850*/  LDL.LU R53, [R1+0x1e4] ;  /* 0x0001e40001357983 */ /* 0x000ee20000300800 */
        /* <DEDUP_REMOVED lines=13> */
[----:B0-----:R-:W-:Y:S01]  /*35930*/  IMAD.WIDE R4, R6, 0x2, R46 ;  /* 0x0000000206047825 */ /* 0x001fe200078e022e */
[----:B------:R-:W-:-:S04]  /*35940*/  PRMT R7, R52, 0x7632, R7 ;  /* 0x0000763234077816 */ /* 0x000fc80000000007 */
[----:B------:R0:W-:Y:S01]  /*35950*/  @P6 STG.E.U16 desc[UR8][R4.64], R52 ;  /* 0x0000003404006986 */ /* 0x0001e2000c101508 */
[----:B------:R-:W-:Y:S01]  /*35960*/  ISETP.LT.AND P6, PT, R55, UR4, !P5 ;  /* 0x0000000437007c0c */ /* 0x000fe2000efc1270 */
[----:B------:R-:W-:Y:S01]  /*35970*/  ULDC UR4, c[0x0][0x22c] ;  /* 0x00008b0000047ab9 */ /* 0x000fe20000000800 */
[----:B------:R-:W-:Y:S01]  /*35980*/  ISETP.LT.AND P5, PT, R54, UR6, !P5 ;  /* 0x0000000636007c0c */ /* 0x000fe2000efa1270 */
[----:B------:R-:W-:Y:S01]  /*35990*/  ULDC UR6, c[0x0][0x228] ;  /* 0x00008a0000067ab9 */ /* 0x000fe20000000800 */
[C---:B0-----:R-:W-:Y:S01]  /*359a0*/  IMAD.WIDE R4, R6.reuse, 0x2, R48 ;  /* 0x0000000206047825 */ /* 0x041fe200078e0230 */
[----:B--2---:R-:W-:Y:S01]  /*359b0*/  PRMT R51, R59, 0x7632, R51 ;  /* 0x000076323b337816 */ /* 0x004fe20000000033 */
[----:B------:R-:W2:Y:S04]  /*359c0*/  LDL.LU R52, [R1+0x1f4] ;  /* 0x0001f40001347983 */ /* 0x000ea80000300800 */
[----:B------:R0:W-:Y:S02]  /*359d0*/  @P4 STG.E.U16 desc[UR8][R4.64], R7 ;  /* 0x0000000704004986 */ /* 0x0001e4000c101508 */
[----:B0-----:R-:W-:-:S05]  /*359e0*/  IMAD.WIDE R4, R6, 0x2, R2 ;  /* 0x0000000206047825 */ /* 0x001fca00078e0202 */
[----:B------:R0:W-:Y:S02]  /*359f0*/  @P6 STG.E.U16 desc[UR8][R4.64], R59 ;  /* 0x0000003b04006986 */ /* 0x0001e4000c101508 */
[----:B0-----:R-:W-:Y:S02]  /*35a00*/  IMAD.WIDE R4, R6, 0x2, R44 ;  /* 0x0000000206047825 */ /* 0x001fe400078e022c */
[----:B------:R-:W2:Y:S04]  /*35a10*/  LDL.LU R59, [R1+0x204] ;  /* 0x00020400013b7983 */ /* 0x000ea80000300800 */
[----:B------:R3:W-:Y:S02]  /*35a20*/  @P5 STG.E.U16 desc[UR8][R4.64], R51 ;  /* 0x0000003304005986 */ /* 0x0007e4000c101508 */
[----:B---3--:R-:W-:-:S02]  /*35a30*/  PRMT R51, R53, 0x7632, R51 ;  /* 0x0000763235337816 */ /* 0x008fc40000000033 */
        /* <DEDUP_REMOVED lines=12> */
[----:B0-----:R-:W4:Y:S04]  /*35b00*/  LDL.LU R53, [R1+0x1d4] ;  /* 0x0001d40001357983 */ /* 0x001f280000300800 */
[----:B---3--:R-:W3:Y:S01]  /*35b10*/  LDL.LU R5, [R1+0x12bc] ;  /* 0x0012bc0001057983 */ /* 0x008ee20000300800 */
[----:B------:R-:W-:Y:S01]  /*35b20*/  ISETP.LT.AND P6, PT, R55, UR6, !P4 ;  /* 0x0000000637007c0c */ /* 0x000fe2000e7c1270 */
[----:B------:R-:W-:Y:S01]  /*35b30*/  IMAD.WIDE R6, R50, 0x2, R2 ;  /* 0x0000000232067825 */ /* 0x000fe200078e0202 */
[----:B------:R-:W-:-:S11]  /*35b40*/  ULDC UR6, c[0x0][0x228] ;  /* 0x00008a0000067ab9 */ /* 0x000fd60000000800 */
[----:B--2---:R0:W-:Y:S02]  /*35b50*/  @P6 STG.E.U16 desc[UR8][R6.64], R52 ;  /* 0x0000003406006986 */ /* 0x0041e4000c101508 */
[----:B0-----:R-:W-:Y:S02]  /*35b60*/  PRMT R7, R52, 0x7632, R7 ;  /* 0x0000763234077816 */ /* 0x001fe40000000007 */
[----:B------:R-:W2:Y:S01]  /*35b70*/  LDL.LU R52, [R1+0x1e8] ;  /* 0x0001e80001347983 */ /* 0x000ea20000300800 */
[----:B------:R-:W-:Y:S01]  /*35b80*/  ISETP.LT.AND P4, PT, R54, UR6, !P4 ;  /* 0x0000000636007c0c */ /* 0x000fe2000e781270 */
[----:B------:R-:W-:Y:S01]  /*35b90*/  ULDC UR6, c[0x0][0x228] ;  /* 0x00008a0000067ab9 */ /* 0x000fe20000000800 */
[----:B---3--:R-:W-:Y:S01]  /*35ba0*/  ISETP.GE.AND P5, PT, R5, UR4, PT ;  /* 0x0000000405007c0c */ /* 0x008fe2000bfa6270 */
[----:B------:R-:W-:Y:S01]  /*35bb0*/  ULDC UR4, c[0x0][0x248] ;  /* 0x0000920000047ab9 */ /* 0x000fe20000000800 */
[----:B------:R-:W-:-:S04]  /*35bc0*/  IMAD.WIDE R4, R50, 0x2, R44 ;  /* 0x0000000232047825 */ /* 0x000fc800078e022c */
[----:B------:R-:W-:Y:S01]  /*35bd0*/  VIADD R6, R50, UR4 ;  /* 0x0000000432067c36 */ /* 0x000fe20008000000 */
[----:B------:R-:W-:Y:S01]  /*35be0*/  ISETP.LT.AND P6, PT, R61, UR6, !P5 ;  /* 0x000000063d007c0c */ /* 0x000fe2000efc1270 */
[----:B------:R-:W3:Y:S01]  /*35bf0*/  LDL.LU R50, [R1+0x12c0] ;  /* 0x0012c00001327983 */ /* 0x000ee20000300800 */
[----:B------:R-:W-:Y:S01]  /*35c00*/  ULDC UR4, c[0x0][0x228] ;  /* 0x00008a0000047ab9 */ /* 0x000fe20000000800 */
[----:B------:R-:W-:Y:S02]  /*35c10*/  ULDC UR6, c[0x0][0x228] ;  /* 0x00008a0000067ab9 */ /* 0x000fe40000000800 */
[----:B------:R0:W-:Y:S01]  /*35c20*/  @P4 STG.E.U16 desc[UR8][R4.64], R7 ;  /* 0x0000000704004986 */ /* 0x0001e2000c101508 */
[----:B------:R-:W-:Y:S01]  /*35c30*/  ISETP.LT.AND P4, PT, R60, UR4, !P5 ;  /* 0x000000043c007c0c */ /* 0x000fe2000ef81270 */
[----:B------:R-:W-:Y:S01]  /*35c40*/  ULDC UR4, c[0x0][0x228] ;  /* 0x00008a0000047ab9 */ /* 0x000fe20000000800 */
[----:B0-----:R-:W-:-:S05]  /*35c50*/  IMAD.WIDE R4, R6, 0x2, R46 ;  /* 0x0000000206047825 */ /* 0x001fca00078e022e */
[----:B------:R0:W-:Y:S01]  /*35c60*/  @P6 STG.E.U16 desc[UR8][R4.64], R59 ;  /* 0x0000003b04006986 */ /* 0x0001e2000c101508 */
[----:B------:R-:W-:Y:S01]  /*35c70*/  ISETP.LT.AND P6, PT, R55, UR4, !P5 ;  /* 0x0000000437007c0c */ /* 0x000fe2000efc1270 */
[----:B------:R-:W-:Y:S01]  /*35c80*/  ULDC UR4, c[0x0][0x22c] ;  /* 0x00008b0000047ab9 */ /* 0x000fe20000000800 */
[----:B0-----:R-:W-:Y:S01]  /*35c90*/  IMAD.MOV.U32 R5, RZ, RZ, R59 ;  /* 0x000000ffff057224 */ /* 0x001fe200078e003b */
[----:B------:R-:W-:Y:S01]  /*35ca0*/  ISETP.LT.AND P5, PT, R54, UR6, !P5 ;  /* 0x0000000636007c0c */ /* 0x000fe2000efa1270 */
[----:B------:R-:W3:Y:S01]  /*35cb0*/  LDL.LU R59, [R1+0x1440] ;  /* 0x00144000013b7983 */ /* 0x000ee20000300800 */
[----:B----4-:R-:W-:Y:S01]  /*35cc0*/  PRMT R51, R53, 0x7632, R51 ;  /* 0x0000763235337816 */ /* 0x010fe20000000033 */
[----:B------:R-:W-:Y:S01]  /*35cd0*/  ULDC UR6, c[0x0][0x228] ;  /* 0x00008a0000067ab9 */ /* 0x000fe20000000800 */
[----:B------:R-:W-:Y:S01]  /*35ce0*/  PRMT R7, R5, 0x7632, R7 ;  /* 0x0000763205077816 */ /* 0x000fe20000000007 */
[----:B------:R-:W-:-:S05]  /*35cf0*/  IMAD.WIDE R4, R6, 0x2, R48 ;  /* 0x0000000206047825 */ /* 0x000fca00078e0230 */
[----:B------:R0:W-:Y:S02]  /*35d00*/  @P4 STG.E.U16 desc[UR8][R4.64], R7 ;  /* 0x0000000704004986 */ /* 0x0001e4000c101508 */
[----:B0-----:R-:W-:-:S05]  /*35d10*/  IMAD.WIDE R4, R6, 0x2, R2 ;  /* 0x0000000206047825 */ /* 0x001fca00078e0202 */
[----:B------:R0:W-:Y:S02]  /*35d20*/  @P6 STG.E.U16 desc[UR8][R4.64], R53 ;  /* 0x0000003504006986 */ /* 0x0001e4000c101508 */
[----:B0-----:R-:W-:Y:S02]  /*35d30*/  IMAD.WIDE R4, R6, 0x2, R44 ;  /* 0x0000000206047825 */ /* 0x001fe400078e022c */
[----:B------:R-:W4:Y:S04]  /*35d40*/  LDL.LU R53, [R1+0x208] ;  /* 0x0002080001357983 */ /* 0x000f280000300800 */
[----:B------:R2:W-:Y:S02]  /*35d50*/  @P5 STG.E.U16 desc[UR8][R4.64], R51 ;  /* 0x0000003304005986 */ /* 0x0005e4000c101508 */
[----:B--2---:R-:W-:-:S02]  /*35d60*/  PRMT R51, R52, 0x7632, R51 ;  /* 0x0000763234337816 */ /* 0x004fc40000000033 */
[----:B---3--:R-:W-:Y:S01]  /*35d70*/  ISETP.GE.AND P4, PT, R50, UR4, PT ;  /* 0x0000000432007c0c */ /* 0x008fe2000bf86270 */
        /* <DEDUP_REMOVED lines=12> */
[----:B--2---:R-:W2:Y:S04]  /*35e40*/  LDL.LU R4, [R1+0x12c4] ;  /* 0x0012c40001047983 */ /* 0x004ea80000300800 */
[----:B------:R-:W4:Y:S01]  /*35e50*/  LDL.LU R5, [R1+0x1f8] ;  /* 0x0001f80001057983 */ /* 0x000f220000300800 */
[----:B------:R-:W-:Y:S01]  /*35e60*/  ISETP.LT.AND P6, PT, R55, UR6, !P4 ;  /* 0x0000000637007c0c */ /* 0x000fe2000e7c1270 */
[----:B------:R-:W-:Y:S01]  /*35e70*/  ULDC UR6, c[0x0][0x228] ;  /* 0x00008a0000067ab9 */ /* 0x000fe20000000800 */
[----:B------:R-:W-:Y:S01]  /*35e80*/  IMAD.WIDE R6, R50, 0x2, R2 ;  /* 0x0000000232067825 */ /* 0x000fe200078e0202 */
[----:B------:R-:W-:Y:S01]  /*35e90*/  ISETP.LT.AND P4, PT, R54, UR6, !P4 ;  /* 0x0000000636007c0c */ /* 0x000fe2000e781270 */
[----:B------:R-:W-:Y:S01]  /*35ea0*/  ULDC UR6, c[0x0][0x228] ;  /* 0x00008a0000067ab9 */ /* 0x000fe20000000800 */
[----:B--2---:R-:W-:Y:S01]  /*35eb0*/  ISETP.GE.AND P5, PT, R4, UR4, PT ;  /* 0x0000000404007c0c */ /* 0x004fe2000bfa6270 */
[----:B------:R-:W-:-:S07]  /*35ec0*/  ULDC UR4, c[0x0][0x248] ;  /* 0x0000920000047ab9 */ /* 0x000fce0000000800 */
[----:B----4-:R0:W-:Y:S01]  /*35ed0*/  @P6 STG.E.U16 desc[UR8][R6.64], R5 ;  /* 0x0000000506006986 */ /* 0x0101e2000c101508 */
[----:B------:R-:W-:Y:S01]  /*35ee0*/  ISETP.LT.AND P6, PT, R61, UR6, !P5 ;  /* 0x000000063d007c0c */ /* 0x000fe2000efc1270 */
[----:B------:R-:W-:Y:S01]  /*35ef0*/  ULDC UR6, c[0x0][0x228] ;  /* 0x00008a0000067ab9 */ /* 0x000fe20000000800 */
[----:B0-----:R-:W-:Y:S01]  /*35f00*/  PRMT R7, R5, 0x7632, R7 ;  /* 0x0000763205077816 */ /* 0x001fe20000000007 */
[----:B------:R-:W-:-:S04]  /*35f10*/  IMAD.WIDE R4, R50, 0x2, R44 ;  /* 0x0000000232047825 */ /* 0x000fc800078e022c */
[----:B------:R-:W-:Y:S01]  /*35f20*/  VIADD R6, R50, UR4 ;  /* 0x0000000432067c36 */ /* 0x000fe20008000000 */
[----:B------:R-:W-:Y:S01]  /*35f30*/  ULDC UR4, c[0x0][0x228] ;  /* 0x00008a0000047ab9 */ /* 0x000fe20000000800 */
[----:B------:R0:W-:Y:S01]  /*35f40*/  @P4 STG.E.U16 desc[UR8][R4.64], R7 ;  /* 0x0000000704004986 */ /* 0x0001e2000c101508 */
[----:B------:R-:W-:Y:S01]  /*35f50*/  ISETP.LT.AND P4, PT, R60, UR4, !P5 ;  /* 0x000000043c007c0c */ /* 0x000fe2000ef81270 */
[----:B------:R-:W-:Y:S02]  /*35f60*/  ULDC UR4, c[0x0][0x228] ;  /* 0x00008a0000047ab9 */ /* 0x000fe40000000800 */
[----:B------:R-:W2:Y:S01]  /*35f70*/  LDL.LU R50, [R1+0x12c8] ;  /* 0x0012c80001327983 */ /* 0x000ea20000300800 */
[----:B0-----:R-:W-:Y:S01]  /*35f80*/  IMAD.WIDE R4, R6, 0x2, R46 ;  /* 0x0000000206047825 */ /* 0x001fe200078e022e */
[----:B------:R-:W-:-:S04]  /*35f90*/  PRMT R7, R53, 0x7632, R7 ;  /* 0x0000763235077816 */ /* 0x000fc80000000007 */
[----:B------:R0:W-:Y:S01]  /*35fa0*/  @P6 STG.E.U16 desc[UR8][R4.64], R53 ;  /* 0x0000003504006986 */ /* 0x0001e2000c101508 */
[----:B------:R-:W-:Y:S01]  /*35fb0*/  ISETP.LT.AND P6, PT, R55, UR4, !P5 ;  /* 0x0000000437007c0c */ /* 0x000fe2000efc1270 */
[----:B------:R-:W-:Y:S01]  /*35fc0*/  ULDC UR4, c[0x0][0x22c] ;  /* 0x00008b0000047ab9 */ /* 0x000fe20000000800 */
[----:B------:R-:W-:Y:S01]  /*35fd0*/  ISETP.LT.AND P5, PT, R54, UR6, !P5 ;  /* 0x0000000636007c0c */ /* 0x000fe2000efa1270 */
[----:B------:R-:W-:Y:S01]  /*35fe0*/  ULDC UR6, c[0x0][0x228] ;  /* 0x00008a0000067ab9 */ /* 0x000fe20000000800 */
[----:B0-----:R-:W-:Y:S01]  /*35ff0*/  IMAD.WIDE R4, R6, 0x2, R48 ;  /* 0x0000000206047825 */ /* 0x001fe200078e0230 */
[----:B---3--:R-:W-:Y:S01]  /*36000*/  PRMT R51, R52, 0x7632, R51 ;  /* 0x0000763234337816 */ /* 0x008fe20000000033 */
[----:B------:R-:W3:Y:S04]  /*36010*/  LDL.LU R53, [R1+0x1fc] ;  /* 0x0001fc0001357983 */ /* 0x000ee80000300800 */
[----:B------:R0:W-:Y:S02]  /*36020*/  @P4 STG.E.U16 desc[UR8][R4.64], R7 ;  /* 0x0000000704004986 */ /* 0x0001e4000c101508 */
[----:B0-----:R-:W-:-:S05]  /*36030*/  IMAD.WIDE R4, R6, 0x2, R2 ;  /* 0x0000000206047825 */ /* 0x001fca00078e0202 */
[----:B------:R0:W-:Y:S02]  /*36040*/  @P6 STG.E.U16 desc[UR8][R4.64], R52 ;  /* 0x0000003404006986 */ /* 0x0001e4000c101508 */
[----:B0-----:R-:W-:Y:S02]  /*36050*/  IMAD.WIDE R4, R6, 0x2, R44 ;  /* 0x0000000206047825 */ /* 0x001fe400078e022c */
[----:B------:R-:W4:Y:S04]  /*36060*/  LDL.LU R52, [R1+0x20c] ;  /* 0x00020c0001347983 */ /* 0x000f280000300800 */
[----:B------:R0:W-:Y:S04]  /*36070*/  @P5 STG.E.U16 desc[UR8][R4.64], R51 ;  /* 0x0000003304005986 */ /* 0x0001e8000c101508 */
[----:B0-----:R-:W3:Y:S01]  /*36080*/  LDL.LU R5, [R1+0x1ec] ;  /* 0x0001ec0001057983 */ /* 0x001ee20000300800 */
[----:B--2---:R-:W-:Y:S01]  /*36090*/  ISETP.GE.AND P4, PT, R50, UR4, PT ;  /* 0x0000000432007c0c */ /* 0x004fe2000bf86270 */
[----:B------:R-:W-:-:S03]  /*360a0*/  ULDC UR4, c[0x0][0x228] ;  /* 0x00008a0000047ab9 */ /* 0x000fc60000000800 */
[----:B------:R-:W-:Y:S01]  /*360b0*/  ISETP.LT.AND P6, PT, R61, UR4, !P4 ;  /* 0x000000043d007c0c */ /* 0x000fe2000e7c1270 */
[----:B------:R-:W-:Y:S02]  /*360c0*/  ULDC UR4, c[0x0][0x248] ;  /* 0x0000920000047ab9 */ /* 0x000fe40000000800 */
[----:B------:R-:W-:Y:S01]  /*360d0*/  VIADD R50, R6, UR4 ;  /* 0x0000000406327c36 */ /* 0x000fe20008000000 */
[----:B------:R-:W-:Y:S02]  /*360e0*/  ULDC UR4, c[0x0][0x228] ;  /* 0x00008a0000047ab9 */ /* 0x000fe40000000800 */
[----:B------:R-:W-:Y:S01]  /*360f0*/  ISETP.LT.AND P5, PT, R60, UR4, !P4 ;  /* 0x000000043c007c0c */ /* 0x000fe2000e7a1270 */
[----:B------:R-:W-:Y:S01]  /*36100*/  IMAD.WIDE R6, R50, 0x2, R46 ;  /* 0x0000000232067825 */ /* 0x000fe200078e022e */
[----:B------:R-:W-:-:S05]  /*36110*/  ULDC UR4, c[0x0][0x228] ;  /* 0x00008a0000047ab9 */ /* 0x000fca0000000800 */
[----:B---3--:R0:W-:Y:S01]  /*36120*/  @P6 STG.E.U16 desc[UR8][R6.64], R5 ;  /* 0x0000000506006986 */ /* 0x0081e2000c101508 */
[----:B------:R-:W-:Y:S01]  /*36130*/  PRMT R51, R5, 0x7632, R51 ;  /* 0x0000763205337816 */ /* 0x000fe20000000033 */
[----:B0-----:R-:W-:-:S05]  /*36140*/  IMAD.WIDE R4, R50, 0x2, R48 ;  /* 0x0000000232047825 */ /* 0x001fca00078e0230 */
[----:B------:R0:W-:Y:S04]  /*36150*/  @P5 STG.E.U16 desc[UR8][R4.64], R51 ;  /* 0x0000003304005986 */ /* 0x0001e8000c101508 */
[----:B0-----:R-:W2:Y:S01]  /*36160*/  LDL.LU R5, [R1+0x12cc] ;  /* 0x0012cc0001057983 */ /* 0x001ea20000300800 */
[----:B------:R-:W-:Y:S01]  /*36170*/  ISETP.LT.AND P6, PT, R55, UR4, !P4 ;  /* 0x0000000437007c0c */ /* 0x000fe2000e7c1270 */
[----:B------:R-:W-:Y:S01]  /*36180*/  IMAD.WIDE R6, R50, 0x2, R2 ;  /* 0x0000000232067825 */ /* 0x000fe200078e0202 */
[----:B------:R-:W-:Y:S01]  /*36190*/  ULDC UR4, c[0x0][0x22c] ;  /* 0x00008b0000047ab9 */ /* 0x000fe20000000800 */
[----:B------:R-:W-:-:S10]  /*361a0*/  PRMT R51, R53, 0x7632, R51 ;  /* 0x0000763235337816 */ /* 0x000fd40000000033 */
[----:B------:R0:W-:Y:S04]  /*361b0*/  @P6 STG.E.U16 desc[UR8][R6.64], R53 ;  /* 0x0000003506006986 */ /* 0x0001e8000c101508 */
[----:B0-----:R-:W3:Y:S01]  /*361c0*/  LDL.LU R53, [R1+0x12d0] ;  /* 0x0012d00001357983 */ /* 0x001ee20000300800 */
[----:B------:R-:W-:Y:S01]  /*361d0*/  ISETP.LT.AND P4, PT, R54, UR6, !P4 ;  /* 0x0000000636007c0c */ /* 0x000fe2000e781270 */
[----:B------:R-:W-:Y:S01]  /*361e0*/  ULDC UR6, c[0x0][0x228] ;  /* 0x00008a0000067ab9 */ /* 0x000fe20000000800 */
[----:B--2---:R-:W-:Y:S01]  /*361f0*/  ISETP.GE.AND P5, PT, R5, UR4, PT ;  /* 0x0000000405007c0c */ /* 0x004fe2000bfa6270 */
[----:B------:R-:W-:Y:S01]  /*36200*/  ULDC UR4, c[0x0][0x248] ;  /* 0x0000920000047ab9 */ /* 0x000fe20000000800 */
[----:B------:R-:W-:-:S04]  /*36210*/  IMAD.WIDE R4, R50, 0x2, R44 ;  /* 0x0000000232047825 */ /* 0x000fc800078e022c */
[----:B------:R-:W-:Y:S01]  /*36220*/  VIADD R6, R50, UR4 ;  /* 0x0000000432067c36 */ /* 0x000fe20008000000 */
[----:B------:R-:W-:Y:S01]  /*36230*/  ISETP.LT.AND P6, PT, R61, UR6, !P5 ;  /* 0x000000063d007c0c */ /* 0x000fe2000efc1270 */
[----:B------:R-:W2:Y:S01]  /*36240*/  LDL.LU R50, [R1+0x1dc] ;  /* 0x0001dc0001327983 */ /* 0x000ea20000300800 */
[----:B------:R-:W-:Y:S01]  /*36250*/  ULDC UR4, c[0x0][0x228] ;  /* 0x00008a0000047ab9 */ /* 0x000fe20000000800 */
[----:B----4-:R-:W-:Y:S01]  /*36260*/  PRMT R7, R52, 0x7632, R7 ;  /* 0x0000763234077816 */ /* 0x010fe20000000007 */
[----:B------:R-:W-:Y:S01]  /*36270*/  ULDC UR6, c[0x0][0x228] ;  /* 0x00008a0000067ab9 */ /* 0x000fe20000000800 */
[----:B------:R0:W-:Y:S01]  /*36280*/  @P4 STG.E.U16 desc[UR8][R4.64], R51 ;  /* 0x0000003304004986 */ /* 0x0001e2000c101508 */
[----:B------:R-:W-:Y:S01]  /*36290*/  ISETP.LT.AND P4, PT, R60, UR4, !P5 ;  /* 0x000000043c007c0c */ /* 0x000fe2000ef81270 */
[----:B------:R-:W-:Y:S01]  /*362a0*/  ULDC UR4, c[0x0][0x228] ;  /* 0x00008a0000047ab9 */ /* 0x000fe20000000800 */
[----:B0-----:R-:W-:-:S05]  /*362b0*/  IMAD.WIDE R4, R6, 0x2, R46 ;  /* 0x0000000206047825 */ /* 0x001fca00078e022e */
[----:B------:R0:W-:Y:S01]  /*362c0*/  @P6 STG.E.U16 desc[UR8][R4.64], R52 ;  /* 0x0000003404006986 */ /* 0x0001e2000c101508 */
[----:B------:R-:W-:Y:S01]  /*362d0*/  ISETP.LT.AND P6, PT, R55, UR4, !P5 ;  /* 0x0000000437007c0c */ /* 0x000fe2000efc1270 */
[----:B------:R-:W-:Y:S01]  /*362e0*/  ULDC UR4, c[0x0][0x22c] ;  /* 0x00008b0000047ab9 */ /* 0x000fe20000000800 */
[----:B------:R-:W-:Y:S01]  /*362f0*/  ISETP.LT.AND P5, PT, R54, UR6, !P5 ;  /* 0x0000000636007c0c */ /* 0x000fe2000efa1270 */
[----:B------:R-:W-:Y:S01]  /*36300*/  ULDC UR6, c[0x0][0x228] ;  /* 0x00008a0000067ab9 */ /* 0x000fe20000000800 */
[----:B0-----:R-:W-:Y:S01]  /*36310*/  IMAD.WIDE R4, R6, 0x2, R48 ;  /* 0x0000000206047825 */ /* 0x001fe200078e0230 */
[----:B------:R-:W4:Y:S04]  /*36320*/  LDL.LU R52, [R1+0x50] ;  /* 0x0000500001347983 */ /* 0x000f280000300800 */
[----:B------:R0:W-:Y:S01]  /*36330*/  @P4 STG.E.U16 desc[UR8][R4.64], R7 ;  /* 0x0000000704004986 */ /* 0x0001e2000c101508 */
[----:B---3--:R-:W-:Y:S01]  /*36340*/  ISETP.GE.AND P4, PT, R53, UR4, PT ;  /* 0x0000000435007c0c */ /* 0x008fe2000bf86270 */
[----:B------:R-:W-:-:S02]  /*36350*/  ULDC UR4, c[0x0][0x228] ;  /* 0x00008a0000047ab9 */ /* 0x000fc40000000800 */
[----:B------:R-:W3:Y:S01]  /*36360*/  LDL.LU R53, [R1+0x40] ;  /* 0x0000400001357983 */ /* 0x000ee20000300800 */
[----:B0-----:R-:W-:-:S05]  /*36370*/  IMAD.WIDE R4, R6, 0x2, R2 ;  /* 0x0000000206047825 */ /* 0x001fca00078e0202 */
[----:B--2---:R0:W-:Y:S01]  /*36380*/  @P6 STG.E.U16 desc[UR8][R4.64], R50 ;  /* 0x0000003204006986 */ /* 0x0041e2000c101508 */
[----:B------:R-:W-:Y:S01]  /*36390*/  ISETP.LT.AND P6, PT, R61, UR4, !P4 ;  /* 0x000000043d007c0c */ /* 0x000fe2000e7c1270 */
[----:B------:R-:W-:Y:S01]  /*363a0*/  ULDC UR4, c[0x0][0x248] ;  /* 0x0000920000047ab9 */ /* 0x000fe20000000800 */
[----:B------:R-:W-:Y:S01]  /*363b0*/  PRMT R51, R50, 0x7632, R51 ;  /* 0x0000763232337816 */ /* 0x000fe20000000033 */
[C---:B0-----:R-:W-:Y:S01]  /*363c0*/  VIADD R50, R6.reuse, UR4 ;  /* 0x0000000406327c36 */ /* 0x041fe20008000000 */
[----:B------:R-:W-:Y:S01]  /*363d0*/  ULDC UR4, c[0x0][0x228] ;  /* 0x00008a0000047ab9 */ /* 0x000fe20000000800 */
[----:B------:R-:W-:-:S05]  /*363e0*/  IMAD.WIDE R6, R6, 0x2, R44 ;  /* 0x0000000206067825 */ /* 0x000fca00078e022c */
[----:B------:R0:W-:Y:S04]  /*363f0*/  @P5 STG.E.U16 desc[UR8][R6.64], R51 ;  /* 0x0000003306005986 */ /* 0x0001e8000c101508 */
[----:B0-----:R-:W2:Y:S01]  /*36400*/  LDL.LU R7, [R1+0x210] ;  /* 0x0002100001077983 */ /* 0x001ea20000300800 */
[----:B------:R-:W-:Y:S01]  /*36410*/  ISETP.LT.AND P5, PT, R60, UR4, !P4 ;  /* 0x000000043c007c0c */ /* 0x000fe2000e7a1270 */
[----:B------:R-:W-:Y:S01]  /*36420*/  IMAD.WIDE R4, R50, 0x2, R46 ;  /* 0x0000000232047825 */ /* 0x000fe200078e022e */
[----:B------:R-:W-:-:S04]  /*36430*/  ULDC UR4, c[0x0][0x22c] ;  /* 0x00008b0000047ab9 */ /* 0x000fc80000000800 */
[----:B--2---:R0:W-:Y:S01]  /*36440*/  @P6 STG.E.U16 desc[UR8][R4.64], R7 ;  /* 0x0000000704006986 */ /* 0x0041e2000c101508 */
[----:B------:R-:W-:Y:S01]  /*36450*/  PRMT R51, R7, 0x7632, R51 ;  /* 0x0000763207337816 */ /* 0x000fe20000000033 */
[----:B0-----:R-:W-:-:S05]  /*36460*/  IMAD.WIDE R4, R50, 0x2, R48 ;  /* 0x0000000232047825 */ /* 0x001fca00078e0230 */
[----:B------:R0:W-:Y:S04]  /*36470*/  @P5 STG.E.U16 desc[UR8][R4.64], R51 ;  /* 0x0000003304005986 */ /* 0x0001e8000c101508 */
[----:B0-----:R-:W2:Y:S01]  /*36480*/  LDL.LU R5, [R1+0x12d4] ;  /* 0x0012d40001057983 */ /* 0x001ea20000300800 */
[----:B------:R-:W-:Y:S01]  /*36490*/  ISETP.LT.AND P6, PT, R55, UR6, !P4 ;  /* 0x0000000637007c0c */ /* 0x000fe2000e7c1270 */
[----:B------:R-:W-:Y:S01]  /*364a0*/  IMAD.WIDE R6, R50, 0x2, R2 ;  /* 0x0000000232067825 */ /* 0x000fe200078e0202 */
[----:B------:R-:W-:-:S11]  /*364b0*/  ULDC UR6, c[0x0][0x228] ;  /* 0x00008a0000067ab9 */ /* 0x000fd60000000800 */
[----:B----4-:R0:W-:Y:S02]  /*364c0*/  @P6 STG.E.U16 desc[UR8][R6.64], R52 ;  /* 0x0000003406006986 */ /* 0x0101e4000c101508 */
[----:B0-----:R-:W-:Y:S02]  /*364d0*/  PRMT R7, R52, 0x7632, R7 ;  /* 0x0000763234077816 */ /* 0x001fe40000000007 */
[----:B------:R-:W4:Y:S01]  /*364e0*/  LDL.LU R52, [R1+0x12d8] ;  /* 0x0012d80001347983 */ /* 0x000f220000300800 */
[----:B------:R-:W-:Y:S01]  /*364f0*/  ISETP.LT.AND P4, PT, R54, UR6, !P4 ;  /* 0x0000000636007c0c */ /* 0x000fe2000e781270 */
[----:B------:R-:W-:Y:S01]  /*36500*/  ULDC UR6, c[0x0][0x228] ;  /* 0x00008a0000067ab9 */ /* 0x000fe20000000800 */
[----:B--2---:R-:W-:Y:S01]  /*36510*/  ISETP.GE.AND P5, PT, R5, UR4, PT ;  /* 0x0000000405007c0c */ /* 0x004fe2000bfa6270 */
[----:B------:R-:W-:Y:S01]  /*36520*/  ULDC UR4, c[0x0][0x248] ;  /* 0x0000920000047ab9 */ /* 0x000fe20000000800 */
[C---:B------:R-:W-:Y:S02]  /*36530*/  IMAD.WIDE R4, R50.reuse, 0x2, R44 ;  /* 0x0000000232047825 */ /* 0x040fe400078e022c */
[----:B------:R-:W-:Y:S01]  /*36540*/  ISETP.LT.AND P6, PT, R61, UR6, !P5 ;  /* 0x000000063d007c0c */ /* 0x000fe2000efc1270 */
[----:B------:R-:W-:Y:S01]  /*36550*/  ULDC UR6, c[0x0][0x228] ;  /* 0x00008a0000067ab9 */ /* 0x000fe20000000800 */
[----:B------:R-:W-:Y:S01]  /*36560*/  VIADD R6, R50, UR4 ;  /* 0x0000000432067c36 */ /* 0x000fe20008000000 */
[----:B------:R-:W-:-:S04]  /*36570*/  ULDC UR4, c[0x0][0x228] ;  /* 0x00008a0000047ab9 */ /* 0x000fc80000000800 */
[----:B------:R0:W-:Y:S01]  /*36580*/  @P4 STG.E.U16 desc[UR8][R4.64], R7 ;  /* 0x0000000704004986 */ /* 0x0001e2000c101508 */
[----:B------:R-:W-:Y:S01]  /*36590*/  ISETP.LT.AND P4, PT, R60, UR4, !P5 ;  /* 0x000000043c007c0c */ /* 0x000fe2000ef81270 */
[----:B------:R-:W-:Y:S01]  /*365a0*/  ULDC UR4, c[0x0][0x228] ;  /* 0x00008a0000047ab9 */ /* 0x000fe20000000800 */
[----:B0-----:R-:W-:Y:S01]  /*365b0*/  IMAD.WIDE R4, R6, 0x2, R46 ;  /* 0x0000000206047825 */ /* 0x001fe200078e022e */
[----:B---3--:R-:W-:-:S04]  /*365c0*/  PRMT R7, R53, 0x7632, R7 ;  /* 0x0000763235077816 */ /* 0x008fc80000000007 */
[----:B------:R0:W-:Y:S01]  /*365d0*/  @P6 STG.E.U16 desc[UR8][R4.64], R53 ;  /* 0x0000003504006986 */ /* 0x0001e2000c101508 */
[----:B------:R-:W-:Y:S01]  /*365e0*/  ISETP.LT.AND P6, PT, R55, UR4, !P5 ;  /* 0x0000000437007c0c */ /* 0x000fe2000efc1270 */
[----:B------:R-:W-:Y:S01]  /*365f0*/  ULDC UR4, c[0x0][0x22c] ;  /* 0x00008b0000047ab9 */ /* 0x000fe20000000800 */
[----:B------:R-:W-:Y:S01]  /*36600*/  ISETP.LT.AND P5, PT, R54, UR6, !P5 ;  /* 0x0000000636007c0c */ /* 0x000fe2000efa1270 */
[----:B------:R-:W-:Y:S01]  /*36610*/  ULDC UR6, c[0x0][0x228] ;  /* 0x00008a0000067ab9 */ /* 0x000fe20000000800 */
[----:B0-----:R-:W-:Y:S01]  /*36620*/  IMAD.WIDE R4, R6, 0x2, R48 ;  /* 0x0000000206047825 */ /* 0x001fe200078e0230 */
[----:B------:R-:W2:Y:S04]  /*36630*/  LDL.LU R53, [R1+0x54] ;  /* 0x0000540001357983 */ /* 0x000ea80000300800 */
[----:B------:R0:W-:Y:S01]  /*36640*/  @P4 STG.E.U16 desc[UR8][R4.64], R7 ;  /* 0x0000000704004986 */ /* 0x0001e2000c101508 */
[----:B----4-:R-:W-:Y:S01]  /*36650*/  ISETP.GE.AND P4, PT, R52, UR4, PT ;  /* 0x0000000434007c0c */ /* 0x010fe2000bf86270 */
[----:B------:R-:W-:-:S02]  /*36660*/  ULDC UR4, c[0x0][0x228] ;  /* 0x00008a0000047ab9 */ /* 0x000fc40000000800 */
[----:B------:R-:W3:Y:S01]  /*36670*/  LDL.LU R52, [R1+0x44] ;  /* 0x0000440001347983 */ /* 0x000ee20000300800 */
[----:B0-----:R-:W-:-:S05]  /*36680*/  IMAD.WIDE R4, R6, 0x2, R2 ;  /* 0x0000000206047825 */ /* 0x001fca00078e0202 */
[----:B------:R0:W-:Y:S02]  /*36690*/  @P6 STG.E.U16 desc[UR8][R4.64], R56 ;  /* 0x0000003804006986 */ /* 0x0001e4000c101508 */
[----:B0-----:R-:W-:Y:S01]  /*366a0*/  PRMT R56, R56, 0x7632, R56 ;  /* 0x0000763238387816 */ /* 0x001fe20000000038 */
[----:B------:R-:W-:-:S05]  /*366b0*/  IMAD.WIDE R4, R6, 0x2, R44 ;  /* 0x0000000206047825 */ /* 0x000fca00078e022c */
[----:B------:R0:W-:Y:S04]  /*366c0*/  @P5 STG.E.U16 desc[UR8][R4.64], R56 ;  /* 0x0000003804005986 */ /* 0x0001e8000c101508 */
[----:B0-----:R-:W4:Y:S04]  /*366d0*/  LDL.LU R5, [R1+0x214] ;  /* 0x0002140001057983 */ /* 0x001f280000300800 */
[----:B------:R-:W3:Y:S01]  /*366e0*/  LDL.LU R56, [R1+0x12dc] ;  /* 0x0012dc0001387983 */ /* 0x000ee20000300800 */
[----:B------:R-:W-:Y:S01]  /*366f0*/  ISETP.LT.AND P6, PT, R61, UR4, !P4 ;  /* 0x000000043d007c0c */ /* 0x000fe2000e7c1270 */
[----:B------:R-:W-:-:S02]  /*36700*/  ULDC UR4, c[0x0][0x248] ;  /* 0x0000920000047ab9 */ /* 0x000fc40000000800 */
[----:B------:R-:W-:Y:S01]  /*36710*/  VIADD R50, R6, UR4 ;  /* 0x0000000406327c36 */ /* 0x000fe20008000000 */
[----:B------:R-:W-:-:S03]  /*36720*/  ULDC UR4, c[0x0][0x228] ;  /* 0x00008a0000047ab9 */ /* 0x000fc60000000800 */
[----:B------:R-:W-:Y:S01]  /*36730*/  IMAD.WIDE R6, R50, 0x2, R46 ;  /* 0x0000000232067825 */ /* 0x000fe200078e022e */
[----:B------:R-:W-:Y:S01]  /*36740*/  ISETP.LT.AND P5, PT, R60, UR4, !P4 ;  /* 0x000000043c007c0c */ /* 0x000fe2000e7a1270 */
[----:B------:R-:W-:-:S04]  /*36750*/  ULDC UR4, c[0x0][0x22c] ;  /* 0x00008b0000047ab9 */ /* 0x000fc80000000800 */
[----:B----4-:R0:W-:Y:S01]  /*36760*/  @P6 STG.E.U16 desc[UR8][R6.64], R5 ;  /* 0x0000000506006986 */ /* 0x0101e2000c101508 */
[----:B------:R-:W-:Y:S01]  /*36770*/  ISETP.LT.AND P6, PT, R55, UR6, !P4 ;  /* 0x0000000637007c0c */ /* 0x000fe2000e7c1270 */
[----:B------:R-:W-:Y:S01]  /*36780*/  ULDC UR6, c[0x0][0x228] ;  /* 0x00008a0000067ab9 */ /* 0x000fe20000000800 */
[----:B------:R-:W-:Y:S01]  /*36790*/  PRMT R51, R5, 0x7632, R51 ;  /* 0x0000763205337816 */ /* 0x000fe20000000033 */
[----:B0-----:R-:W-:-:S04]  /*367a0*/  IMAD.WIDE R4, R50, 0x2, R48 ;  /* 0x0000000232047825 */ /* 0x001fc800078e0230 */
[----:B------:R-:W-:Y:S01]  /*367b0*/  IMAD.WIDE R6, R50, 0x2, R2 ;  /* 0x0000000232067825 */ /* 0x000fe200078e0202 */
[----:B------:R-:W-:Y:S05]  /*367c0*/  @P5 STG.E.U16 desc[UR8][R4.64], R51 ;  /* 0x0000003304005986 */ /* 0x000fea000c101508 */
[----:B--2---:R0:W-:Y:S02]  /*367d0*/  @P6 STG.E.U16 desc[UR8][R6.64], R53 ;  /* 0x0000003506006986 */ /* 0x0041e4000c101508 */
[----:B0-----:R-:W-:Y:S02]  /*367e0*/  PRMT R7, R53, 0x7632, R7 ;  /* 0x0000763235077816 */ /* 0x001fe40000000007 */
[----:B------:R-:W2:Y:S01]  /*367f0*/  LDL.LU R53, [R1+0x12e0] ;  /* 0x0012e00001357983 */ /* 0x000ea20000300800 */
[----:B------:R-:W-:Y:S01]  /*36800*/  ISETP.LT.AND P4, PT, R54, UR6, !P4 ;  /* 0x0000000636007c0c */ /* 0x000fe2000e781270 */
[----:B------:R-:W-:Y:S01]  /*36810*/  ULDC UR6, c[0x0][0x228] ;  /* 0x00008a0000067ab9 */ /* 0x000fe20000000800 */
[----:B---3--:R-:W-:Y:S01]  /*36820*/  ISETP.GE.AND P5, PT, R56, UR4, PT ;  /* 0x0000000438007c0c */ /* 0x008fe2000bfa6270 */
[----:B------:R-:W-:Y:S01]  /*36830*/  ULDC UR4, c[0x0][0x248] ;  /* 0x0000920000047ab9 */ /* 0x000fe20000000800 */
[----:B------:R-:W-:-:S02]  /*36840*/  IMAD.WIDE R4, R50, 0x2, R44 ;  /* 0x0000000232047825 */ /* 0x000fc400078e022c */
        /* <DEDUP_REMOVED lines=15> */
[----:B------:R-:W3:Y:S04]  /*36940*/  LDL.LU R52, [R1+0x58] ;  /* 0x0000580001347983 */ /* 0x000ee80000300800 */
[----:B------:R0:W-:Y:S04]  /*36950*/  @P4 STG.E.U16 desc[UR8][R4.64], R7 ;  /* 0x0000000704004986 */ /* 0x0001e8000c101508 */
[----:B------:R-:W4:Y:S01]  /*36960*/  LDL.LU R56, [R1+0x12e4] ;  /* 0x0012e40001387983 */ /* 0x000f220000300800 */
[----:B0-----:R-:W-:-:S05]  /*36970*/  IMAD.WIDE R4, R6, 0x2, R2 ;  /* 0x0000000206047825 */ /* 0x001fca00078e0202 */
[----:B------:R0:W-:Y:S02]  /*36980*/  @P6 STG.E.U16 desc[UR8][R4.64], R57 ;  /* 0x0000003904006986 */ /* 0x0001e4000c101508 */
[----:B0-----:R-:W-:Y:S01]  /*36990*/  PRMT R57, R57, 0x7632, R57 ;  /* 0x0000763239397816 */ /* 0x001fe20000000039 */
[----:B------:R-:W-:-:S05]  /*369a0*/  IMAD.WIDE R4, R6, 0x2, R44 ;  /* 0x0000000206047825 */ /* 0x000fca00078e022c */
[----:B------:R0:W-:Y:S01]  /*369b0*/  @P5 STG.E.U16 desc[UR8][R4.64], R57 ;  /* 0x0000003904005986 */ /* 0x0001e2000c101508 */
[----:B--2---:R-:W-:Y:S01]  /*369c0*/  ISETP.GE.AND P4, PT, R53, UR4, PT ;  /* 0x0000000435007c0c */ /* 0x004fe2000bf86270 */
[----:B------:R-:W-:Y:S02]  /*369d0*/  ULDC UR4, c[0x0][0x228] ;  /* 0x00008a0000047ab9 */ /* 0x000fe40000000800 */
[----:B------:R-:W2:Y:S04]  /*369e0*/  LDL.LU R53, [R1+0x48] ;  /* 0x0000480001357983 */ /* 0x000ea80000300800 */
[----:B0-----:R-:W3:Y:S01]  /*369f0*/  LDL.LU R5, [R1+0x218] ;  /* 0x0002180001057983 */ /* 0x001ee20000300800 */
[----:B------:R-:W-:Y:S01]  /*36a00*/  ISETP.LT.AND P6, PT, R61, UR4, !P4 ;  /* 0x000000043d007c0c */ /* 0x000fe2000e7c1270 */
[----:B------:R-:W-:-:S02]  /*36a10*/  ULDC UR4, c[0x0][0x248] ;  /* 0x0000920000047ab9 */ /* 0x000fc40000000800 */
[----:B------:R-:W-:Y:S01]  /*36a20*/  VIADD R50, R6, UR4 ;  /* 0x0000000406327c36 */ /* 0x000fe20008000000 */
[----:B------:R-:W-:-:S03]  /*36a30*/  ULDC UR4, c[0x0][0x228] ;  /* 0x00008a0000047ab9 */ /* 0x000fc60000000800 */
[----:B------:R-:W-:Y:S01]  /*36a40*/  IMAD.WIDE R6, R50, 0x2, R46 ;  /* 0x0000000232067825 */ /* 0x000fe200078e022e */
[----:B------:R-:W-:Y:S01]  /*36a50*/  ISETP.LT.AND P5, PT, R60, UR4, !P4 ;  /* 0x000000043c007c0c */ /* 0x000fe2000e7a1270 */
[----:B------:R-:W-:-:S04]  /*36a60*/  ULDC UR4, c[0x0][0x22c] ;  /* 0x00008b0000047ab9 */ /* 0x000fc80000000800 */
[----:B---3--:R0:W-:Y:S01]  /*36a70*/  @P6 STG.E.U16 desc[UR8][R6.64], R5 ;  /* 0x0000000506006986 */ /* 0x0081e2000c101508 */
[----:B------:R-:W-:Y:S01]  /*36a80*/  ISETP.LT.AND P6, PT, R55, UR6, !P4 ;  /* 0x0000000637007c0c */ /* 0x000fe2000e7c1270 */
[----:B------:R-:W-:Y:S01]  /*36a90*/  ULDC UR6, c[0x0][0x228] ;  /* 0x00008a0000067ab9 */ /* 0x000fe20000000800 */
[----:B------:R-:W-:Y:S01]  /*36aa0*/  PRMT R51, R5, 0x7632, R51 ;  /* 0x0000763205337816 */ /* 0x000fe20000000033 */
[----:B0-----:R-:W-:-:S04]  /*36ab0*/  IMAD.WIDE R4, R50, 0x2, R48 ;  /* 0x0000000232047825 */ /* 0x001fc800078e0230 */
[----:B------:R-:W-:Y:S01]  /*36ac0*/  IMAD.WIDE R6, R50, 0x2, R2 ;  /* 0x0000000232067825 */ /* 0x000fe200078e0202 */
[----:B------:R-:W-:Y:S05]  /*36ad0*/  @P5 STG.E.U16 desc[UR8][R4.64], R51 ;  /* 0x0000003304005986 */ /* 0x000fea000c101508 */
[----:B------:R0:W-:Y:S02]  /*36ae0*/  @P6 STG.E.U16 desc[UR8][R6.64], R52 ;  /* 0x0000003406006986 */ /* 0x0001e4000c101508 */
[----:B0-----:R-:W-:Y:S02]  /*36af0*/  PRMT R7, R52, 0x7632, R7 ;  /* 0x0000763234077816 */ /* 0x001fe40000000007 */
[----:B------:R-:W3:Y:S01]  /*36b00*/  LDL.LU R52, [R1+0x12e8] ;  /* 0x0012e80001347983 */ /* 0x000ee20000300800 */
[----:B------:R-:W-:Y:S01]  /*36b10*/  ISETP.LT.AND P4, PT, R54, UR6, !P4 ;  /* 0x0000000636007c0c */ /* 0x000fe2000e781270 */
[----:B------:R-:W-:Y:S01]  /*36b20*/  ULDC UR6, c[0x0][0x228] ;  /* 0x00008a0000067ab9 */ /* 0x000fe20000000800 */
[----:B----4-:R-:W-:Y:S01]  /*36b30*/  ISETP.GE.AND P5, PT, R56, UR4, PT ;  /* 0x0000000438007c0c */ /* 0x010fe2000bfa6270 */
[C---:B------:R-:W-:Y:S01]  /*36b40*/  IMAD.WIDE R4, R50.reuse, 0x2, R44 ;  /* 0x0000000232047825 */ /* 0x040fe200078e022c */
[----:B------:R-:W-:Y:S01]  /*36b50*/  ULDC UR4, c[0x0][0x248] ;  /* 0x0000920000047ab9 */ /* 0x000fe20000000800 */
[----:B------:R-:W4:Y:S01]  /*36b60*/  LDL.LU R57, [R1+0x21c] ;  /* 0x00021c0001397983 */ /* 0x000f220000300800 */
[----:B------:R-:W-:Y:S01]  /*36b70*/  ISETP.LT.AND P6, PT, R61, UR6, !P5 ;  /* 0x000000063d007c0c */ /* 0x000fe2000efc1270 */
[----:B------:R-:W-:Y:S01]  /*36b80*/  VIADD R6, R50, UR4 ;  /* 0x0000000432067c36 */ /* 0x000fe20008000000 */
[----:B------:R-:W-:Y:S01]  /*36b90*/  ULDC UR4, c[0x0][0x228] ;  /* 0x00008a0000047ab9 */ /* 0x000fe20000000800 */
[----:B------:R-:W-:-:S04]  /*36ba0*/  ULDC UR6, c[0x0][0x228] ;  /* 0x00008a0000067ab9 */ /* 0x000fc80000000800 */
        /* <DEDUP_REMOVED lines=8> */
[----:B0-----:R-:W-:Y:S01]  /*36c30*/  IMAD.WIDE R4, R6, 0x2, R48 ;  /* 0x0000000206047825 */ /* 0x001fe200078e0230 */
[----:B------:R-:W2:Y:S04]  /*36c40*/  LDL.LU R53, [R1+0x5c] ;  /* 0x00005c0001357983 */ /* 0x000ea80000300800 */
[----:B------:R0:W-:Y:S01]  /*36c50*/  @P4 STG.E.U16 desc[UR8][R4.64], R7 ;  /* 0x0000000704004986 */ /* 0x0001e2000c101508 */
[----:B---3--:R-:W-:Y:S02]  /*36c60*/  ISETP.GE.AND P4, PT, R52, UR4, PT ;  /* 0x0000000434007c0c */ /* 0x008fe4000bf86270 */
[----:B------:R-:W-:Y:S01]  /*36c70*/  ISETP.LT.AND P5, PT, R54, UR6, !P5 ;  /* 0x0000000636007c0c */ /* 0x000fe2000efa1270 */
[----:B------:R-:W3:Y:S01]  /*36c80*/  LDL.LU R52, [R1+0x12ec] ;  /* 0x0012ec0001347983 */ /* 0x000ee20000300800 */
[----:B0-----:R-:W-:Y:S01]  /*36c90*/  IMAD.WIDE R4, R6, 0x2, R2 ;  /* 0x0000000206047825 */ /* 0x001fe200078e0202 */
[----:B------:R-:W-:Y:S01]  /*36ca0*/  ULDC UR4, c[0x0][0x228] ;  /* 0x00008a0000047ab9 */ /* 0x000fe20000000800 */
[----:B----4-:R-:W-:Y:S01]  /*36cb0*/  PRMT R51, R57, 0x7632, R51 ;  /* 0x0000763239337816 */ /* 0x010fe20000000033 */
[----:B------:R-:W4:Y:S01]  /*36cc0*/  LDL.LU R56, [R1+0x4c] ;  /* 0x00004c0001387983 */ /* 0x000f220000300800 */
[----:B------:R-:W-:-:S03]  /*36cd0*/  ULDC UR6, c[0x0][0x228] ;  /* 0x00008a0000067ab9 */ /* 0x000fc60000000800 */
[----:B------:R0:W-:Y:S01]  /*36ce0*/  @P6 STG.E.U16 desc[UR8][R4.64], R58 ;  /* 0x0000003a04006986 */ /* 0x0001e2000c101508 */
[----:B------:R-:W-:Y:S01]  /*36cf0*/  ISETP.LT.AND P6, PT, R61, UR4, !P4 ;  /* 0x000000043d007c0c */ /* 0x000fe2000e7c1270 */
[----:B------:R-:W-:Y:S02]  /*36d00*/  ULDC UR4, c[0x0][0x248] ;  /* 0x0000920000047ab9 */ /* 0x000fe40000000800 */
[----:B------:R-:W-:Y:S01]  /*36d10*/  VIADD R50, R6, UR4 ;  /* 0x0000000406327c36 */ /* 0x000fe20008000000 */
[----:B------:R-:W-:Y:S01]  /*36d20*/  ULDC UR4, c[0x0][0x228] ;  /* 0x00008a0000047ab9 */ /* 0x000fe20000000800 */
[----:B0-----:R-:W-:Y:S01]  /*36d30*/  PRMT R58, R58, 0x7632, R58 ;  /* 0x000076323a3a7816 */ /* 0x001fe2000000003a */
[----:B------:R-:W-:-:S05]  /*36d40*/  IMAD.WIDE R4, R6, 0x2, R44 ;  /* 0x0000000206047825 */ /* 0x000fca00078e022c */
[----:B------:R0:W-:Y:S01]  /*36d50*/  @P5 STG.E.U16 desc[UR8][R4.64], R58 ;  /* 0x0000003a04005986 */ /* 0x0001e2000c101508 */
[----:B------:R-:W-:Y:S01]  /*36d60*/  ISETP.LT.AND P5, PT, R60, UR4, !P4 ;  /* 0x000000043c007c0c */ /* 0x000fe2000e7a1270 */
[----:B------:R-:W-:Y:S01]  /*36d70*/  IMAD.WIDE R6, R50, 0x2, R46 ;  /* 0x0000000232067825 */ /* 0x000fe200078e022e */
[----:B------:R-:W-:-:S04]  /*36d80*/  ULDC UR4, c[0x0][0x228] ;  /* 0x00008a0000047ab9 */ /* 0x000fc80000000800 */
[----:B------:R1:W-:Y:S01]  /*36d90*/  @P6 STG.E.U16 desc[UR8][R6.64], R57 ;  /* 0x0000003906006986 */ /* 0x0003e2000c101508 */
[----:B------:R-:W-:Y:S01]  /*36da0*/  ISETP.LT.AND P6, PT, R55, UR4, !P4 ;  /* 0x0000000437007c0c */ /* 0x000fe2000e7c1270 */
[----:B------:R-:W-:Y:S01]  /*36db0*/  ULDC UR4, c[0x0][0x22c] ;  /* 0x00008b0000047ab9 */ /* 0x000fe20000000800 */
[----:B0-----:R-:W-:-:S05]  /*36dc0*/  IMAD.WIDE R4, R50, 0x2, R48 ;  /* 0x0000000232047825 */ /* 0x001fca00078e0230 */
[----:B------:R0:W-:Y:S01]  /*36dd0*/  @P5 STG.E.U16 desc[UR8][R4.64], R51 ;  /* 0x0000003304005986 */ /* 0x0001e2000c101508 */
[----:B------:R-:W-:Y:S01]  /*36de0*/  ISETP.LT.AND P4, PT, R54, UR6, !P4 ;  /* 0x0000000636007c0c */ /* 0x000fe2000e781270 */
[----:B-1----:R-:W-:Y:S01]  /*36df0*/  IMAD.WIDE R6, R50, 0x2, R2 ;  /* 0x0000000232067825 */ /* 0x002fe200078e0202 */
[----:B------:R-:W-:-:S04]  /*36e00*/  ULDC UR6, c[0x0][0x228] ;  /* 0x00008a0000067ab9 */ /* 0x000fc80000000800 */
[----:B--2---:R1:W-:Y:S01]  /*36e10*/  @P6 STG.E.U16 desc[UR8][R6.64], R53 ;  /* 0x0000003506006986 */ /* 0x0043e2000c101508 */
[----:B0-----:R-:W-:Y:S01]  /*36e20*/  PRMT R51, R53, 0x7632, R51 ;  /* 0x0000763235337816 */ /* 0x001fe20000000033 */
[----:B------:R-:W-:-:S05]  /*36e30*/  IMAD.WIDE R4, R50, 0x2, R44 ;  /* 0x0000000232047825 */ /* 0x000fca00078e022c */
[----:B------:R0:W-:Y:S01]  /*36e40*/  @P4 STG.E.U16 desc[UR8][R4.64], R51 ;  /* 0x0000003304004986 */ /* 0x0001e2000c101508 */
[----:B---3--:R-:W-:Y:S01]  /*36e50*/  ISETP.GE.AND P5, PT, R52, UR4, PT ;  /* 0x0000000434007c0c */ /* 0x008fe2000bfa6270 */
[----:B------:R-:W-:Y:S02]  /*36e60*/  ULDC UR4, c[0x0][0x248] ;  /* 0x0000920000047ab9 */ /* 0x000fe40000000800 */
[----:B------:R-:W2:Y:S01]  /*36e70*/  LDL.LU R52, [R1+0x12f0] ;  /* 0x0012f00001347983 */ /* 0x000ea20000300800 */
[----:B------:R-:W-:Y:S01]  /*36e80*/  ISETP.LT.AND P6, PT, R61, UR6, !P5 ;  /* 0x000000063d007c0c */ /* 0x000fe2000efc1270 */
[----:B-1----:R-:W-:Y:S02]  /*36e90*/  VIADD R6, R50, UR4 ;  /* 0x0000000432067c36 */ /* 0x002fe40008000000 */
[----:B------:R-:W3:Y:S01]  /*36ea0*/  LDL.LU R53, [R1+0x80] ;  /* 0x0000800001357983 */ /* 0x000ee20000300800 */
[----:B----4-:R-:W-:Y:S01]  /*36eb0*/  PRMT R7, R56, 0x7632, R7 ;  /* 0x0000763238077816 */ /* 0x010fe20000000007 */
[----:B------:R-:W-:Y:S01]  /*36ec0*/  ULDC UR4, c[0x0][0x228] ;  /* 0x00008a0000047ab9 */ /* 0x000fe20000000800 */
[----:B0-----:R-:W-:Y:S01]  /*36ed0*/  IMAD.WIDE R4, R6, 0x2, R46 ;  /* 0x0000000206047825 */ /* 0x001fe200078e022e */
[----:B------:R-:W4:Y:S01]  /*36ee0*/  LDL.LU R57, [R1+0x90] ;  /* 0x0000900001397983 */ /* 0x000f220000300800 */
[----:B------:R-:W-:-:S05]  /*36ef0*/  ULDC UR6, c[0x0][0x228] ;  /* 0x00008a0000067ab9 */ /* 0x000fca0000000800 */
[----:B------:R0:W-:Y:S04]  /*36f00*/  @P6 STG.E.U16 desc[UR8][R4.64], R56 ;  /* 0x0000003804006986 */ /* 0x0001e8000c101508 */
[----:B0-----:R-:W4:Y:S01]  /*36f10*/  LDL.LU R56, [R1+0x12f4] ;  /* 0x0012f40001387983 */ /* 0x001f220000300800 */
[----:B------:R-:W-:Y:S01]  /*36f20*/  ISETP.LT.AND P4, PT, R60, UR4, !P5 ;  /* 0x000000043c007c0c */ /* 0x000fe2000ef81270 */
[----:B------:R-:W-:Y:S02]  /*36f30*/  ULDC UR4, c[0x0][0x228] ;  /* 0x00008a0000047ab9 */ /* 0x000fe40000000800 */
[----:B------:R-:W-:Y:S01]  /*36f40*/  ISETP.LT.AND P6, PT, R55, UR4, !P5 ;  /* 0x0000000437007c0c */ /* 0x000fe2000efc1270 */
[----:B------:R-:W-:Y:S01]  /*36f50*/  IMAD.WIDE R4, R6, 0x2, R48 ;  /* 0x0000000206047825 */ /* 0x000fe200078e0230 */
[----:B------:R-:W-:Y:S01]  /*36f60*/  ULDC UR4, c[0x0][0x22c] ;  /* 0x00008b0000047ab9 */ /* 0x000fe20000000800 */
[----:B------:R-:W-:Y:S01]  /*36f70*/  ISETP.LT.AND P5, PT, R54, UR6, !P5 ;  /* 0x0000000636007c0c */ /* 0x000fe2000efa1270 */
[----:B------:R-:W-:-:S06]  /*36f80*/  ULDC UR6, c[0x0][0x228] ;  /* 0x00008a0000067ab9 */ /* 0x000fcc0000000800 */
[----:B------:R0:W-:Y:S01]  /*36f90*/  @P4 STG.E.U16 desc[UR8][R4.64], R7 ;  /* 0x0000000704004986 */ /* 0x0001e2000c101508 */
[----:B------:R-:W-:Y:S01]  /*36fa0*/  PRMT R51, R59, 0x7632, R51 ;  /* 0x000076323b337816 */ /* 0x000fe20000000033 */
[----:B0-----:R-:W-:-:S05]  /*36fb0*/  IMAD.WIDE R4, R6, 0x2, R2 ;  /* 0x0000000206047825 */ /* 0x001fca00078e0202 */
[----:B------:R0:W-:Y:S01]  /*36fc0*/  @P6 STG.E.U16 desc[UR8][R4.64], R59 ;  /* 0x0000003b04006986 */ /* 0x0001e2000c101508 */
[----:B--2---:R-:W-:Y:S01]  /*36fd0*/  ISETP.GE.AND P4, PT, R52, UR4, PT ;  /* 0x0000000434007c0c */ /* 0x004fe2000bf86270 */
[----:B------:R-:W-:Y:S02]  /*36fe0*/  ULDC UR4, c[0x0][0x228] ;  /* 0x00008a0000047ab9 */ /* 0x000fe40000000800 */
[----:B------:R-:W2:Y:S01]  /*36ff0*/  LDL.LU R52, [R1+0xb0] ;  /* 0x0000b00001347983 */ /* 0x000ea20000300800 */
[----:B------:R-:W-:Y:S01]  /*37000*/  ISETP.LT.AND P6, PT, R61, UR4, !P4 ;  /* 0x000000043d007c0c */ /* 0x000fe2000e7c1270 */
[----:B------:R-:W-:Y:S02]  /*37010*/  ULDC UR4, c[0x0][0x248] ;  /* 0x0000920000047ab9 */ /* 0x000fe40000000800 */
[C---:B------:R-:W-:Y:S01]  /*37020*/  VIADD R50, R6.reuse, UR4 ;  /* 0x0000000406327c36 */ /* 0x040fe20008000000 */
[----:B------:R-:W-:Y:S01]  /*37030*/  ULDC UR4, c[0x0][0x228] ;  /* 0x00008a0000047ab9 */ /* 0x000fe20000000800 */
[----:B------:R-:W-:-:S05]  /*37040*/  IMAD.WIDE R6, R6, 0x2, R44 ;  /* 0x0000000206067825 */ /* 0x000fca00078e022c */
[----:B------:R1:W-:Y:S01]  /*37050*/  @P5 STG.E.U16 desc[UR8][R6.64], R51 ;  /* 0x0000003306005986 */ /* 0x0003e2000c101508 */
[----:B------:R-:W-:Y:S01]  /*37060*/  ISETP.LT.AND P5, PT, R60, UR4, !P4 ;  /* 0x000000043c007c0c */ /* 0x000fe2000e7a1270 */
[----:B0-----:R-:W-:Y:S01]  /*37070*/  IMAD.WIDE R4, R50, 0x2, R46 ;  /* 0x0000000232047825 */ /* 0x001fe200078e022e */
[----:B------:R-:W-:-:S04]  /*37080*/  ULDC UR4, c[0x0][0x22c] ;  /* 0x00008b0000047ab9 */ /* 0x000fc80000000800 */
[----:B---3--:R0:W-:Y:S01]  /*37090*/  @P6 STG.E.U16 desc[UR8][R4.64], R53 ;  /* 0x0000003504006986 */ /* 0x0081e2000c101508 */
[----:B-1----:R-:W-:Y:S01]  /*370a0*/  PRMT R51, R53, 0x7632, R51 ;  /* 0x0000763235337816 */ /* 0x002fe20000000033 */
[----:B0-----:R-:W-:Y:S02]  /*370b0*/  IMAD.WIDE R4, R50, 0x2, R48 ;  /* 0x0000000232047825 */ /* 0x001fe400078e0230 */
[----:B------:R-:W3:Y:S04]  /*370c0*/  LDL.LU R53, [R1+0x30] ;  /* 0x0000300001357983 */ /* 0x000ee80000300800 */
[----:B------:R0:W-:Y:S01]  /*370d0*/  @P5 STG.E.U16 desc[UR8][R4.64], R51 ;  /* 0x0000003304005986 */ /* 0x0001e2000c101508 */
[----:B----4-:R-:W-:Y:S01]  /*370e0*/  ISETP.GE.AND P5, PT, R56, UR4, PT ;  /* 0x0000000438007c0c */ /* 0x010fe2000bfa6270 */
[----:B------:R-:W-:Y:S01]  /*370f0*/  IMAD.WIDE R6, R50, 0x2, R2 ;  /* 0x0000000232067825 */ /* 0x000fe200078e0202 */
[----:B------:R-:W-:Y:S01]  /*37100*/  ISETP.LT.AND P6, PT, R55, UR6, !P4 ;  /* 0x0000000637007c0c */ /* 0x000fe2000e7c1270 */
[----:B------:R-:W4:Y:S01]  /*37110*/  LDL.LU R56, [R1+0x12f8] ;  /* 0x0012f80001387983 */ /* 0x000f220000300800 */
[----:B------:R-:W-:Y:S01]  /*37120*/  ULDC UR6, c[0x0][0x228] ;  /* 0x00008a0000067ab9 */ /* 0x000fe20000000800 */
[----:B------:R-:W-:Y:S01]  /*37130*/  ULDC UR4, c[0x0][0x248] ;  /* 0x0000920000047ab9 */ /* 0x000fe20000000800 */
[----:B------:R-:W-:Y:S01]  /*37140*/  ISETP.LT.AND P4, PT, R54, UR6, !P4 ;  /* 0x0000000636007c0c */ /* 0x000fe2000e781270 */
[----:B------:R-:W-:Y:S01]  /*37150*/  ULDC UR6, c[0x0][0x228] ;  /* 0x00008a0000067ab9 */ /* 0x000fe20000000800 */
[----:B0-----:R-:W-:-:S07]  /*37160*/  IMAD.WIDE R4, R50, 0x2, R44 ;  /* 0x0000000232047825 */ /* 0x001fce00078e022c */
[----:B------:R0:W-:Y:S01]  /*37170*/  @P6 STG.E.U16 desc[UR8][R6.64], R57 ;  /* 0x0000003906006986 */ /* 0x0001e2000c101508 */
[----:B------:R-:W-:Y:S01]  /*37180*/  ISETP.LT.AND P6, PT, R61, UR6, !P5 ;  /* 0x000000063d007c0c */ /* 0x000fe2000efc1270 */
[----:B------:R-:W-:Y:S01]  /*37190*/  ULDC UR6, c[0x0][0x228] ;  /* 0x00008a0000067ab9 */ /* 0x000fe20000000800 */
[----:B0-----:R-:W-:Y:S01]  /*371a0*/  PRMT R7, R57, 0x7632, R7 ;  /* 0x0000763239077816 */ /* 0x001fe20000000007 */
[----:B------:R-:W-:Y:S01]  /*371b0*/  VIADD R6, R50, UR4 ;  /* 0x0000000432067c36 */ /* 0x000fe20008000000 */
[----:B------:R-:W-:Y:S01]  /*371c0*/  ULDC UR4, c[0x0][0x228] ;  /* 0x00008a0000047ab9 */ /* 0x000fe20000000800 */
[----:B------:R-:W3:Y:S04]  /*371d0*/  LDL.LU R57, [R1+0x84] ;  /* 0x0000840001397983 */ /* 0x000ee80000300800 */
[----:B------:R0:W-:Y:S01]  /*371e0*/  @P4 STG.E.U16 desc[UR8][R4.64], R7 ;  /* 0x0000000704004986 */ /* 0x0001e2000c101508 */
[----:B------:R-:W-:Y:S01]  /*371f0*/  ISETP.LT.AND P4, PT, R60, UR4, !P5 ;  /* 0x000000043c007c0c */ /* 0x000fe2000ef81270 */
[----:B------:R-:W-:Y:S01]  /*37200*/  ULDC UR4, c[0x0][0x228] ;  /* 0x00008a0000047ab9 */ /* 0x000fe20000000800 */
[----:B0-----:R-:W-:-:S05]  /*37210*/  IMAD.WIDE R4, R6, 0x2, R46 ;  /* 0x0000000206047825 */ /* 0x001fca00078e022e */
[----:B--2---:R0:W-:Y:S01]  /*37220*/  @P6 STG.E.U16 desc[UR8][R4.64], R52 ;  /* 0x0000003404006986 */ /* 0x0041e2000c101508 */
[----:B------:R-:W-:Y:S02]  /*37230*/  PRMT R7, R52, 0x7632, R7 ;  /* 0x0000763234077816 */ /* 0x000fe40000000007 */
[----:B------:R-:W-:Y:S01]  /*37240*/  ISETP.LT.AND P6, PT, R55, UR4, !P5 ;  /* 0x0000000437007c0c */ /* 0x000fe2000efc1270 */
[----:B------:R-:W-:Y:S01]  /*37250*/  ULDC UR4, c[0x0][0x22c] ;  /* 0x00008b0000047ab9 */ /* 0x000fe20000000800 */
[----:B0-----:R-:W-:Y:S01]  /*37260*/  IMAD.WIDE R4, R6, 0x2, R48 ;  /* 0x0000000206047825 */ /* 0x001fe200078e0230 */
[----:B------:R-:W2:Y:S04]  /*37270*/  LDL.LU R52, [R1+0x94] ;  /* 0x0000940001347983 */ /* 0x000ea80000300800 */
[----:B------:R0:W-:Y:S01]  /*37280*/  @P4 STG.E.U16 desc[UR8][R4.64], R7 ;  /* 0x0000000704004986 */ /* 0x0001e2000c101508 */
[----:B----4-:R-:W-:-:S02]  /*37290*/  ISETP.GE.AND P4, PT, R56, UR4, PT ;  /* 0x0000000438007c0c */ /* 0x010fc4000bf86270 */
[----:B------:R-:W-:Y:S01]  /*372a0*/  ISETP.LT.AND P5, PT, R54, UR6, !P5 ;  /* 0x0000000636007c0c */ /* 0x000fe2000efa1270 */
[----:B------:R-:W4:Y:S01]  /*372b0*/  LDL.LU R56, [R1+0x12fc] ;  /* 0x0012fc0001387983 */ /* 0x000f220000300800 */
[C---:B0-----:R-:W-:Y:S01]  /*372c0*/  IMAD.WIDE R4, R6.reuse, 0x2, R2 ;  /* 0x0000000206047825 */ /* 0x041fe200078e0202 */
[----:B------:R-:W-:Y:S01]  /*372d0*/  ULDC UR4, c[0x0][0x228] ;  /* 0x00008a0000047ab9 */ /* 0x000fe20000000800 */
[----:B---3--:R-:W-:Y:S01]  /*372e0*/  PRMT R51, R53, 0x7632, R51 ;  /* 0x0000763235337816 */ /* 0x008fe20000000033 */
[----:B------:R-:W-:Y:S02]  /*372f0*/  ULDC UR6, c[0x0][0x228] ;  /* 0x00008a0000067ab9 */ /* 0x000fe40000000800 */
[----:B------:R0:W-:Y:S01]  /*37300*/  @P6 STG.E.U16 desc[UR8][R4.64], R53 ;  /* 0x0000003504006986 */ /* 0x0001e2000c101508 */
[----:B------:R-:W-:Y:S01]  /*37310*/  ISETP.LT.AND P6, PT, R61, UR4, !P4 ;  /* 0x000000043d007c0c */ /* 0x000fe2000e7c1270 */
[----:B------:R-:W-:Y:S02]  /*37320*/  ULDC UR4, c[0x0][0x248] ;  /* 0x0000920000047ab9 */ /* 0x000fe40000000800 */
[C---:B------:R-:W-:Y:S01]  /*37330*/  VIADD R50, R6.reuse, UR4 ;  /* 0x0000000406327c36 */ /* 0x040fe20008000000 */
[----:B------:R-:W-:Y:S01]  /*37340*/  ULDC UR4, c[0x0][0x228] ;  /* 0x00008a0000047ab9 */ /* 0x000fe20000000800 */
[----:B0-----:R-:W-:Y:S01]  /*37350*/  IMAD.WIDE R4, R6, 0x2, R44 ;  /* 0x0000000206047825 */ /* 0x001fe200078e022c */
[----:B------:R-:W3:Y:S04]  /*37360*/  LDL.LU R53, [R1+0xb4] ;  /* 0x0000b40001357983 */ /* 0x000ee80000300800 */
[----:B------:R0:W-:Y:S01]  /*37370*/  @P5 STG.E.U16 desc[UR8][R4.64], R51 ;  /* 0x0000003304005986 */ /* 0x0001e2000c101508 */
[----:B------:R-:W-:Y:S01]  /*37380*/  ISETP.LT.AND P5, PT, R60, UR4, !P4 ;  /* 0x000000043c007c0c */ /* 0x000fe2000e7a1270 */
[----:B------:R-:W-:Y:S01]  /*37390*/  IMAD.WIDE R6, R50, 0x2, R46 ;  /* 0x0000000232067825 */ /* 0x000fe200078e022e */
[----:B------:R-:W-:-:S04]  /*373a0*/  ULDC UR4, c[0x0][0x22c] ;  /* 0x00008b0000047ab9 */ /* 0x000fc80000000800 */
[----:B------:R1:W-:Y:S01]  /*373b0*/  @P6 STG.E.U16 desc[UR8][R6.64], R57 ;  /* 0x0000003906006986 */ /* 0x0003e2000c101508 */
[----:B0-----:R-:W-:Y:S01]  /*373c0*/  PRMT R51, R57, 0x7632, R51 ;  /* 0x0000763239337816 */ /* 0x001fe20000000033 */
[----:B------:R-:W-:-:S05]  /*373d0*/  IMAD.WIDE R4, R50, 0x2, R48 ;  /* 0x0000000232047825 */ /* 0x000fca00078e0230 */
[----:B------:R0:W-:Y:S04]  /*373e0*/  @P5 STG.E.U16 desc[UR8][R4.64], R51 ;  /* 0x0000003304005986 */ /* 0x0001e8000c101508 */
[----:B-1----:R-:W3:Y:S01]  /*373f0*/  LDL.LU R57, [R1+0x34] ;  /* 0x0000340001397983 */ /* 0x002ee20000300800 */
[----:B----4-:R-:W-:Y:S02]  /*37400*/  ISETP.GE.AND P5, PT, R56, UR4, PT ;  /* 0x0000000438007c0c */ /* 0x010fe4000bfa6270 */
[----:B------:R-:W-:Y:S01]  /*37410*/  ISETP.LT.AND P6, PT, R55, UR6, !P4 ;  /* 0x0000000637007c0c */ /* 0x000fe2000e7c1270 */
[----:B------:R-:W4:Y:S01]  /*37420*/  LDL.LU R56, [R1+0x1300] ;  /* 0x0013000001387983 */ /* 0x000f220000300800 */
[----:B------:R-:W-:Y:S01]  /*37430*/  ULDC UR6, c[0x0][0x228] ;  /* 0x00008a0000067ab9 */ /* 0x000fe20000000800 */
[----:B------:R-:W-:Y:S01]  /*37440*/  IMAD.WIDE R6, R50, 0x2, R2 ;  /* 0x0000000232067825 */ /* 0x000fe200078e0202 */
[----:B------:R-:W-:Y:S01]  /*37450*/  ISETP.LT.AND P4, PT, R54, UR6, !P4 ;  /* 0x0000000636007c0c */ /* 0x000fe2000e781270 */
[----:B------:R-:W-:Y:S01]  /*37460*/  ULDC UR6, c[0x0][0x228] ;  /* 0x00008a0000067ab9 */ /* 0x000fe20000000800 */
[----:B------:R-:W-:Y:S01]  /*37470*/  ULDC UR4, c[0x0][0x248] ;  /* 0x0000920000047ab9 */ /* 0x000fe20000000800 */
[----:B0-----:R-:W-:-:S06]  /*37480*/  IMAD.WIDE R4, R50, 0x2, R44 ;  /* 0x0000000232047825 */ /* 0x001fcc00078e022c */
[----:B--2---:R0:W-:Y:S01]  /*37490*/  @P6 STG.E.U16 desc[UR8][R6.64], R52 ;  /* 0x0000003406006986 */ /* 0x0041e2000c101508 */
[----:B------:R-:W-:Y:S01]  /*374a0*/  ISETP.LT.AND P6, PT, R61, UR6, !P5 ;  /* 0x000000063d007c0c */ /* 0x000fe2000efc1270 */
[----:B------:R-:W-:Y:S01]  /*374b0*/  ULDC UR6, c[0x0][0x228] ;  /* 0x00008a0000067ab9 */ /* 0x000fe20000000800 */
[----:B0-----:R-:W-:Y:S01]  /*374c0*/  PRMT R7, R52, 0x7632, R7 ;  /* 0x0000763234077816 */ /* 0x001fe20000000007 */
[----:B------:R-:W-:Y:S01]  /*374d0*/  VIADD R6, R50, UR4 ;  /* 0x0000000432067c36 */ /* 0x000fe20008000000 */
[----:B------:R-:W-:Y:S01]  /*374e0*/  ULDC UR4, c[0x0][0x228] ;  /* 0x00008a0000047ab9 */ /* 0x000fe20000000800 */
[----:B------:R-:W2:Y:S04]  /*374f0*/  LDL.LU R52, [R1+0x88] ;  /* 0x0000880001347983 */ /* 0x000ea80000300800 */
        /* <DEDUP_REMOVED lines=8> */
[----:B0-----:R-:W-:Y:S01]  /*37580*/  IMAD.WIDE R4, R6, 0x2, R48 ;  /* 0x0000000206047825 */ /* 0x001fe200078e0230 */
[----:B------:R-:W3:Y:S04]  /*37590*/  LDL.LU R53, [R1+0x98] ;  /* 0x0000980001357983 */ /* 0x000ee80000300800 */
[----:B------:R0:W-:Y:S01]  /*375a0*/  @P4 STG.E.U16 desc[UR8][R4.64], R7 ;  /* 0x0000000704004986 */ /* 0x0001e2000c101508 */
[----:B----4-:R-:W-:Y:S02]  /*375b0*/  ISETP.GE.AND P4, PT, R56, UR4, PT ;  /* 0x0000000438007c0c */ /* 0x010fe4000bf86270 */
[----:B------:R-:W-:Y:S01]  /*375c0*/  ISETP.LT.AND P5, PT, R54, UR6, !P5 ;  /* 0x0000000636007c0c */ /* 0x000fe2000efa1270 */
[----:B------:R-:W4:Y:S01]  /*375d0*/  LDL.LU R56, [R1+0x1304] ;  /* 0x0013040001387983 */ /* 0x000f220000300800 */
[----:B0-----:R-:W-:Y:S01]  /*375e0*/  IMAD.WIDE R4, R6, 0x2, R2 ;  /* 0x0000000206047825 */ /* 0x001fe200078e0202 */
[----:B------:R-:W-:Y:S01]  /*375f0*/  ULDC UR4, c[0x0][0x228] ;  /* 0x00008a0000047ab9 */ /* 0x000fe20000000800 */
[----:B------:R-:W-:Y:S01]  /*37600*/  PRMT R51, R57, 0x7632, R51 ;  /* 0x0000763239337816 */ /* 0x000fe20000000033 */
[----:B------:R-:W-:-:S02]  /*37610*/  ULDC UR6, c[0x0][0x228] ;  /* 0x00008a0000067ab9 */ /* 0x000fc40000000800 */
        /* <DEDUP_REMOVED lines=11> */
[----:B--2---:R1:W-:Y:S01]  /*376d0*/  @P6 STG.E.U16 desc[UR8][R6.64], R52 ;  /* 0x0000003406006986 */ /* 0x0043e2000c101508 */
[----:B0-----:R-:W-:Y:S01]  /*376e0*/  PRMT R51, R52, 0x7632, R51 ;  /* 0x0000763234337816 */ /* 0x001fe20000000033 */
[----:B------:R-:W-:-:S05]  /*376f0*/  IMAD.WIDE R4, R50, 0x2, R48 ;  /* 0x0000000232047825 */ /* 0x000fca00078e0230 */
[----:B------:R0:W-:Y:S04]  /*37700*/  @P5 STG.E.U16 desc[UR8][R4.64], R51 ;  /* 0x0000003304005986 */ /* 0x0001e8000c101508 */
[----:B-1----:R-:W2:Y:S01]  /*37710*/  LDL.LU R52, [R1+0x38] ;  /* 0x0000380001347983 */ /* 0x002ea20000300800 */
        /* <DEDUP_REMOVED lines=9> */
[----:B---3--:R0:W-:Y:S01]  /*377b0*/  @P6 STG.E.U16 desc[UR8][R6.64], R53 ;  /* 0x0000003506006986 */ /* 0x0081e2000c101508 */
        /* <DEDUP_REMOVED lines=22> */
[----:B--2---:R-:W-:Y:S01]  /*37920*/  PRMT R51, R52, 0x7632, R51 ;  /* 0x0000763234337816 */ /* 0x004fe20000000033 */
[----:B------:R-:W-:-:S02]  /*37930*/  ULDC UR6, c[0x0][0x228] ;  /* 0x00008a0000067ab9 */ /* 0x000fc40000000800 */
[----:B------:R0:W-:Y:S01]  /*37940*/  @P6 STG.E.U16 desc[UR8][R4.64], R52 ;  /* 0x0000003404006986 */ /* 0x0001e2000c101508 */
[----:B------:R-:W-:Y:S01]  /*37950*/  ISETP.LT.AND P6, PT, R61, UR4, !P4 ;  /* 0x000000043d007c0c */ /* 0x000fe2000e7c1270 */
[----:B------:R-:W-:Y:S02]  /*37960*/  ULDC UR4, c[0x0][0x248] ;  /* 0x0000920000047ab9 */ /* 0x000fe40000000800 */
[C---:B------:R-:W-:Y:S01]  /*37970*/  VIADD R50, R6.reuse, UR4 ;  /* 0x0000000406327c36 */ /* 0x040fe20008000000 */
[----:B------:R-:W-:Y:S01]  /*37980*/  ULDC UR4, c[0x0][0x228] ;  /* 0x00008a0000047ab9 */ /* 0x000fe20000000800 */
[----:B0-----:R-:W-:Y:S01]  /*37990*/  IMAD.WIDE R4, R6, 0x2, R44 ;  /* 0x0000000206047825 */ /* 0x001fe200078e022c */
[----:B------:R-:W2:Y:S04]  /*379a0*/  LDL.LU R52, [R1+0xbc] ;  /* 0x0000bc0001347983 */ /* 0x000ea80000300800 */
[----:B------:R0:W-:Y:S01]  /*379b0*/  @P5 STG.E.U16 desc[UR8][R4.64], R51 ;  /* 0x0000003304005986 */ /* 0x0001e2000c101508 */
[----:B------:R-:W-:Y:S01]  /*379c0*/  ISETP.LT.AND P5, PT, R60, UR4, !P4 ;  /* 0x000000043c007c0c */ /* 0x000fe2000e7a1270 */
[----:B------:R-:W-:Y:S01]  /*379d0*/  IMAD.WIDE R6, R50, 0x2, R46 ;  /* 0x0000000232067825 */ /* 0x000fe200078e022e */
[----:B------:R-:W-:-:S04]  /*379e0*/  ULDC UR4, c[0x0][0x228] ;  /* 0x00008a0000047ab9 */ /* 0x000fc80000000800 */
[----:B---3--:R1:W-:Y:S01]  /*379f0*/  @P6 STG.E.U16 desc[UR8][R6.64], R53 ;  /* 0x0000003506006986 */ /* 0x0083e2000c101508 */
[----:B------:R-:W-:Y:S01]  /*37a00*/  ISETP.LT.AND P6, PT, R55, UR4, !P4 ;  /* 0x0000000437007c0c */ /* 0x000fe2000e7c1270 */
[----:B------:R-:W-:Y:S01]  /*37a10*/  ULDC UR4, c[0x0][0x22c] ;  /* 0x00008b0000047ab9 */ /* 0x000fe20000000800 */
[----:B0-----:R-:W-:Y:S01]  /*37a20*/  PRMT R51, R53, 0x7632, R51 ;  /* 0x0000763235337816 */ /* 0x001fe20000000033 */
[----:B------:R-:W-:-:S05]  /*37a30*/  IMAD.WIDE R4, R50, 0x2, R48 ;  /* 0x0000000232047825 */ /* 0x000fca00078e0230 */
[----:B------:R0:W-:Y:S04]  /*37a40*/  @P5 STG.E.U16 desc[UR8][R4.64], R51 ;  /* 0x0000003304005986 */ /* 0x0001e8000c101508 */
[----:B-1----:R-:W3:Y:S01]  /*37a50*/  LDL.LU R53, [R1+0x3c] ;  /* 0x00003c0001357983 */ /* 0x002ee20000300800 */
[----:B----4-:R-:W-:Y:S02]  /*37a60*/  ISETP.GE.AND P5, PT, R56, UR4, PT ;  /* 0x0000000438007c0c */ /* 0x010fe4000bfa6270 */
[----:B------:R-:W-:Y:S01]  /*37a70*/  ISETP.LT.AND P4, PT, R54, UR6, !P4 ;  /* 0x0000000636007c0c */ /* 0x000fe2000e781270 */
[----:B------:R-:W4:Y:S01]  /*37a80*/  LDL.LU R56, [R1+0x1310] ;  /* 0x0013100001387983 */ /* 0x000f220000300800 */
[C---:B------:R-:W-:Y:S01]  /*37a90*/  IMAD.WIDE R6, R50.reuse, 0x2, R2 ;  /* 0x0000000232067825 */ /* 0x040fe200078e0202 */
[----:B------:R-:W-:Y:S01]  /*37aa0*/  ULDC UR6, c[0x0][0x228] ;  /* 0x00008a0000067ab9 */ /* 0x000fe20000000800 */
[----:B0-----:R-:W-:Y:S01]  /*37ab0*/  PRMT R51, R57, 0x7632, R51 ;  /* 0x0000763239337816 */ /* 0x001fe20000000033 */
[----:B------:R-:W-:Y:S01]  /*37ac0*/  ULDC UR4, c[0x0][0x248] ;  /* 0x0000920000047ab9 */ /* 0x000fe20000000800 */
[----:B------:R-:W-:Y:S01]  /*37ad0*/  IMAD.WIDE R4, R50, 0x2, R44 ;  /* 0x0000000232047825 */ /* 0x000fe200078e022c */
[----:B------:R0:W-:Y:S01]  /*37ae0*/  @P6 STG.E.U16 desc[UR8][R6.64], R57 ;  /* 0x0000003906006986 */ /* 0x0001e2000c101508 */
[----:B------:R-:W-:Y:S01]  /*37af0*/  ISETP.LT.AND P6, PT, R61, UR6, !P5 ;  /* 0x000000063d007c0c */ /* 0x000fe2000efc1270 */
[----:B------:R-:W-:-:S04]  /*37b00*/  ULDC UR6, c[0x0][0x228] ;  /* 0x00008a0000067ab9 */ /* 0x000fc80000000800 */
[----:B------:R1:W-:Y:S01]  /*37b10*/  @P4 STG.E.U16 desc[UR8][R4.64], R51 ;  /* 0x0000003304004986 */ /* 0x0003e2000c101508 */
[----:B0-----:R-:W-:Y:S01]  /*37b20*/  VIADD R6, R50, UR4 ;  /* 0x0000000432067c36 */ /* 0x001fe20008000000 */
[----:B------:R-:W-:Y:S02]  /*37b30*/  ULDC UR4, c[0x0][0x228] ;  /* 0x00008a0000047ab9 */ /* 0x000fe40000000800 */
[----:B------:R-:W3:Y:S01]  /*37b40*/  LDL.LU R57, [R1+0xc0] ;  /* 0x0000c00001397983 */ /* 0x000ee20000300800 */
[----:B------:R-:W-:Y:S01]  /*37b50*/  ISETP.LT.AND P4, PT, R60, UR4, !P5 ;  /* 0x000000043c007c0c */ /* 0x000fe2000ef81270 */
[----:B------:R-:W-:Y:S01]  /*37b60*/  ULDC UR4, c[0x0][0x228] ;  /* 0x00008a0000047ab9 */ /* 0x000fe20000000800 */
[----:B-1----:R-:W-:Y:S01]  /*37b70*/  IMAD.WIDE R4, R6, 0x2, R46 ;  /* 0x0000000206047825 */ /* 0x002fe200078e022e */
[----:B--2---:R-:W-:-:S04]  /*37b80*/  PRMT R7, R52, 0x7632, R7 ;  /* 0x0000763234077816 */ /* 0x004fc80000000007 */
[----:B------:R0:W-:Y:S01]  /*37b90*/  @P6 STG.E.U16 desc[UR8][R4.64], R52 ;  /* 0x0000003404006986 */ /* 0x0001e2000c101508 */
[----:B------:R-:W-:Y:S01]  /*37ba0*/  ISETP.LT.AND P6, PT, R55, UR4, !P5 ;  /* 0x0000000437007c0c */ /* 0x000fe2000efc1270 */
[----:B------:R-:W-:Y:S01]  /*37bb0*/  ULDC UR4, c[0x0][0x22c] ;  /* 0x00008b0000047ab9 */ /* 0x000fe20000000800 */
[----:B0-----:R-:W-:Y:S01]  /*37bc0*/  IMAD.WIDE R4, R6, 0x2, R48 ;  /* 0x0000000206047825 */ /* 0x001fe200078e0230 */
[----:B------:R-:W2:Y:S04]  /*37bd0*/  LDL.LU R52, [R1+0xd0] ;  /* 0x0000d00001347983 */ /* 0x000ea80000300800 */
[----:B------:R0:W-:Y:S01]  /*37be0*/  @P4 STG.E.U16 desc[UR8][R4.64], R7 ;  /* 0x0000000704004986 */ /* 0x0001e2000c101508 */
[----:B----4-:R-:W-:Y:S01]  /*37bf0*/  ISETP.GE.AND P4, PT, R56, UR4, PT ;  /* 0x0000000438007c0c */ /* 0x010fe2000bf86270 */
[----:B0-----:R-:W-:-:S02]  /*37c00*/  IMAD.WIDE R4, R6, 0x2, R2 ;  /* 0x0000000206047825 */ /* 0x001fc400078e0202 */
[----:B------:R-:W4:Y:S01]  /*37c10*/  LDL.LU R56, [R1+0x1314] ;  /* 0x0013140001387983 */ /* 0x000f220000300800 */
[----:B------:R-:W-:Y:S01]  /*37c20*/  ISETP.LT.AND P5, PT, R54, UR6, !P5 ;  /* 0x0000000636007c0c */ /* 0x000fe2000efa1270 */
[----:B------:R-:W-:Y:S01]  /*37c30*/  ULDC UR4, c[0x0][0x228] ;  /* 0x00008a0000047ab9 */ /* 0x000fe20000000800 */
[----:B---3--:R-:W-:Y:S01]  /*37c40*/  PRMT R51, R53, 0x7632, R51 ;  /* 0x0000763235337816 */ /* 0x008fe20000000033 */
[----:B------:R0:W-:Y:S01]  /*37c50*/  @P6 STG.E.U16 desc[UR8][R4.64], R53 ;  /* 0x0000003504006986 */ /* 0x0001e2000c101508 */
[----:B------:R-:W-:Y:S01]  /*37c60*/  ISETP.LT.AND P6, PT, R61, UR4, !P4 ;  /* 0x000000043d007c0c */ /* 0x000fe2000e7c1270 */
[----:B------:R-:W-:Y:S01]  /*37c70*/  ULDC UR4, c[0x0][0x248] ;  /* 0x0000920000047ab9 */ /* 0x000fe20000000800 */
[----:B------:R-:W-:Y:S01]  /*37c80*/  ULDC UR6, c[0x0][0x228] ;  /* 0x00008a0000067ab9 */ /* 0x000fe20000000800 */
[C---:B------:R-:W-:Y:S01]  /*37c90*/  VIADD R50, R6.reuse, UR4 ;  /* 0x0000000406327c36 */ /* 0x040fe20008000000 */
[----:B------:R-:W-:Y:S01]  /*37ca0*/  ULDC UR4, c[0x0][0x228] ;  /* 0x00008a0000047ab9 */ /* 0x000fe20000000800 */
[----:B------:R-:W-:-:S05]  /*37cb0*/  IMAD.WIDE R6, R6, 0x2, R44 ;  /* 0x0000000206067825 */ /* 0x000fca00078e022c */
[----:B------:R1:W-:Y:S01]  /*37cc0*/  @P5 STG.E.U16 desc[UR8][R6.64], R51 ;  /* 0x0000003306005986 */ /* 0x0003e2000c101508 */
[----:B------:R-:W-:Y:S01]  /*37cd0*/  ISETP.LT.AND P5, PT, R60, UR4, !P4 ;  /* 0x000000043c007c0c */ /* 0x000fe2000e7a1270 */
[C---:B0-----:R-:W-:Y:S01]  /*37ce0*/  IMAD.WIDE R4, R50.reuse, 0x2, R46 ;  /* 0x0000000232047825 */ /* 0x041fe200078e022e */
[----:B------:R-:W-:Y:S01]  /*37cf0*/  ULDC UR4, c[0x0][0x22c] ;  /* 0x00008b0000047ab9 */ /* 0x000fe20000000800 */
[----:B------:R-:W3:Y:S04]  /*37d00*/  LDL.LU R53, [R1+0xf0] ;  /* 0x0000f00001357983 */ /* 0x000ee80000300800 */
[----:B------:R0:W-:Y:S01]  /*37d10*/  @P6 STG.E.U16 desc[UR8][R4.64], R57 ;  /* 0x0000003904006986 */ /* 0x0001e2000c101508 */
[----:B-1----:R-:W-:Y:S01]  /*37d20*/  PRMT R51, R57, 0x7632, R51 ;  /* 0x0000763239337816 */ /* 0x002fe20000000033 */
[----:B0-----:R-:W-:-:S02]  /*37d30*/  IMAD.WIDE R4, R50, 0x2, R48 ;  /* 0x0000000232047825 */ /* 0x001fc400078e0230 */
[----:B------:R-:W3:Y:S04]  /*37d40*/  LDL.LU R57, [R1+0xa0] ;  /* 0x0000a00001397983 */ /* 0x000ee80000300800 */
[----:B------:R0:W-:Y:S01]  /*37d50*/  @P5 STG.E.U16 desc[UR8][R4.64], R51 ;  /* 0x0000003304005986 */ /* 0x0001e2000c101508 */
        /* <DEDUP_REMOVED lines=127> */
[----:B----4-:R-:W-:Y:S02]  /*38550*/  ISETP.GE.AND P4, PT, R56, UR4, PT ;  /* 0x0000000438007c0c */ /* 0x010fe4000bf86270 */
[----:B------:R-:W-:Y:S01]  /*38560*/  ISETP.LT.AND P5, PT, R54, UR6, !P5 ;  /* 0x0000000636007c0c */ /* 0x000fe2000efa1270 */
[----:B------:R-:W4:Y:S01]  /*38570*/  LDL.LU R56, [R1+0x132c] ;  /* 0x00132c0001387983 */ /* 0x000f220000300800 */
[----:B0-----:R-:W-:Y:S01]  /*38580*/  IMAD.WIDE R4, R6, 0x2, R2 ;  /* 0x0000000206047825 */ /* 0x001fe200078e0202 */
[----:B------:R-:W-:Y:S01]  /*38590*/  ULDC UR4, c[0x0][0x228] ;  /* 0x00008a0000047ab9 */ /* 0x000fe20000000800 */
[----:B---3--:R-:W-:Y:S01]  /*385a0*/  PRMT R51, R53, 0x7632, R51 ;  /* 0x0000763235337816 */ /* 0x008fe20000000033 */
        /* <DEDUP_REMOVED lines=22> */
[----:B------:R-:W-:Y:S01]  /*38710*/  IMAD.WIDE R6, R50, 0x2, R2 ;  /* 0x0000000232067825 */ /* 0x000fe200078e0202 */
[----:B------:R-:W-:Y:S01]  /*38720*/  ULDC UR6, c[0x0][0x228] ;  /* 0x00008a0000067ab9 */ /* 0x000fe20000000800 */
[----:B--2---:R-:W-:Y:S01]  /*38730*/  PRMT R51, R52, 0x7632, R51 ;  /* 0x0000763234337816 */ /* 0x004fe20000000033 */
        /* <DEDUP_REMOVED lines=8> */
[----:B------:R-:W2:Y:S01]  /*387c0*/  LDL.LU R52, [R1+0x150] ;  /* 0x0001500001347983 */ /* 0x000ea20000300800 */
[----:B------:R-:W-:Y:S01]  /*387d0*/  ISETP.LT.AND P4, PT, R60, UR4, !P5 ;  /* 0x000000043c007c0c */ /* 0x000fe2000ef81270 */
[----:B------:R-:W-:Y:S01]  /*387e0*/  ULDC UR4, c[0x0][0x228] ;  /* 0x00008a0000047ab9 */ /* 0x000fe20000000800 */
[----:B-1----:R-:W-:Y:S01]  /*387f0*/  IMAD.WIDE R4, R6, 0x2, R46 ;  /* 0x0000000206047825 */ /* 0x002fe200078e022e */
[----:B---3--:R-:W-:-:S04]  /*38800*/  PRMT R7, R53, 0x7632, R7 ;  /* 0x0000763235077816 */ /* 0x008fc80000000007 */
[----:B------:R0:W-:Y:S01]  /*38810*/  @P6 STG.E.U16 desc[UR8][R4.64], R53 ;  /* 0x0000003504006986 */ /* 0x0001e2000c101508 */
[----:B------:R-:W-:Y:S01]  /*38820*/  ISETP.LT.AND P6, PT, R55, UR4, !P5 ;  /* 0x0000000437007c0c */ /* 0x000fe2000efc1270 */
[----:B------:R-:W-:Y:S01]  /*38830*/  ULDC UR4, c[0x0][0x22c] ;  /* 0x00008b0000047ab9 */ /* 0x000fe20000000800 */
[----:B0-----:R-:W-:Y:S01]  /*38840*/  IMAD.WIDE R4, R6, 0x2, R48 ;  /* 0x0000000206047825 */ /* 0x001fe200078e0230 */
[----:B------:R-:W3:Y:S04]  /*38850*/  LDL.LU R53, [R1+0x160] ;  /* 0x0001600001357983 */ /* 0x000ee80000300800 */
[----:B------:R0:W-:Y:S01]  /*38860*/  @P4 STG.E.U16 desc[UR8][R4.64], R7 ;  /* 0x0000000704004986 */ /* 0x0001e2000c101508 */
[----:B----4-:R-:W-:Y:S01]  /*38870*/  ISETP.GE.AND P4, PT, R56, UR4, PT ;  /* 0x0000000438007c0c */ /* 0x010fe2000bf86270 */
[----:B0-----:R-:W-:-:S02]  /*38880*/  IMAD.WIDE R4, R6, 0x2, R2 ;  /* 0x0000000206047825 */ /* 0x001fc400078e0202 */
[----:B------:R-:W4:Y:S01]  /*38890*/  LDL.LU R56, [R1+0x1334] ;  /* 0x0013340001387983 */ /* 0x000f220000300800 */
[----:B------:R-:W-:Y:S01]  /*388a0*/  ISETP.LT.AND P5, PT, R54, UR6, !P5 ;  /* 0x0000000636007c0c */ /* 0x000fe2000efa1270 */
[----:B------:R-:W-:Y:S01]  /*388b0*/  ULDC UR4, c[0x0][0x228] ;  /* 0x00008a0000047ab9 */ /* 0x000fe20000000800 */
[----:B------:R-:W-:Y:S01]  /*388c0*/  PRMT R51, R57, 0x7632, R51 ;  /* 0x0000763239337816 */ /* 0x000fe20000000033 */
        /* <DEDUP_REMOVED lines=9> */
[----:B0-----:R-:W-:Y:S01]  /*38960*/  IMAD.WIDE R4, R50, 0x2, R46 ;  /* 0x0000000232047825 */ /* 0x001fe200078e022e */
[----:B------:R-:W-:Y:S01]  /*38970*/  ULDC UR4, c[0x0][0x22c] ;  /* 0x00008b0000047ab9 */ /* 0x000fe20000000800 */
[----:B------:R-:W3:Y:S04]  /*38980*/  LDL.LU R57, [R1+0x180] ;  /* 0x0001800001397983 */ /* 0x000ee80000300800 */
[----:B--2---:R0:W-:Y:S01]  /*38990*/  @P6 STG.E.U16 desc[UR8][R4.64], R52 ;  /* 0x0000003404006986 */ /* 0x0041e2000c101508 */
[----:B-1----:R-:W-:Y:S01]  /*389a0*/  PRMT R51, R52, 0x7632, R51 ;  /* 0x0000763234337816 */ /* 0x002fe20000000033 */
[----:B0-----:R-:W-:-:S02]  /*389b0*/  IMAD.WIDE R4, R50, 0x2, R48 ;  /* 0x0000000232047825 */ /* 0x001fc400078e0230 */
[----:B------:R-:W2:Y:S04]  /*389c0*/  LDL.LU R52, [R1+0xe0] ;  /* 0x0000e00001347983 */ /* 0x000ea80000300800 */
        /* <DEDUP_REMOVED lines=147> */
[----:B------:R-:W-:Y:S01]  /*39300*/  ISETP.LT.AND P6, PT, R55, UR4, !P4 ;  /* 0x0000000437007c0c */ /* 0x000fe2000e7c1270 */
[----:B------:R-:W-:Y:S01]  /*39310*/  ULDC UR4, c[0x0][0x22c] ;  /* 0x00008b0000047ab9 */ /* 0x000fe20000000800 */
[----:B0-----:R-:W-:Y:S01]  /*39320*/  PRMT R51, R52, 0x7632, R51 ;  /* 0x0000763234337816 */ /* 0x001fe20000000033 */
[----:B------:R-:W-:-:S05]  /*39330*/  IMAD.WIDE R4, R50, 0x2, R48 ;  /* 0x0000000232047825 */ /* 0x000fca00078e0230 */
[----:B------:R3:W-:Y:S04]  /*39340*/  @P5 STG.E.U16 desc[UR8][R4.64], R51 ;  /* 0x0000003304005986 */ /* 0x0007e8000c101508 */
[----:B-1----:R-:W2:Y:S01]  /*39350*/  LDL.LU R52, [R1+0xec] ;  /* 0x0000ec0001347983 */ /* 0x002ea20000300800 */
[----:B----4-:R-:W-:Y:S02]  /*39360*/  ISETP.GE.AND P5, PT, R56, UR4, PT ;  /* 0x0000000438007c0c */ /* 0x010fe4000bfa6270 */
[----:B------:R-:W-:Y:S01]  /*39370*/  ISETP.LT.AND P4, PT, R54, UR6, !P4 ;  /* 0x0000000636007c0c */ /* 0x000fe2000e781270 */
[----:B------:R-:W4:Y:S01]  /*39380*/  LDL.LU R56, [R1+0x1350] ;  /* 0x0013500001387983 */ /* 0x000f220000300800 */
[C---:B------:R-:W-:Y:S01]  /*39390*/  IMAD.WIDE R6, R50.reuse, 0x2, R2 ;  /* 0x0000000232067825 */ /* 0x040fe200078e0202 */
[----:B------:R-:W-:Y:S01]  /*393a0*/  ULDC UR6, c[0x0][0x228] ;  /* 0x00008a0000067ab9 */ /* 0x000fe20000000800 */
[----:B---3--:R-:W-:Y:S01]  /*393b0*/  PRMT R51, R53, 0x7632, R51 ;  /* 0x0000763235337816 */ /* 0x008fe20000000033 */
        /* <DEDUP_REMOVED lines=12> */
[----:B------:R-:W-:-:S04]  /*39480*/  PRMT R7, R57, 0x7632, R7 ;  /* 0x0000763239077816 */ /* 0x000fc80000000007 */
        /* <DEDUP_REMOVED lines=11> */
[----:B--2---:R-:W-:Y:S01]  /*39540*/  PRMT R51, R52, 0x7632, R51 ;  /* 0x0000763234337816 */ /* 0x004fe20000000033 */
        /* <DEDUP_REMOVED lines=11> */
[----:B------:R-:W2:Y:S04]  /*39600*/  LDL.LU R52, [R1+0x220] ;  /* 0x0002200001347983 */ /* 0x000ea80000300800 */
[----:B---3--:R0:W-:Y:S01]  /*39610*/  @P6 STG.E.U16 desc[UR8][R4.64], R53 ;  /* 0x0000003504006986 */ /* 0x0081e2000c101508 */
        /* <DEDUP_REMOVED lines=918> */
[----:B------:R-:W4:Y:S01]  /*3cf80*/  LDL.LU R57, [R1+0x2fc] ;  /* 0x0002fc0001397983 */ /* 0x000f220000300800 */
[----:B------:R-:W-:-:S03]  /*3cf90*/  ULDC UR4, c[0x0][0x228] ;  /* 0x00008a0000047ab9 */ /* 0x000fc60000000800 */
        /* <DEDUP_REMOVED lines=8> */
[C---:B0-----:R-:W-:Y:S01]  /*3d020*/  IMAD.WIDE R4, R6.reuse, 0x2, R48 ;  /* 0x0000000206047825 */ /* 0x041fe200078e0230 */
[----:B------:R-:W2:Y:S04]  /*3d030*/  LDL.LU R52, [R1+0x30c] ;  /* 0x00030c0001347983 */ /* 0x000ea80000300800 */
[----:B------:R0:W-:Y:S01]  /*3d040*/  @P4 STG.E.U16 desc[UR8][R4.64], R7 ;  /* 0x0000000704004986 */ /* 0x0001e2000c101508 */
[----:B---3--:R-:W-:Y:S01]  /*3d050*/  PRMT R51, R53, 0x7632, R51 ;  /* 0x0000763235337816 */ /* 0x008fe20000000033 */
[----:B0-----:R-:W-:-:S05]  /*3d060*/  IMAD.WIDE R4, R6, 0x2, R2 ;  /* 0x0000000206047825 */ /* 0x001fca00078e0202 */
[----:B------:R0:W-:Y:S01]  /*3d070*/  @P6 STG.E.U16 desc[UR8][R4.64], R53 ;  /* 0x0000003504006986 */ /* 0x0001e2000c101508 */
[----:B----4-:R-:W-:Y:S01]  /*3d080*/  ISETP.GE.AND P4, PT, R56, UR4, PT ;  /* 0x0000000438007c0c */ /* 0x010fe2000bf86270 */
[----:B------:R-:W-:Y:S02]  /*3d090*/  ULDC UR4, c[0x0][0x228] ;  /* 0x00008a0000047ab9 */ /* 0x000fe40000000800 */
[----:B------:R-:W3:Y:S04]  /*3d0a0*/  LDL.LU R56, [R1+0x13ec] ;  /* 0x0013ec0001387983 */ /* 0x000ee80000300800 */
[----:B0-----:R-:W4:Y:S01]  /*3d0b0*/  LDL.LU R53, [R1+0x31c] ;  /* 0x00031c0001357983 */ /* 0x001f220000300800 */
[----:B------:R-:W-:Y:S01]  /*3d0c0*/  ISETP.LT.AND P5, PT, R54, UR6, !P5 ;  /* 0x0000000636007c0c */ /* 0x000fe2000efa1270 */
[C---:B------:R-:W-:Y:S01]  /*3d0d0*/  IMAD.WIDE R4, R6.reuse, 0x2, R44 ;  /* 0x0000000206047825 */ /* 0x040fe200078e022c */
[----:B------:R-:W-:Y:S01]  /*3d0e0*/  ISETP.LT.AND P6, PT, R61, UR4, !P4 ;  /* 0x000000043d007c0c */ /* 0x000fe2000e7c1270 */
[----:B------:R-:W-:Y:S01]  /*3d0f0*/  ULDC UR4, c[0x0][0x248] ;  /* 0x0000920000047ab9 */ /* 0x000fe20000000800 */
[----:B------:R-:W-:Y:S01]  /*3d100*/  ULDC UR6, c[0x0][0x228] ;  /* 0x00008a0000067ab9 */ /* 0x000fe20000000800 */
[----:B------:R-:W-:Y:S01]  /*3d110*/  VIADD R50, R6, UR4 ;  /* 0x0000000406327c36 */ /* 0x000fe20008000000 */
[----:B------:R-:W-:-:S03]  /*3d120*/  ULDC UR4, c[0x0][0x228] ;  /* 0x00008a0000047ab9 */ /* 0x000fc60000000800 */
[----:B------:R-:W-:-:S04]  /*3d130*/  IMAD.WIDE R6, R50, 0x2, R46 ;  /* 0x0000000232067825 */ /* 0x000fc800078e022e */
[----:B------:R0:W-:Y:S01]  /*3d140*/  @P5 STG.E.U16 desc[UR8][R4.64], R51 ;  /* 0x0000003304005986 */ /* 0x0001e2000c101508 */
[----:B------:R-:W-:Y:S01]  /*3d150*/  ISETP.LT.AND P5, PT, R60, UR4, !P4 ;  /* 0x000000043c007c0c */ /* 0x000fe2000e7a1270 */
[----:B------:R-:W-:Y:S02]  /*3d160*/  ULDC UR4, c[0x0][0x228] ;  /* 0x00008a0000047ab9 */ /* 0x000fe40000000800 */
[----:B------:R1:W-:Y:S01]  /*3d170*/  @P6 STG.E.U16 desc[UR8][R6.64], R57 ;  /* 0x0000003906006986 */ /* 0x0003e2000c101508 */
[----:B0-----:R-:W-:-:S03]  /*3d180*/  PRMT R51, R57, 0x7632, R51 ;  /* 0x0000763239337816 */ /* 0x001fc60000000033 */
[----:B-1----:R-:W4:Y:S04]  /*3d190*/  LDL.LU R57, [R1+0x2ec] ;  /* 0x0002ec0001397983 */ /* 0x002f280000300800 */
[----:B------:R-:W4:Y:S01]  /*3d1a0*/  LDL.LU R58, [R1+0x13f0] ;  /* 0x0013f000013a7983 */ /* 0x000f220000300800 */
[----:B------:R-:W-:Y:S01]  /*3d1b0*/  IMAD.WIDE R4, R50, 0x2, R48 ;  /* 0x0000000232047825 */ /* 0x000fe200078e0230 */
[----:B------:R-:W-:Y:S01]  /*3d1c0*/  ISETP.LT.AND P6, PT, R55, UR4, !P4 ;  /* 0x0000000437007c0c */ /* 0x000fe2000e7c1270 */
[----:B------:R-:W-:-:S03]  /*3d1d0*/  ULDC UR4, c[0x0][0x22c] ;  /* 0x00008b0000047ab9 */ /* 0x000fc60000000800 */
[----:B------:R2:W-:Y:S01]  /*3d1e0*/  @P5 STG.E.U16 desc[UR8][R4.64], R51 ;  /* 0x0000003304005986 */ /* 0x0005e2000c101508 */
[----:B------:R-:W-:Y:S01]  /*3d1f0*/  IMAD.WIDE R6, R50, 0x2, R2 ;  /* 0x0000000232067825 */ /* 0x000fe200078e0202 */
[----:B------:R-:W-:Y:S01]  /*3d200*/  ISETP.LT.AND P4, PT, R54, UR6, !P4 ;  /* 0x0000000636007c0c */ /* 0x000fe2000e781270 */
[----:B------:R-:W-:Y:S01]  /*3d210*/  ULDC UR6, c[0x0][0x228] ;  /* 0x00008a0000067ab9 */ /* 0x000fe20000000800 */
[----:B--2---:R-:W-:-:S05]  /*3d220*/  PRMT R51, R52, 0x7632, R51 ;  /* 0x0000763234337816 */ /* 0x004fca0000000033 */
[----:B------:R0:W-:Y:S01]  /*3d230*/  @P6 STG.E.U16 desc[UR8][R6.64], R52 ;  /* 0x0000003406006986 */ /* 0x0001e2000c101508 */
[----:B------:R-:W-:-:S05]  /*3d240*/  IMAD.WIDE R4, R50, 0x2, R44 ;  /* 0x0000000232047825 */ /* 0x000fca00078e022c */
[----:B------:R1:W-:Y:S01]  /*3d250*/  @P4 STG.E.U16 desc[UR8][R4.64], R51 ;  /* 0x0000003304004986 */ /* 0x0003e2000c101508 */
[----:B---3--:R-:W-:Y:S01]  /*3d260*/  ISETP.GE.AND P5, PT, R56, UR4, PT ;  /* 0x0000000438007c0c */ /* 0x008fe2000bfa6270 */
[----:B------:R-:W-:Y:S02]  /*3d270*/  ULDC UR4, c[0x0][0x248] ;  /* 0x0000920000047ab9 */ /* 0x000fe40000000800 */
[----:B------:R-:W2:Y:S04]  /*3d280*/  LDL.LU R56, [R1+0x330] ;  /* 0x0003300001387983 */ /* 0x000ea80000300800 */
[----:B0-----:R-:W3:Y:S01]  /*3d290*/  LDL.LU R52, [R1+0x13f4] ;  /* 0x0013f40001347983 */ /* 0x001ee20000300800 */
[----:B------:R-:W-:Y:S01]  /*3d2a0*/  ISETP.LT.AND P6, PT, R61, UR6, !P5 ;  /* 0x000000063d007c0c */ /* 0x000fe2000efc1270 */
[----:B------:R-:W-:Y:S01]  /*3d2b0*/  VIADD R6, R50, UR4 ;  /* 0x0000000432067c36 */ /* 0x000fe20008000000 */
[----:B----4-:R-:W-:Y:S01]  /*3d2c0*/  PRMT R7, R53, 0x7632, R7 ;  /* 0x0000763235077816 */ /* 0x010fe20000000007 */
[----:B------:R-:W-:Y:S01]  /*3d2d0*/  ULDC UR4, c[0x0][0x228] ;  /* 0x00008a0000047ab9 */ /* 0x000fe20000000800 */
[----:B------:R-:W-:Y:S01]  /*3d2e0*/  ULDC UR6, c[0x0][0x228] ;  /* 0x00008a0000067ab9 */ /* 0x000fe20000000800 */
[----:B-1----:R-:W-:-:S08]  /*3d2f0*/  IMAD.WIDE R4, R6, 0x2, R46 ;  /* 0x0000000206047825 */ /* 0x002fd000078e022e */
        /* <DEDUP_REMOVED lines=10> */
[----:B------:R-:W-:Y:S01]  /*3d3a0*/  ISETP.GE.AND P4, PT, R58, UR4, PT ;  /* 0x000000043a007c0c */ /* 0x000fe2000bf86270 */
[----:B------:R-:W-:Y:S01]  /*3d3b0*/  ULDC UR4, c[0x0][0x228] ;  /* 0x00008a0000047ab9 */ /* 0x000fe20000000800 */
[----:B0-----:R-:W-:-:S05]  /*3d3c0*/  IMAD.WIDE R4, R6, 0x2, R2 ;  /* 0x0000000206047825 */ /* 0x001fca00078e0202 */
[----:B------:R0:W-:Y:S01]  /*3d3d0*/  @P6 STG.E.U16 desc[UR8][R4.64], R57 ;  /* 0x0000003904006986 */ /* 0x0001e2000c101508 */
[----:B------:R-:W-:Y:S01]  /*3d3e0*/  ISETP.LT.AND P6, PT, R61, UR4, !P4 ;  /* 0x000000043d007c0c */ /* 0x000fe2000e7c1270 */
[----:B------:R-:W-:Y:S02]  /*3d3f0*/  ULDC UR4, c[0x0][0x248] ;  /* 0x0000920000047ab9 */ /* 0x000fe40000000800 */
[C---:B------:R-:W-:Y:S01]  /*3d400*/  VIADD R50, R6.reuse, UR4 ;  /* 0x0000000406327c36 */ /* 0x040fe20008000000 */
[----:B------:R-:W-:Y:S01]  /*3d410*/  PRMT R51, R57, 0x7632, R51 ;  /* 0x0000763239337816 */ /* 0x000fe20000000033 */
[----:B------:R-:W-:Y:S01]  /*3d420*/  IMAD.WIDE R6, R6, 0x2, R44 ;  /* 0x0000000206067825 */ /* 0x000fe200078e022c */
[----:B------:R-:W-:-:S03]  /*3d430*/  ULDC UR4, c[0x0][0x228] ;  /* 0x00008a0000047ab9 */ /* 0x000fc60000000800 */
[----:B0-----:R-:W-:Y:S01]  /*3d440*/  IMAD.WIDE R4, R50, 0x2, R46 ;  /* 0x0000000232047825 */ /* 0x001fe200078e022e */
[----:B------:R0:W-:Y:S01]  /*3d450*/  @P5 STG.E.U16 desc[UR8][R6.64], R51 ;  /* 0x0000003306005986 */ /* 0x0001e2000c101508 */
[----:B------:R-:W-:Y:S01]  /*3d460*/  ISETP.LT.AND P5, PT, R60, UR4, !P4 ;  /* 0x000000043c007c0c */ /* 0x000fe2000e7a1270 */
[----:B------:R-:W-:Y:S01]  /*3d470*/  ULDC UR4, c[0x0][0x22c] ;  /* 0x00008b0000047ab9 */ /* 0x000fe20000000800 */
[----:B0-----:R-:W-:Y:S01]  /*3d480*/  IMAD.WIDE R6, R50, 0x2, R2 ;  /* 0x0000000232067825 */ /* 0x001fe200078e0202 */
[----:B--2---:R0:W-:Y:S01]  /*3d490*/  @P6 STG.E.U16 desc[UR8][R4.64], R56 ;  /* 0x0000003804006986 */ /* 0x0041e2000c101508 */
[----:B------:R-:W-:-:S03]  /*3d4a0*/  PRMT R51, R56, 0x7632, R51 ;  /* 0x0000763238337816 */ /* 0x000fc60000000033 */
[----:B0-----:R-:W2:Y:S01]  /*3d4b0*/  LDL.LU R56, [R1+0x13f8] ;  /* 0x0013f80001387983 */ /* 0x001ea20000300800 */
[----:B------:R-:W-:-:S05]  /*3d4c0*/  IMAD.WIDE R4, R50, 0x2, R48 ;  /* 0x0000000232047825 */ /* 0x000fca00078e0230 */
[----:B------:R0:W-:Y:S01]  /*3d4d0*/  @P5 STG.E.U16 desc[UR8][R4.64], R51 ;  /* 0x0000003304005986 */ /* 0x0001e2000c101508 */
[----:B---3--:R-:W-:Y:S01]  /*3d4e0*/  ISETP.GE.AND P5, PT, R52, UR4, PT ;  /* 0x0000000434007c0c */ /* 0x008fe2000bfa6270 */
[----:B------:R-:W-:Y:S02]  /*3d4f0*/  ULDC UR4, c[0x0][0x248] ;  /* 0x0000920000047ab9 */ /* 0x000fe40000000800 */
[----:B------:R-:W3:Y:S01]  /*3d500*/  LDL.LU R52, [R1+0x334] ;  /* 0x0003340001347983 */ /* 0x000ee20000300800 */
[----:B------:R-:W-:Y:S01]  /*3d510*/  ISETP.LT.AND P6, PT, R55, UR6, !P4 ;  /* 0x0000000637007c0c */ /* 0x000fe2000e7c1270 */
[----:B------:R-:W-:Y:S02]  /*3d520*/  ULDC UR6, c[0x0][0x228] ;  /* 0x00008a0000067ab9 */ /* 0x000fe40000000800 */
[----:B0-----:R-:W3:Y:S10]  /*3d530*/  LDL.LU R51, [R1+0x13fc] ;  /* 0x0013fc0001337983 */ /* 0x001ef40000300800 */
[----:B----4-:R0:W-:Y:S02]  /*3d540*/  @P6 STG.E.U16 desc[UR8][R6.64], R53 ;  /* 0x0000003506006986 */ /* 0x0101e4000c101508 */
[----:B0-----:R-:W-:-:S02]  /*3d550*/  PRMT R6, R53, 0x7632, R6 ;  /* 0x0000763235067816 */ /* 0x001fc40000000006 */
[----:B------:R-:W4:Y:S01]  /*3d560*/  LDL.LU R53, [R1+0x324] ;  /* 0x0003240001357983 */ /* 0x000f220000300800 */
[----:B------:R-:W-:Y:S01]  /*3d570*/  ISETP.LT.AND P4, PT, R54, UR6, !P4 ;  /* 0x0000000636007c0c */ /* 0x000fe2000e781270 */
[----:B------:R-:W-:Y:S02]  /*3d580*/  ULDC UR6, c[0x0][0x228] ;  /* 0x00008a0000067ab9 */ /* 0x000fe40000000800 */
[----:B------:R-:W-:Y:S01]  /*3d590*/  ISETP.LT.AND P6, PT, R61, UR6, !P5 ;  /* 0x000000063d007c0c */ /* 0x000fe2000efc1270 */
[----:B------:R-:W-:Y:S01]  /*3d5a0*/  IMAD.WIDE R4, R50, 0x2, R44 ;  /* 0x0000000232047825 */ /* 0x000fe200078e022c */
[----:B------:R-:W-:-:S03]  /*3d5b0*/  ULDC UR6, c[0x0][0x228] ;  /* 0x00008a0000067ab9 */ /* 0x000fc60000000800 */
[----:B------:R-:W-:Y:S01]  /*3d5c0*/  VIADD R50, R50, UR4 ;  /* 0x0000000432327c36 */ /* 0x000fe20008000000 */
[----:B------:R-:W-:-:S04]  /*3d5d0*/  ULDC UR4, c[0x0][0x228] ;  /* 0x00008a0000047ab9 */ /* 0x000fc80000000800 */
[----:B------:R0:W-:Y:S01]  /*3d5e0*/  @P4 STG.E.U16 desc[UR8][R4.64], R6 ;  /* 0x0000000604004986 */ /* 0x0001e2000c101508 */
[----:B------:R-:W-:Y:S01]  /*3d5f0*/  ISETP.LT.AND P4, PT, R60, UR4, !P5 ;  /* 0x000000043c007c0c */ /* 0x000fe2000ef81270 */
[----:B------:R-:W-:Y:S01]  /*3d600*/  ULDC UR4, c[0x0][0x228] ;  /* 0x00008a0000047ab9 */ /* 0x000fe20000000800 */
[----:B0-----:R-:W-:-:S05]  /*3d610*/  IMAD.WIDE R4, R50, 0x2, R46 ;  /* 0x0000000232047825 */ /* 0x001fca00078e022e */
[----:B------:R0:W-:Y:S01]  /*3d620*/  @P6 STG.E.U16 desc[UR8][R4.64], R40 ;  /* 0x0000002804006986 */ /* 0x0001e2000c101508 */
[----:B------:R-:W-:Y:S01]  /*3d630*/  ISETP.LT.AND P6, PT, R55, UR4, !P5 ;  /* 0x0000000437007c0c */ /* 0x000fe2000efc1270 */
[----:B------:R-:W-:Y:S01]  /*3d640*/  ULDC UR4, c[0x0][0x22c] ;  /* 0x00008b0000047ab9 */ /* 0x000fe20000000800 */
[----:B0-----:R-:W-:Y:S01]  /*3d650*/  PRMT R40, R40, 0x7632, R40 ;  /* 0x0000763228287816 */ /* 0x001fe20000000028 */
[----:B------:R-:W-:-:S05]  /*3d660*/  IMAD.WIDE R4, R50, 0x2, R48 ;  /* 0x0000000232047825 */ /* 0x000fca00078e0230 */
[----:B------:R0:W-:Y:S02]  /*3d670*/  @P4 STG.E.U16 desc[UR8][R4.64], R40 ;  /* 0x0000002804004986 */ /* 0x0001e4000c101508 */
[----:B0-----:R-:W-:Y:S01]  /*3d680*/  IMAD.WIDE R4, R50, 0x2, R2 ;  /* 0x0000000232047825 */ /* 0x001fe200078e0202 */
[----:B------:R-:W-:-:S04]  /*3d690*/  PRMT R40, R36, 0x7632, R40 ;  /* 0x0000763224287816 */ /* 0x000fc80000000028 */
[----:B------:R0:W-:Y:S01]  /*3d6a0*/  @P6 STG.E.U16 desc[UR8][R4.64], R36 ;  /* 0x0000002404006986 */ /* 0x0001e2000c101508 */
[----:B------:R-:W-:Y:S01]  /*3d6b0*/  ISETP.LT.AND P5, PT, R54, UR6, !P5 ;  /* 0x0000000636007c0c */ /* 0x000fe2000efa1270 */
[----:B------:R-:W-:Y:S01]  /*3d6c0*/  ULDC UR6, c[0x0][0x228] ;  /* 0x00008a0000067ab9 */ /* 0x000fe20000000800 */
[----:B0-----:R-:W-:-:S11]  /*3d6d0*/  IMAD.WIDE R4, R50, 0x2, R44 ;  /* 0x0000000232047825 */ /* 0x001fd600078e022c */
[----:B------:R3:W-:Y:S01]  /*3d6e0*/  @P5 STG.E.U16 desc[UR8][R4.64], R40 ;  /* 0x0000002804005986 */ /* 0x0007e2000c101508 */
[----:B--2---:R-:W-:Y:S01]  /*3d6f0*/  ISETP.GE.AND P4, PT, R56, UR4, PT ;  /* 0x0000000438007c0c */ /* 0x004fe2000bf86270 */
[----:B------:R-:W-:-:S03]  /*3d700*/  ULDC UR4, c[0x0][0x228] ;  /* 0x00008a0000047ab9 */ /* 0x000fc60000000800 */
[----:B------:R-:W-:Y:S01]  /*3d710*/  ISETP.LT.AND P6, PT, R61, UR4, !P4 ;  /* 0x000000043d007c0c */ /* 0x000fe2000e7c1270 */
[----:B------:R-:W-:Y:S02]  /*3d720*/  ULDC UR4, c[0x0][0x248] ;  /* 0x0000920000047ab9 */ /* 0x000fe40000000800 */
[----:B------:R-:W-:Y:S01]  /*3d730*/  VIADD R36, R50, UR4 ;  /* 0x0000000432247c36 */ /* 0x000fe20008000000 */
[----:B------:R-:W-:Y:S01]  /*3d740*/  ULDC UR4, c[0x0][0x228] ;  /* 0x00008a0000047ab9 */ /* 0x000fe20000000800 */
[----:B------:R-:W2:Y:S02]  /*3d750*/  LDL.LU R50, [R1+0x1400] ;  /* 0x0014000001327983 */ /* 0x000ea40000300800 */
[----:B------:R-:W-:Y:S01]  /*3d760*/  IMAD.WIDE R6, R36, 0x2, R46 ;  /* 0x0000000224067825 */ /* 0x000fe200078e022e */
[----:B---3--:R-:W-:-:S05]  /*3d770*/  PRMT R40, R52, 0x7632, R40 ;  /* 0x0000763234287816 */ /* 0x008fca0000000028 */
[----:B------:R0:W-:Y:S01]  /*3d780*/  @P6 STG.E.U16 desc[UR8][R6.64], R52 ;  /* 0x0000003406006986 */ /* 0x0001e2000c101508 */
[----:B------:R-:W-:Y:S01]  /*3d790*/  ISETP.LT.AND P5, PT, R60, UR4, !P4 ;  /* 0x000000043c007c0c */ /* 0x000fe2000e7a1270 */
[C---:B------:R-:W-:Y:S01]  /*3d7a0*/  IMAD.WIDE R4, R36.reuse, 0x2, R48 ;  /* 0x0000000224047825 */ /* 0x040fe200078e0230 */
[----:B------:R-:W-:Y:S01]  /*3d7b0*/  ISETP.LT.AND P6, PT, R55, UR6, !P4 ;  /* 0x0000000637007c0c */ /* 0x000fe2000e7c1270 */
[----:B------:R-:W-:Y:S01]  /*3d7c0*/  ULDC UR4, c[0x0][0x22c] ;  /* 0x00008b0000047ab9 */ /* 0x000fe20000000800 */
[----:B------:R-:W-:Y:S01]  /*3d7d0*/  ULDC UR6, c[0x0][0x228] ;  /* 0x00008a0000067ab9 */ /* 0x000fe20000000800 */
[----:B0-----:R-:W3:Y:S01]  /*3d7e0*/  LDL.LU R52, [R1+0x338] ;  /* 0x0003380001347983 */ /* 0x001ee20000300800 */
[----:B------:R-:W-:-:S07]  /*3d7f0*/  IMAD.WIDE R6, R36, 0x2, R2 ;  /* 0x0000000224067825 */ /* 0x000fce00078e0202 */
[----:B------:R-:W-:Y:S01]  /*3d800*/  @P5 STG.E.U16 desc[UR8][R4.64], R40 ;  /* 0x0000002804005986 */ /* 0x000fe2000c101508 */
[----:B------:R-:W-:Y:S01]  /*3d810*/  ISETP.GE.AND P5, PT, R51, UR4, PT ;  /* 0x0000000433007c0c */ /* 0x000fe2000bfa6270 */
[----:B------:R-:W-:Y:S02]  /*3d820*/  ULDC UR4, c[0x0][0x248] ;  /* 0x0000920000047ab9 */ /* 0x000fe40000000800 */
[----:B------:R-:W3:Y:S04]  /*3d830*/  LDL.LU R51, [R1+0x1404] ;  /* 0x0014040001337983 */ /* 0x000ee80000300800 */
        /* <DEDUP_REMOVED lines=19> */
[----:B------:R0:W-:Y:S01]  /*3d970*/  @P4 STG.E.U16 desc[UR8][R4.64], R41 ;  /* 0x0000002904004986 */ /* 0x0001e2000c101508 */
[----:B------:R-:W-:Y:S01]  /*3d980*/  ISETP.LT.AND P5, PT, R54, UR6, !P5 ;  /* 0x0000000636007c0c */ /* 0x000fe2000efa1270 */
[----:B------:R-:W-:Y:S01]  /*3d990*/  ULDC UR6, c[0x0][0x228] ;  /* 0x00008a0000067ab9 */ /* 0x000fe20000000800 */
[----:B0-----:R-:W-:-:S05]  /*3d9a0*/  IMAD.WIDE R4, R36, 0x2, R2 ;  /* 0x0000000224047825 */ /* 0x001fca00078e0202 */
[----:B------:R0:W-:Y:S01]  /*3d9b0*/  @P6 STG.E.U16 desc[UR8][R4.64], R37 ;  /* 0x0000002504006986 */ /* 0x0001e2000c101508 */
[----:B------:R-:W-:Y:S02]  /*3d9c0*/  PRMT R6, R37, 0x7632, R6 ;  /* 0x0000763225067816 */ /* 0x000fe40000000006 */
[----:B--2---:R-:W-:Y:S01]  /*3d9d0*/  ISETP.GE.AND P4, PT, R50, UR4, PT ;  /* 0x0000000432007c0c */ /* 0x004fe2000bf86270 */
[----:B------:R-:W-:Y:S01]  /*3d9e0*/  ULDC UR4, c[0x0][0x228] ;  /* 0x00008a0000047ab9 */ /* 0x000fe20000000800 */
[----:B------:R-:W2:Y:S02]  /*3d9f0*/  LDL.LU R50, [R1+0x1408] ;  /* 0x0014080001327983 */ /* 0x000ea40000300800 */
[----:B------:R-:W-:Y:S01]  /*3da00*/  ISETP.LT.AND P6, PT, R61, UR4, !P4 ;  /* 0x000000043d007c0c */ /* 0x000fe2000e7c1270 */
[----:B------:R-:W-:Y:S02]  /*3da10*/  ULDC UR4, c[0x0][0x248] ;  /* 0x0000920000047ab9 */ /* 0x000fe40000000800 */
[C---:B------:R-:W-:Y:S01]  /*3da20*/  VIADD R40, R36.reuse, UR4 ;  /* 0x0000000424287c36 */ /* 0x040fe20008000000 */
[----:B------:R-:W-:Y:S01]  /*3da30*/  ULDC UR4, c[0x0][0x228] ;  /* 0x00008a0000047ab9 */ /* 0x000fe20000000800 */
[----:B0-----:R-:W-:-:S04]  /*3da40*/  IMAD.WIDE R36, R36, 0x2, R44 ;  /* 0x0000000224247825 */ /* 0x001fc800078e022c */
[----:B------:R-:W-:Y:S01]  /*3da50*/  IMAD.WIDE R4, R40, 0x2, R46 ;  /* 0x0000000228047825 */ /* 0x000fe200078e022e */
[----:B------:R0:W-:Y:S01]  /*3da60*/  @P5 STG.E.U16 desc[UR8][R36.64], R6 ;  /* 0x0000000624005986 */ /* 0x0001e2000c101508 */
[----:B------:R-:W-:Y:S01]  /*3da70*/  ISETP.LT.AND P5, PT, R60, UR4, !P4 ;  /* 0x000000043c007c0c */ /* 0x000fe2000e7a1270 */
[----:B------:R-:W-:Y:S02]  /*3da80*/  ULDC UR4, c[0x0][0x22c] ;  /* 0x00008b0000047ab9 */ /* 0x000fe40000000800 */
[----:B---3--:R1:W-:Y:S01]  /*3da90*/  @P6 STG.E.U16 desc[UR8][R4.64], R52 ;  /* 0x0000003404006986 */ /* 0x0083e2000c101508 */
[----:B0-----:R-:W-:-:S03]  /*3daa0*/  PRMT R36, R52, 0x7632, R36 ;  /* 0x0000763234247816 */ /* 0x001fc60000000024 */
[----:B-1----:R-:W3:Y:S01]  /*3dab0*/  LDL.LU R52, [R1+0x33c] ;  /* 0x00033c0001347983 */ /* 0x002ee20000300800 */
[----:B------:R-:W-:Y:S01]  /*3dac0*/  ISETP.LT.AND P6, PT, R55, UR6, !P4 ;  /* 0x0000000637007c0c */ /* 0x000fe2000e7c1270 */
[C---:B------:R-:W-:Y:S01]  /*3dad0*/  IMAD.WIDE R4, R40.reuse, 0x2, R48 ;  /* 0x0000000228047825 */ /* 0x040fe200078e0230 */
[----:B------:R-:W-:Y:S01]  /*3dae0*/  ULDC UR6, c[0x0][0x228] ;  /* 0x00008a0000067ab9 */ /* 0x000fe20000000800 */
[----:B------:R-:W3:Y:S02]  /*3daf0*/  LDL.LU R41, [R1+0x1414] ;  /* 0x0014140001297983 */ /* 0x000ee40000300800 */
[----:B------:R-:W-:Y:S01]  /*3db00*/  IMAD.WIDE R6, R40, 0x2, R2 ;  /* 0x0000000228067825 */ /* 0x000fe200078e0202 */
[----:B------:R-:W-:Y:S01]  /*3db10*/  ISETP.LT.AND P4, PT, R54, UR6, !P4 ;  /* 0x0000000636007c0c */ /* 0x000fe2000e781270 */
[----:B------:R0:W-:Y:S01]  /*3db20*/  @P5 STG.E.U16 desc[UR8][R4.64], R36 ;  /* 0x0000002404005986 */ /* 0x0001e2000c101508 */
[----:B------:R-:W-:Y:S01]  /*3db30*/  ISETP.GE.AND P5, PT, R51, UR4, PT ;  /* 0x0000000433007c0c */ /* 0x000fe2000bfa6270 */
[----:B------:R-:W-:Y:S01]  /*3db40*/  ULDC UR6, c[0x0][0x228] ;  /* 0x00008a0000067ab9 */ /* 0x000fe20000000800 */
[----:B------:R-:W-:-:S03]  /*3db50*/  ULDC UR4, c[0x0][0x248] ;  /* 0x0000920000047ab9 */ /* 0x000fc60000000800 */
[----:B----4-:R1:W-:Y:S01]  /*3db60*/  @P6 STG.E.U16 desc[UR8][R6.64], R53 ;  /* 0x0000003506006986 */ /* 0x0103e2000c101508 */
[----:B------:R-:W-:Y:S01]  /*3db70*/  ISETP.LT.AND P6, PT, R61, UR6, !P5 ;  /* 0x000000063d007c0c */ /* 0x000fe2000efc1270 */
[----:B------:R-:W-:Y:S01]  /*3db80*/  ULDC UR6, c[0x0][0x228] ;  /* 0x00008a0000067ab9 */ /* 0x000fe20000000800 */
[C---:B0-----:R-:W-:Y:S01]  /*3db90*/  IMAD.WIDE R4, R40.reuse, 0x2, R44 ;  /* 0x0000000228047825 */ /* 0x041fe200078e022c */
[----:B-1----:R-:W-:Y:S02]  /*3dba0*/  PRMT R6, R53, 0x7632, R6 ;  /* 0x0000763235067816 */ /* 0x002fe40000000006 */
[----:B------:R-:W4:Y:S01]  /*3dbb0*/  LDL.LU R53, [R1+0x32c] ;  /* 0x00032c0001357983 */ /* 0x000f220000300800 */
[----:B------:R-:W-:Y:S01]  /*3dbc0*/  VIADD R40, R40, UR4 ;  /* 0x0000000428287c36 */ /* 0x000fe20008000000 */
[----:B------:R-:W-:Y:S02]  /*3dbd0*/  ULDC UR4, c[0x0][0x228] ;  /* 0x00008a0000047ab9 */ /* 0x000fe40000000800 */
[----:B------:R0:W-:Y:S01]  /*3dbe0*/  @P4 STG.E.U16 desc[UR8][R4.64], R6 ;  /* 0x0000000604004986 */ /* 0x0001e2000c101508 */
[----:B------:R-:W-:Y:S01]  /*3dbf0*/  ISETP.LT.AND P4, PT, R60, UR4, !P5 ;  /* 0x000000043c007c0c */ /* 0x000fe2000ef81270 */
[----:B------:R-:W-:Y:S01]  /*3dc00*/  ULDC UR4, c[0x0][0x228] ;  /* 0x00008a0000047ab9 */ /* 0x000fe20000000800 */
[----:B0-----:R-:W-:-:S05]  /*3dc10*/  IMAD.WIDE R4, R40, 0x2, R46 ;  /* 0x0000000228047825 */ /* 0x001fca00078e022e */
[----:B------:R0:W-:Y:S02]  /*3dc20*/  @P6 STG.E.U16 desc[UR8][R4.64], R42 ;  /* 0x0000002a04006986 */ /* 0x0001e4000c101508 */
[----:B0-----:R-:W-:Y:S01]  /*3dc30*/  PRMT R42, R42, 0x7632, R42 ;  /* 0x000076322a2a7816 */ /* 0x001fe2000000002a */
[----:B------:R-:W-:-:S05]  /*3dc40*/  IMAD.WIDE R4, R40, 0x2, R48 ;  /* 0x0000000228047825 */ /* 0x000fca00078e0230 */
[----:B------:R0:W-:Y:S04]  /*3dc50*/  @P4 STG.E.U16 desc[UR8][R4.64], R42 ;  /* 0x0000002a04004986 */ /* 0x0001e8000c101508 */
[----:B0-----:R-:W4:Y:S01]  /*3dc60*/  LDL.LU R42, [R1+0x1420] ;  /* 0x00142000012a7983 */ /* 0x001f220000300800 */
[----:B------:R-:W-:Y:S01]  /*3dc70*/  ISETP.LT.AND P6, PT, R55, UR4, !P5 ;  /* 0x0000000437007c0c */ /* 0x000fe2000efc1270 */
[----:B------:R-:W-:Y:S01]  /*3dc80*/  ULDC UR4, c[0x0][0x22c] ;  /* 0x00008b0000047ab9 */ /* 0x000fe20000000800 */
[----:B------:R-:W-:Y:S01]  /*3dc90*/  ISETP.LT.AND P5, PT, R54, UR6, !P5 ;  /* 0x0000000636007c0c */ /* 0x000fe2000efa1270 */
[----:B------:R-:W-:Y:S01]  /*3dca0*/  IMAD.WIDE R4, R40, 0x2, R2 ;  /* 0x0000000228047825 */ /* 0x000fe200078e0202 */
[----:B------:R-:W-:-:S09]  /*3dcb0*/  ULDC UR6, c[0x0][0x228] ;  /* 0x00008a0000067ab9 */ /* 0x000fd20000000800 */
[----:B------:R0:W-:Y:S02]  /*3dcc0*/  @P6 STG.E.U16 desc[UR8][R4.64], R38 ;  /* 0x0000002604006986 */ /* 0x0001e4000c101508 */
[----:B0-----:R-:W-:Y:S01]  /*3dcd0*/  PRMT R38, R38, 0x7632, R38 ;  /* 0x0000763226267816 */ /* 0x001fe20000000026 */
[----:B------:R-:W-:-:S05]  /*3dce0*/  IMAD.WIDE R4, R40, 0x2, R44 ;  /* 0x0000000228047825 */ /* 0x000fca00078e022c */
[----:B------:R0:W-:Y:S02]  /*3dcf0*/  @P5 STG.E.U16 desc[UR8][R4.64], R38 ;  /* 0x0000002604005986 */ /* 0x0001e4000c101508 */
[----:B0-----:R-:W-:Y:S02]  /*3dd00*/  PRMT R38, R39, 0x7632, R38 ;  /* 0x0000763227267816 */ /* 0x001fe40000000026 */
        /* <DEDUP_REMOVED lines=9> */
[----:B------:R-:W-:Y:S01]  /*3dda0*/  IMAD.WIDE R4, R36, 0x2, R48 ;  /* 0x0000000224047825 */ /* 0x000fe200078e0230 */
[----:B---3--:R-:W-:Y:S01]  /*3ddb0*/  PRMT R37, R52, 0x7632, R37 ;  /* 0x0000763234257816 */ /* 0x008fe20000000025 */
[----:B------:R0:W-:Y:S01]  /*3ddc0*/  @P6 STG.E.U16 desc[UR8][R6.64], R52 ;  /* 0x0000003406006986 */ /* 0x0001e2000c101508 */
[----:B------:R-:W-:Y:S01]  /*3ddd0*/  ISETP.LT.AND P6, PT, R55, UR4, !P4 ;  /* 0x0000000437007c0c */ /* 0x000fe2000e7c1270 */
[----:B------:R-:W-:-:S04]  /*3dde0*/  ULDC UR4, c[0x0][0x22c] ;  /* 0x00008b0000047ab9 */ /* 0x000fc80000000800 */
[----:B------:R1:W-:Y:S01]  /*3ddf0*/  @P5 STG.E.U16 desc[UR8][R4.64], R37 ;  /* 0x0000002504005986 */ /* 0x0003e2000c101508 */
[----:B------:R-:W-:Y:S01]  /*3de00*/  ISETP.GE.AND P5, PT, R41, UR4, PT ;  /* 0x0000000429007c0c */ /* 0x000fe2000bfa6270 */
[----:B------:R-:W-:Y:S02]  /*3de10*/  ULDC UR4, c[0x0][0x248] ;  /* 0x0000920000047ab9 */ /* 0x000fe40000000800 */
[----:B------:R-:W2:Y:S01]  /*3de20*/  LDL.LU R41, [R1+0x1428] ;  /* 0x0014280001297983 */ /* 0x000ea20000300800 */
[----:B------:R-:W-:Y:S01]  /*3de30*/  ISETP.LT.AND P4, PT, R54, UR6, !P4 ;  /* 0x0000000636007c0c */ /* 0x000fe2000e781270 */
[----:B------:R-:W-:Y:S01]  /*3de40*/  ULDC UR6, c[0x0][0x228] ;  /* 0x00008a0000067ab9 */ /* 0x000fe20000000800 */
[C---:B0-----:R-:W-:Y:S01]  /*3de50*/  IMAD.WIDE R6, R36.reuse, 0x2, R2 ;  /* 0x0000000224067825 */ /* 0x041fe200078e0202 */
[----:B------:R-:W3:Y:S03]  /*3de60*/  LDL.LU R40, [R1+0x1424] ;  /* 0x0014240001287983 */ /* 0x000ee60000300800 */
[----:B-1----:R-:W-:-:S04]  /*3de70*/  IMAD.WIDE R4, R36, 0x2, R44 ;  /* 0x0000000224047825 */ /* 0x002fc800078e022c */
[----:B------:R-:W-:Y:S01]  /*3de80*/  VIADD R36, R36, UR4 ;  /* 0x0000000424247c36 */ /* 0x000fe20008000000 */
[----:B------:R-:W-:Y:S01]  /*3de90*/  ULDC UR4, c[0x0][0x228] ;  /* 0x00008a0000047ab9 */ /* 0x000fe20000000800 */
[----:B----4-:R0:W-:Y:S01]  /*3dea0*/  @P6 STG.E.U16 desc[UR8][R6.64], R53 ;  /* 0x0000003506006986 */ /* 0x0101e2000c101508 */
[----:B------:R-:W-:Y:S01]  /*3deb0*/  ISETP.LT.AND P6, PT, R61, UR6, !P5 ;  /* 0x000000063d007c0c */ /* 0x000fe2000efc1270 */
[----:B------:R-:W-:Y:S01]  /*3dec0*/  ULDC UR6, c[0x0][0x228] ;  /* 0x00008a0000067ab9 */ /* 0x000fe20000000800 */
[----:B------:R-:W-:-:S05]  /*3ded0*/  PRMT R37, R53, 0x7632, R37 ;  /* 0x0000763235257816 */ /* 0x000fca0000000025 */
[----:B------:R1:W-:Y:S01]  /*3dee0*/  @P4 STG.E.U16 desc[UR8][R4.64], R37 ;  /* 0x0000002504004986 */ /* 0x0003e2000c101508 */
[----:B------:R-:W-:Y:S01]  /*3def0*/  ISETP.LT.AND P4, PT, R60, UR4, !P5 ;  /* 0x000000043c007c0c */ /* 0x000fe2000ef81270 */
[----:B------:R-:W-:Y:S01]  /*3df00*/  ULDC UR4, c[0x0][0x228] ;  /* 0x00008a0000047ab9 */ /* 0x000fe20000000800 */
[----:B0-----:R-:W-:Y:S01]  /*3df10*/  PRMT R6, R43, 0x7632, R6 ;  /* 0x000076322b067816 */ /* 0x001fe20000000006 */
[----:B-1----:R-:W-:-:S05]  /*3df20*/  IMAD.WIDE R4, R36, 0x2, R46 ;  /* 0x0000000224047825 */ /* 0x002fca00078e022e */
[----:B------:R0:W-:Y:S01]  /*3df30*/  @P6 STG.E.U16 desc[UR8][R4.64], R43 ;  /* 0x0000002b04006986 */ /* 0x0001e2000c101508 */
[----:B------:R-:W-:Y:S01]  /*3df40*/  ISETP.LT.AND P6, PT, R55, UR4, !P5 ;  /* 0x0000000437007c0c */ /* 0x000fe2000efc1270 */
[----:B------:R-:W-:Y:S01]  /*3df50*/  ULDC UR4, c[0x0][0x22c] ;  /* 0x00008b0000047ab9 */ /* 0x000fe20000000800 */
[----:B0-----:R-:W-:-:S05]  /*3df60*/  IMAD.WIDE R4, R36, 0x2, R48 ;  /* 0x0000000224047825 */ /* 0x001fca00078e0230 */
[----:B------:R0:W-:Y:S01]  /*3df70*/  @P4 STG.E.U16 desc[UR8][R4.64], R6 ;  /* 0x0000000604004986 */ /* 0x0001e2000c101508 */
[----:B------:R-:W-:Y:S01]  /*3df80*/  ISETP.LT.AND P5, PT, R54, UR6, !P5 ;  /* 0x0000000636007c0c */ /* 0x000fe2000efa1270 */
[----:B------:R-:W-:Y:S01]  /*3df90*/  ULDC UR6, c[0x0][0x228] ;  /* 0x00008a0000067ab9 */ /* 0x000fe20000000800 */
[----:B------:R-:W-:Y:S01]  /*3dfa0*/  ISETP.GE.AND P4, PT, R42, UR4, PT ;  /* 0x000000042a007c0c */ /* 0x000fe2000bf86270 */
[----:B------:R-:W-:Y:S01]  /*3dfb0*/  ULDC UR4, c[0x0][0x228] ;  /* 0x00008a0000047ab9 */ /* 0x000fe20000000800 */
[----:B0-----:R-:W-:-:S05]  /*3dfc0*/  IMAD.WIDE R4, R36, 0x2, R2 ;  /* 0x0000000224047825 */ /* 0x001fca00078e0202 */
[----:B------:R0:W-:Y:S01]  /*3dfd0*/  @P6 STG.E.U16 desc[UR8][R4.64], R39 ;  /* 0x0000002704006986 */ /* 0x0001e2000c101508 */
[----:B------:R-:W-:Y:S01]  /*3dfe0*/  ISETP.LT.AND P6, PT, R61, UR4, !P4 ;  /* 0x000000043d007c0c */ /* 0x000fe2000e7c1270 */
[----:B------:R-:W-:Y:S02]  /*3dff0*/  ULDC UR4, c[0x0][0x248] ;  /* 0x0000920000047ab9 */ /* 0x000fe40000000800 */
[----:B------:R-:W-:Y:S01]  /*3e000*/  VIADD R37, R36, UR4 ;  /* 0x0000000424257c36 */ /* 0x000fe20008000000 */
[----:B------:R-:W-:-:S03]  /*3e010*/  ULDC UR4, c[0x0][0x228] ;  /* 0x00008a0000047ab9 */ /* 0x000fc60000000800 */
[----:B------:R-:W-:-:S04]  /*3e020*/  IMAD.WIDE R6, R37, 0x2, R46 ;  /* 0x0000000225067825 */ /* 0x000fc800078e022e */
[----:B0-----:R-:W-:Y:S01]  /*3e030*/  IMAD.WIDE R4, R36, 0x2, R44 ;  /* 0x0000000224047825 */ /* 0x001fe200078e022c */
[----:B------:R-:W-:-:S04]  /*3e040*/  PRMT R36, R32, 0x7632, R36 ;  /* 0x0000763220247816 */ /* 0x000fc80000000024 */
[----:B------:R-:W-:Y:S04]  /*3e050*/  @P5 STG.E.U16 desc[UR8][R4.64], R38 ;  /* 0x0000002604005986 */ /* 0x000fe8000c101508 */
[----:B------:R0:W-:Y:S04]  /*3e060*/  @P6 STG.E.U16 desc[UR8][R6.64], R32 ;  /* 0x0000002006006986 */ /* 0x0001e8000c101508 */
[----:B0-----:R-:W4:Y:S01]  /*3e070*/  LDL.LU R32, [R1+0x141c] ;  /* 0x00141c0001207983 */ /* 0x001f220000300800 */
[----:B------:R-:W-:Y:S01]  /*3e080*/  ISETP.LT.AND P5, PT, R60, UR4, !P4 ;  /* 0x000000043c007c0c */ /* 0x000fe2000e7a1270 */
[----:B------:R-:W-:Y:S01]  /*3e090*/  IMAD.WIDE R4, R37, 0x2, R48 ;  /* 0x0000000225047825 */ /* 0x000fe200078e0230 */
[----:B------:R-:W-:Y:S01]  /*3e0a0*/  ISETP.LT.AND P6, PT, R55, UR6, !P4 ;  /* 0x0000000637007c0c */ /* 0x000fe2000e7c1270 */
[----:B------:R-:W-:Y:S01]  /*3e0b0*/  ULDC UR6, c[0x0][0x228] ;  /* 0x00008a0000067ab9 */ /* 0x000fe20000000800 */
[----:B------:R-:W-:Y:S01]  /*3e0c0*/  ULDC UR4, c[0x0][0x22c] ;  /* 0x00008b0000047ab9 */ /* 0x000fe20000000800 */
[----:B------:R-:W-:-:S08]  /*3e0d0*/  IMAD.WIDE R6, R37, 0x2, R2 ;  /* 0x0000000225067825 */ /* 0x000fd000078e0202 */
[----:B------:R-:W-:Y:S04]  /*3e0e0*/  @P5 STG.E.U16 desc[UR8][R4.64], R36 ;  /* 0x0000002404005986 */ /* 0x000fe8000c101508 */
[----:B------:R0:W-:Y:S02]  /*3e0f0*/  @P6 STG.E.U16 desc[UR8][R6.64], R28 ;  /* 0x0000001c06006986 */ /* 0x0001e4000c101508 */
[----:B0-----:R-:W-:Y:S02]  /*3e100*/  PRMT R7, R28, 0x7632, R7 ;  /* 0x000076321c077816 */ /* 0x001fe40000000007 */
[----:B------:R-:W4:Y:S01]  /*3e110*/  LDL.LU R28, [R1+0x1418] ;  /* 0x00141800011c7983 */ /* 0x000f220000300800 */
[----:B------:R-:W-:Y:S01]  /*3e120*/  ISETP.LT.AND P4, PT, R54, UR6, !P4 ;  /* 0x0000000636007c0c */ /* 0x000fe2000e781270 */
[----:B------:R-:W-:Y:S01]  /*3e130*/  ULDC UR6, c[0x0][0x228] ;  /* 0x00008a0000067ab9 */ /* 0x000fe20000000800 */
[----:B------:R-:W-:Y:S01]  /*3e140*/  IMAD.WIDE R4, R37, 0x2, R44 ;  /* 0x0000000225047825 */ /* 0x000fe200078e022c */
[----:B------:R-:W-:Y:S01]  /*3e150*/  PRMT R6, R24, 0x7632, R6 ;  /* 0x0000763218067816 */ /* 0x000fe20000000006 */
[----:B------:R-:W4:Y:S04]  /*3e160*/  LDL.LU R38, [R1+0x1410] ;  /* 0x0014100001267983 */ /* 0x000f280000300800 */
[----:B------:R-:W4:Y:S05]  /*3e170*/  LDL.LU R36, [R1+0x140c] ;  /* 0x00140c0001247983 */ /* 0x000f2a0000300800 */
[----:B------:R0:W-:Y:S01]  /*3e180*/  @P4 STG.E.U16 desc[UR8][R4.64], R7 ;  /* 0x0000000704004986 */ /* 0x0001e2000c101508 */
[----:B--2---:R-:W-:Y:S01]  /*3e190*/  ISETP.GE.AND P5, PT, R41, UR4, PT ;  /* 0x0000000429007c0c */ /* 0x004fe2000bfa6270 */
[----:B------:R-:W-:-:S03]  /*3e1a0*/  ULDC UR4, c[0x0][0x248] ;  /* 0x0000920000047ab9 */ /* 0x000fc60000000800 */
[----:B------:R-:W-:Y:S01]  /*3e1b0*/  ISETP.LT.AND P6, PT, R61, UR6, !P5 ;  /* 0x000000063d007c0c */ /* 0x000fe2000efc1270 */
[----:B------:R-:W-:Y:S01]  /*3e1c0*/  VIADD R37, R37, UR4 ;  /* 0x0000000425257c36 */ /* 0x000fe20008000000 */
[----:B------:R-:W-:Y:S01]  /*3e1d0*/  ULDC UR4, c[0x0][0x228] ;  /* 0x00008a0000047ab9 */ /* 0x000fe20000000800 */
[----:B------:R-:W-:Y:S01]  /*3e1e0*/  ULDC UR6, c[0x0][0x228] ;  /* 0x00008a0000067ab9 */ /* 0x000fe20000000800 */
[----:B------:R-:W-:Y:S01]  /*3e1f0*/  ISETP.LT.AND P4, PT, R60, UR4, !P5 ;  /* 0x000000043c007c0c */ /* 0x000fe2000ef81270 */
[----:B0-----:R-:W-:Y:S01]  /*3e200*/  IMAD.WIDE R4, R37, 0x2, R46 ;  /* 0x0000000225047825 */ /* 0x001fe200078e022e */
[----:B------:R-:W-:-:S07]  /*3e210*/  ULDC UR4, c[0x0][0x228] ;  /* 0x00008a0000047ab9 */ /* 0x000fce0000000800 */
[----:B------:R0:W-:Y:S01]  /*3e220*/  @P6 STG.E.U16 desc[UR8][R4.64], R24 ;  /* 0x0000001804006986 */ /* 0x0001e2000c101508 */
[----:B------:R-:W-:Y:S01]  /*3e230*/  ISETP.LT.AND P6, PT, R55, UR4, !P5 ;  /* 0x0000000437007c0c */ /* 0x000fe2000efc1270 */
[----:B------:R-:W-:Y:S01]  /*3e240*/  ULDC UR4, c[0x0][0x22c] ;  /* 0x00008b0000047ab9 */ /* 0x000fe20000000800 */
[----:B------:R-:W-:Y:S01]  /*3e250*/  ISETP.LT.AND P5, PT, R54, UR6, !P5 ;  /* 0x0000000636007c0c */ /* 0x000fe2000efa1270 */
[----:B------:R-:W-:Y:S01]  /*3e260*/  ULDC UR6, c[0x0][0x228] ;  /* 0x00008a0000067ab9 */ /* 0x000fe20000000800 */
[----:B0-----:R-:W-:-:S05]  /*3e270*/  IMAD.WIDE R4, R37, 0x2, R48 ;  /* 0x0000000225047825 */ /* 0x001fca00078e0230 */
[----:B------:R0:W-:Y:S01]  /*3e280*/  @P4 STG.E.U16 desc[UR8][R4.64], R6 ;  /* 0x0000000604004986 */ /* 0x0001e2000c101508 */
[----:B---3--:R-:W-:Y:S01]  /*3e290*/  ISETP.GE.AND P4, PT, R40, UR4, PT ;  /* 0x0000000428007c0c */ /* 0x008fe2000bf86270 */
[----:B------:R-:W-:Y:S01]  /*3e2a0*/  ULDC UR4, c[0x0][0x228] ;  /* 0x00008a0000047ab9 */ /* 0x000fe20000000800 */
[----:B0-----:R-:W-:-:S05]  /*3e2b0*/  IMAD.WIDE R4, R37, 0x2, R2 ;  /* 0x0000000225047825 */ /* 0x001fca00078e0202 */
[----:B------:R0:W-:Y:S01]  /*3e2c0*/  @P6 STG.E.U16 desc[UR8][R4.64], R20 ;  /* 0x0000001404006986 */ /* 0x0001e2000c101508 */
[----:B------:R-:W-:Y:S01]  /*3e2d0*/  ISETP.LT.AND P6, PT, R61, UR4, !P4 ;  /* 0x000000043d007c0c */ /* 0x000fe2000e7c1270 */
[----:B------:R-:W-:Y:S01]  /*3e2e0*/  ULDC UR4, c[0x0][0x248] ;  /* 0x0000920000047ab9 */ /* 0x000fe20000000800 */
[----:B------:R-:W-:Y:S01]  /*3e2f0*/  PRMT R24, R20, 0x7632, R24 ;  /* 0x0000763214187816 */ /* 0x000fe20000000018 */
[----:B------:R-:W-:Y:S01]  /*3e300*/  VIADD R39, R37, UR4 ;  /* 0x0000000425277c36 */ /* 0x000fe20008000000 */
[----:B------:R-:W-:-:S03]  /*3e310*/  ULDC UR4, c[0x0][0x228] ;  /* 0x00008a0000047ab9 */ /* 0x000fc60000000800 */
[----:B------:R-:W-:-:S04]  /*3e320*/  IMAD.WIDE R6, R39, 0x2, R46 ;  /* 0x0000000227067825 */ /* 0x000fc800078e022e */
[----:B0-----:R-:W-:-:S05]  /*3e330*/  IMAD.WIDE R4, R37, 0x2, R44 ;  /* 0x0000000225047825 */ /* 0x001fca00078e022c */
[----:B------:R0:W-:Y:S01]  /*3e340*/  @P5 STG.E.U16 desc[UR8][R4.64], R24 ;  /* 0x0000001804005986 */ /* 0x0001e2000c101508 */
[----:B------:R-:W-:Y:S01]  /*3e350*/  ISETP.LT.AND P5, PT, R60, UR4, !P4 ;  /* 0x000000043c007c0c */ /* 0x000fe2000e7a1270 */
[----:B------:R-:W-:Y:S02]  /*3e360*/  ULDC UR4, c[0x0][0x22c] ;  /* 0x00008b0000047ab9 */ /* 0x000fe40000000800 */
[----:B------:R1:W-:Y:S01]  /*3e370*/  @P6 STG.E.U16 desc[UR8][R6.64], R33 ;  /* 0x0000002106006986 */ /* 0x0003e2000c101508 */
[----:B------:R-:W-:Y:S01]  /*3e380*/  ISETP.LT.AND P6, PT, R55, UR6, !P4 ;  /* 0x0000000637007c0c */ /* 0x000fe2000e7c1270 */
[----:B------:R-:W-:Y:S01]  /*3e390*/  ULDC UR6, c[0x0][0x228] ;  /* 0x00008a0000067ab9 */ /* 0x000fe20000000800 */
[----:B------:R-:W-:Y:S01]  /*3e3a0*/  PRMT R20, R33, 0x7632, R20 ;  /* 0x0000763221147816 */ /* 0x000fe20000000014 */
[----:B0-----:R-:W-:-:S04]  /*3e3b0*/  IMAD.WIDE R4, R39, 0x2, R48 ;  /* 0x0000000227047825 */ /* 0x001fc800078e0230 */
[----:B-1----:R-:W-:Y:S02]  /*3e3c0*/  IMAD.WIDE R6, R39, 0x2, R2 ;  /* 0x0000000227067825 */ /* 0x002fe400078e0202 */
[----:B------:R0:W-:Y:S04]  /*3e3d0*/  @P5 STG.E.U16 desc[UR8][R4.64], R20 ;  /* 0x0000001404005986 */ /* 0x0001e8000c101508 */
[----:B------:R1:W-:Y:S01]  /*3e3e0*/  @P6 STG.E.U16 desc[UR8][R6.64], R29 ;  /* 0x0000001d06006986 */ /* 0x0003e2000c101508 */
[----:B------:R-:W-:Y:S01]  /*3e3f0*/  PRMT R24, R29, 0x7632, R24 ;  /* 0x000076321d187816 */ /* 0x000fe20000000018 */
[----:B0-----:R-:W-:Y:S01]  /*3e400*/  IMAD.WIDE R4, R39, 0x2, R44 ;  /* 0x0000000227047825 */ /* 0x001fe200078e022c */
[----:B----4-:R-:W-:Y:S01]  /*3e410*/  ISETP.GE.AND P5, PT, R32, UR4, PT ;  /* 0x0000000420007c0c */ /* 0x010fe2000bfa6270 */
[----:B------:R-:W-:-:S02]  /*3e420*/  ULDC UR4, c[0x0][0x228] ;  /* 0x00008a0000047ab9 */ /* 0x000fc40000000800 */
[----:B------:R-:W-:Y:S01]  /*3e430*/  ISETP.LT.AND P4, PT, R54, UR4, !P4 ;  /* 0x0000000436007c0c */ /* 0x000fe2000e781270 */
[----:B------:R-:W-:Y:S01]  /*3e440*/  ULDC UR4, c[0x0][0x248] ;  /* 0x0000920000047ab9 */ /* 0x000fe20000000800 */
[----:B------:R-:W-:Y:S01]  /*3e450*/  ISETP.LT.AND P6, PT, R61, UR6, !P5 ;  /* 0x000000063d007c0c */ /* 0x000fe2000efc1270 */
[----:B------:R-:W-:Y:S01]  /*3e460*/  VIADD R33, R39, UR4 ;  /* 0x0000000427217c36 */ /* 0x000fe20008000000 */
[----:B------:R-:W-:Y:S01]  /*3e470*/  ULDC UR4, c[0x0][0x228] ;  /* 0x00008a0000047ab9 */ /* 0x000fe20000000800 */
[----:B------:R-:W-:Y:S02]  /*3e480*/  ULDC UR6, c[0x0][0x228] ;  /* 0x00008a0000067ab9 */ /* 0x000fe40000000800 */
[----:B-1----:R-:W-:-:S06]  /*3e490*/  IMAD.WIDE R6, R33, 0x2, R46 ;  /* 0x0000000221067825 */ /* 0x002fcc00078e022e */
[----:B------:R0:W-:Y:S04]  /*3e4a0*/  @P4 STG.E.U16 desc[UR8][R4.64], R24 ;  /* 0x0000001804004986 */ /* 0x0001e8000c101508 */
[----:B------:R1:W-:Y:S01]  /*3e4b0*/  @P6 STG.E.U16 desc[UR8][R6.64], R25 ;  /* 0x0000001906006986 */ /* 0x0003e2000c101508 */
[----:B------:R-:W-:Y:S01]  /*3e4c0*/  ISETP.LT.AND P6, PT, R60, UR4, !P5 ;  /* 0x000000043c007c0c */ /* 0x000fe2000efc1270 */
[----:B------:R-:W-:Y:S01]  /*3e4d0*/  ULDC UR4, c[0x0][0x228] ;  /* 0x00008a0000047ab9 */ /* 0x000fe20000000800 */
[----:B------:R-:W-:Y:S01]  /*3e4e0*/  ISETP.LT.AND P4, PT, R55, UR6, !P5 ;  /* 0x0000000637007c0c */ /* 0x000fe2000ef81270 */
[----:B------:R-:W-:Y:S01]  /*3e4f0*/  ULDC UR6, c[0x0][0x228] ;  /* 0x00008a0000067ab9 */ /* 0x000fe20000000800 */
[----:B------:R-:W-:Y:S01]  /*3e500*/  PRMT R20, R25, 0x7632, R20 ;  /* 0x0000763219147816 */ /* 0x000fe20000000014 */
[----:B0-----:R-:W-:Y:S01]  /*3e510*/  IMAD.WIDE R4, R33, 0x2, R48 ;  /* 0x0000000221047825 */ /* 0x001fe200078e0230 */
[----:B------:R-:W-:Y:S01]  /*3e520*/  ISETP.LT.AND P5, PT, R54, UR4, !P5 ;  /* 0x0000000436007c0c */ /* 0x000fe2000efa1270 */
[----:B------:R-:W-:-:S02]  /*3e530*/  ULDC UR4, c[0x0][0x22c] ;  /* 0x00008b0000047ab9 */ /* 0x000fc40000000800 */
[----:B-1----:R-:W-:-:S04]  /*3e540*/  IMAD.WIDE R6, R33, 0x2, R2 ;  /* 0x0000000221067825 */ /* 0x002fc800078e0202 */
[----:B------:R0:W-:Y:S01]  /*3e550*/  @P6 STG.E.U16 desc[UR8][R4.64], R20 ;  /* 0x0000001404006986 */ /* 0x0001e2000c101508 */
[----:B------:R-:W-:Y:S01]  /*3e560*/  ISETP.GE.AND P6, PT, R28, UR4, PT ;  /* 0x000000041c007c0c */ /* 0x000fe2000bfc6270 */
[----:B------:R-:W-:Y:S01]  /*3e570*/  IMAD.WIDE R24, R33, 0x2, R44 ;  /* 0x0000000221187825 */ /* 0x000fe200078e022c */
[----:B------:R-:W-:Y:S01]  /*3e580*/  PRMT R29, R21, 0x7632, R29 ;  /* 0x00007632151d7816 */ /* 0x000fe2000000001d */
[----:B------:R-:W-:Y:S01]  /*3e590*/  @P4 STG.E.U16 desc[UR8][R6.64], R21 ;  /* 0x0000001506004986 */ /* 0x000fe2000c101508 */
[----:B------:R-:W-:Y:S01]  /*3e5a0*/  ISETP.LT.AND P4, PT, R61, UR6, !P6 ;  /* 0x000000063d007c0c */ /* 0x000fe2000f781270 */
[----:B------:R-:W-:Y:S01]  /*3e5b0*/  ULDC UR4, c[0x0][0x248] ;  /* 0x0000920000047ab9 */ /* 0x000fe20000000800 */
[----:B------:R-:W-:Y:S01]  /*3e5c0*/  ULDC UR6, c[0x0][0x228] ;  /* 0x00008a0000067ab9 */ /* 0x000fe20000000800 */
[----:B------:R-:W-:Y:S01]  /*3e5d0*/  VIADD R37, R33, UR4 ;  /* 0x0000000421257c36 */ /* 0x000fe20008000000 */
[----:B------:R1:W-:Y:S01]  /*3e5e0*/  @P5 STG.E.U16 desc[UR8][R24.64], R29 ;  /* 0x0000001d18005986 */ /* 0x0003e2000c101508 */
[----:B------:R-:W-:Y:S01]  /*3e5f0*/  ULDC UR4, c[0x0][0x228] ;  /* 0x00008a0000047ab9 */ /* 0x000fe20000000800 */
[----:B0-----:R-:W-:Y:S01]  /*3e600*/  PRMT R5, R34, 0x7632, R5 ;  /* 0x0000763222057816 */ /* 0x001fe20000000005 */
[----:B-1----:R-:W-:-:S06]  /*3e610*/  IMAD.WIDE R28, R37, 0x2, R46 ;  /* 0x00000002251c7825 */ /* 0x002fcc00078e022e */
[----:B------:R0:W-:Y:S04]  /*3e620*/  @P4 STG.E.U16 desc[UR8][R28.64], R34 ;  /* 0x000000221c004986 */ /* 0x0001e8000c101508 */
[----:B0-----:R-:W2:Y:S01]  /*3e630*/  LDL.LU R34, [R1+0x1438] ;  /* 0x0014380001227983 */ /* 0x001ea20000300800 */
[----:B------:R-:W-:Y:S01]  /*3e640*/  ISETP.LT.AND P5, PT, R60, UR10, !P6 ;  /* 0x0000000a3c007c0c */ /* 0x000fe2000f7a1270 */
[----:B------:R-:W-:Y:S01]  /*3e650*/  IMAD.WIDE R32, R37, 0x2, R48 ;  /* 0x0000000225207825 */ /* 0x000fe200078e0230 */
[----:B------:R-:W-:Y:S01]  /*3e660*/  ULDC UR10, c[0x0][0x228] ;  /* 0x00008a00000a7ab9 */ /* 0x000fe20000000800 */
[----:B------:R-:W-:Y:S01]  /*3e670*/  ISETP.LT.AND P4, PT, R55, UR4, !P6 ;  /* 0x0000000437007c0c */ /* 0x000fe2000f781270 */
[----:B------:R-:W-:Y:S01]  /*3e680*/  ULDC UR4, c[0x0][0x248] ;  /* 0x0000920000047ab9 */ /* 0x000fe20000000800 */
[----:B------:R-:W-:Y:S01]  /*3e690*/  ISETP.LT.AND P6, PT, R54, UR6, !P6 ;  /* 0x0000000636007c0c */ /* 0x000fe2000f7c1270 */
[C---:B------:R-:W-:Y:S01]  /*3e6a0*/  VIADD R25, R37.reuse, UR4 ;  /* 0x0000000425197c36 */ /* 0x040fe20008000000 */
[----:B------:R-:W-:Y:S01]  /*3e6b0*/  PRMT R24, R30, 0x7632, R24 ;  /* 0x000076321e187816 */ /* 0x000fe20000000018 */
[----:B------:R-:W-:Y:S01]  /*3e6c0*/  IMAD.WIDE R6, R37, 0x2, R44 ;  /* 0x0000000225067825 */ /* 0x000fe200078e022c */
[----:B------:R-:W-:Y:S01]  /*3e6d0*/  ULDC UR4, c[0x0][0x228] ;  /* 0x00008a0000047ab9 */ /* 0x000fe20000000800 */
[----:B------:R-:W-:-:S03]  /*3e6e0*/  ULDC UR6, c[0x0][0x228] ;  /* 0x00008a0000067ab9 */ /* 0x000fc60000000800 */
[----:B------:R0:W-:Y:S01]  /*3e6f0*/  @P5 STG.E.U16 desc[UR8][R32.64], R5 ;  /* 0x0000000520005986 */ /* 0x0001e2000c101508 */
[----:B------:R-:W-:Y:S01]  /*3e700*/  ISETP.LT.AND P5, PT, R61, UR10, !P2 ;  /* 0x0000000a3d007c0c */ /* 0x000fe2000d7a1270 */
[----:B------:R-:W-:Y:S01]  /*3e710*/  IMAD.WIDE R20, R25, 0x2, R46 ;  /* 0x0000000219147825 */ /* 0x000fe200078e022e */
[----:B------:R-:W-:-:S03]  /*3e720*/  ULDC UR10, c[0x0][0x228] ;  /* 0x00008a00000a7ab9 */ /* 0x000fc60000000800 */
[----:B0-----:R-:W-:Y:S01]  /*3e730*/  IMAD.WIDE R4, R37, 0x2, R2 ;  /* 0x0000000225047825 */ /* 0x001fe200078e0202 */
[----:B------:R-:W-:Y:S01]  /*3e740*/  PRMT R28, R26, 0x7632, R28 ;  /* 0x000076321a1c7816 */ /* 0x000fe2000000001c */
[----:B------:R-:W3:Y:S04]  /*3e750*/  LDL.LU R32, [R1+0x1434] ;  /* 0x0014340001207983 */ /* 0x000ee80000300800 */
[----:B------:R0:W-:Y:S01]  /*3e760*/  @P4 STG.E.U16 desc[UR8][R4.64], R30 ;  /* 0x0000001e04004986 */ /* 0x0001e2000c101508 */
[----:B------:R-:W-:Y:S01]  /*3e770*/  ISETP.LT.AND P4, PT, R55, UR6, !P2 ;  /* 0x0000000637007c0c */ /* 0x000fe2000d781270 */
[----:B------:R-:W-:Y:S02]  /*3e780*/  ULDC UR6, c[0x0][0x228] ;  /* 0x00008a0000067ab9 */ /* 0x000fe40000000800 */
[----:B------:R1:W-:Y:S04]  /*3e790*/  @P6 STG.E.U16 desc[UR8][R6.64], R24 ;  /* 0x0000001806006986 */ /* 0x0003e8000c101508 */
[----:B------:R4:W-:Y:S01]  /*3e7a0*/  @P5 STG.E.U16 desc[UR8][R20.64], R26 ;  /* 0x0000001a14005986 */ /* 0x0009e2000c101508 */
[----:B------:R-:W-:Y:S01]  /*3e7b0*/  ISETP.LT.AND P5, PT, R60, UR4, !P2 ;  /* 0x000000043c007c0c */ /* 0x000fe2000d7a1270 */
[----:B------:R-:W-:Y:S01]  /*3e7c0*/  ULDC UR4, c[0x0][0x228] ;  /* 0x00008a0000047ab9 */ /* 0x000fe20000000800 */
[----:B------:R-:W-:Y:S01]  /*3e7d0*/  ISETP.LT.AND P2, PT, R54, UR10, !P2 ;  /* 0x0000000a36007c0c */ /* 0x000fe2000d741270 */
[----:B0-----:R-:W-:Y:S01]  /*3e7e0*/  IMAD.WIDE R4, R25, 0x2, R48 ;  /* 0x0000000219047825 */ /* 0x001fe200078e0230 */
[----:B------:R-:W-:Y:S01]  /*3e7f0*/  ISETP.LT.AND P6, PT, R61, UR4, !P0 ;  /* 0x000000043d007c0c */ /* 0x000fe2000c7c1270 */
[----:B------:R-:W-:Y:S01]  /*3e800*/  ULDC UR4, c[0x0][0x248] ;  /* 0x0000920000047ab9 */ /* 0x000fe20000000800 */
[----:B------:R-:W-:Y:S01]  /*3e810*/  ULDC UR10, c[0x0][0x228] ;  /* 0x00008a00000a7ab9 */ /* 0x000fe20000000800 */
[----:B-1----:R-:W-:-:S04]  /*3e820*/  IMAD.WIDE R6, R25, 0x2, R2 ;  /* 0x0000000219067825 */ /* 0x002fc800078e0202 */
[C---:B----4-:R-:W-:Y:S01]  /*3e830*/  IMAD.WIDE R20, R25.reuse, 0x2, R44 ;  /* 0x0000000219147825 */ /* 0x050fe200078e022c */
[----:B------:R-:W-:Y:S01]  /*3e840*/  PRMT R26, R22, 0x7632, R26 ;  /* 0x00007632161a7816 */ /* 0x000fe2000000001a */
[----:B------:R0:W-:Y:S02]  /*3e850*/  @P5 STG.E.U16 desc[UR8][R4.64], R28 ;  /* 0x0000001c04005986 */ /* 0x0001e4000c101508 */
[----:B------:R-:W-:Y:S01]  /*3e860*/  VIADD R29, R25, UR4 ;  /* 0x00000004191d7c36 */ /* 0x000fe20008000000 */
[----:B------:R-:W-:Y:S01]  /*3e870*/  ULDC UR4, c[0x0][0x228] ;  /* 0x00008a0000047ab9 */ /* 0x000fe20000000800 */
[----:B------:R1:W-:Y:S01]  /*3e880*/  @P4 STG.E.U16 desc[UR8][R6.64], R22 ;  /* 0x0000001606004986 */ /* 0x0003e2000c101508 */
[----:B------:R-:W-:Y:S01]  /*3e890*/  ISETP.LT.AND P4, PT, R60, UR4, !P0 ;  /* 0x000000043c007c0c */ /* 0x000fe2000c781270 */
[----:B------:R-:W-:Y:S01]  /*3e8a0*/  IMAD.WIDE R24, R29, 0x2, R46 ;  /* 0x000000021d187825 */ /* 0x000fe200078e022e */
[----:B------:R-:W-:Y:S01]  /*3e8b0*/  ULDC UR4, c[0x0][0x228] ;  /* 0x00008a0000047ab9 */ /* 0x000fe20000000800 */
[----:B------:R4:W-:Y:S01]  /*3e8c0*/  @P2 STG.E.U16 desc[UR8][R20.64], R26 ;  /* 0x0000001a14002986 */ /* 0x0009e2000c101508 */
[----:B------:R-:W-:Y:S01]  /*3e8d0*/  ISETP.LT.AND P2, PT, R55, UR6, !P0 ;  /* 0x0000000637007c0c */ /* 0x000fe2000c741270 */
[----:B------:R-:W-:Y:S01]  /*3e8e0*/  ULDC UR6, c[0x0][0x228] ;  /* 0x00008a0000067ab9 */ /* 0x000fe20000000800 */
[----:B------:R-:W-:Y:S01]  /*3e8f0*/  ISETP.LT.AND P0, PT, R54, UR10, !P0 ;  /* 0x0000000a36007c0c */ /* 0x000fe2000c701270 */
[----:B------:R4:W-:Y:S01]  /*3e900*/  @P6 STG.E.U16 desc[UR8][R24.64], R35 ;  /* 0x0000002318006986 */ /* 0x0009e2000c101508 */
[----:B------:R-:W-:Y:S01]  /*3e910*/  ISETP.LT.AND P6, PT, R61, UR4, !P3 ;  /* 0x000000043d007c0c */ /* 0x000fe2000dfc1270 */
[----:B------:R-:W-:Y:S01]  /*3e920*/  ULDC UR4, c[0x0][0x248] ;  /* 0x0000920000047ab9 */ /* 0x000fe20000000800 */
[----:B0-----:R-:W-:Y:S01]  /*3e930*/  IMAD.WIDE R4, R29, 0x2, R48 ;  /* 0x000000021d047825 */ /* 0x001fe200078e0230 */
[----:B-1----:R-:W-:Y:S01]  /*3e940*/  PRMT R22, R35, 0x7632, R22 ;  /* 0x0000763223167816 */ /* 0x002fe20000000016 */
[----:B------:R-:W-:-:S02]  /*3e950*/  ULDC UR10, c[0x0][0x228] ;  /* 0x00008a00000a7ab9 */ /* 0x000fc40000000800 */
[----:B------:R-:W-:Y:S01]  /*3e960*/  IMAD.WIDE R6, R29, 0x2, R2 ;  /* 0x000000021d067825 */ /* 0x000fe200078e0202 */
[----:B----4-:R-:W-:-:S03]  /*3e970*/  PRMT R26, R31, 0x7632, R26 ;  /* 0x000076321f1a7816 */ /* 0x010fc6000000001a */
[C---:B------:R-:W-:Y:S02]  /*3e980*/  VIADD R33, R29.reuse, UR4 ;  /* 0x000000041d217c36 */ /* 0x040fe40008000000 */
[----:B------:R-:W-:Y:S01]  /*3e990*/  IMAD.WIDE R20, R29, 0x2, R44 ;  /* 0x000000021d147825 */ /* 0x000fe200078e022c */
[----:B------:R-:W-:Y:S01]  /*3e9a0*/  @P4 STG.E.U16 desc[UR8][R4.64], R22 ;  /* 0x0000001604004986 */ /* 0x000fe2000c101508 */
[----:B------:R-:W-:Y:S02]  /*3e9b0*/  ULDC UR4, c[0x0][0x228] ;  /* 0x00008a0000047ab9 */ /* 0x000fe40000000800 */
[----:B------:R-:W-:Y:S01]  /*3e9c0*/  IMAD.WIDE R24, R33, 0x2, R46 ;  /* 0x0000000221187825 */ /* 0x000fe200078e022e */
[----:B------:R0:W-:Y:S01]  /*3e9d0*/  @P2 STG.E.U16 desc[UR8][R6.64], R31 ;  /* 0x0000001f06002986 */ /* 0x0001e2000c101508 */
[----:B------:R-:W-:Y:S01]  /*3e9e0*/  ISETP.LT.AND P2, PT, R60, UR4, !P3 ;  /* 0x000000043c007c0c */ /* 0x000fe2000df41270 */
[----:B------:R-:W-:Y:S01]  /*3e9f0*/  ULDC UR4, c[0x0][0x248] ;  /* 0x0000920000047ab9 */ /* 0x000fe20000000800 */
[----:B------:R-:W-:Y:S01]  /*3ea00*/  ISETP.GE.AND P5, PT, R38, UR19, PT ;  /* 0x0000001326007c0c */ /* 0x000fe2000bfa6270 */
[----:B------:R1:W-:Y:S01]  /*3ea10*/  @P0 STG.E.U16 desc[UR8][R20.64], R26 ;  /* 0x0000001a14000986 */ /* 0x0003e2000c101508 */
[----:B------:R-:W-:Y:S01]  /*3ea20*/  ISETP.LT.AND P0, PT, R55, UR6, !P3 ;  /* 0x0000000637007c0c */ /* 0x000fe2000df01270 */
[----:B------:R-:W-:-:S02]  /*3ea30*/  ULDC UR6, c[0x0][0x228] ;  /* 0x00008a0000067ab9 */ /* 0x000fc40000000800 */
[----:B------:R-:W4:Y:S01]  /*3ea40*/  LDS.128 R4, [R0] ;  /* 0x0000000000047984 */ /* 0x000f220000000c00 */
[----:B------:R-:W-:Y:S01]  /*3ea50*/  ISETP.LT.AND P3, PT, R54, UR10, !P3 ;  /* 0x0000000a36007c0c */ /* 0x000fe2000df61270 */
[----:B------:R-:W-:Y:S02]  /*3ea60*/  ULDC UR10, c[0x0][0x228] ;  /* 0x00008a00000a7ab9 */ /* 0x000fe40000000800 */
[----:B------:R1:W-:Y:S01]  /*3ea70*/  @P6 STG.E.U16 desc[UR8][R24.64], R27 ;  /* 0x0000001b18006986 */ /* 0x0003e2000c101508 */
[----:B------:R-:W-:Y:S01]  /*3ea80*/  ISETP.LT.AND P6, PT, R61, UR12, !P5 ;  /* 0x0000000c3d007c0c */ /* 0x000fe2000efc1270 */
[----:B0-----:R-:W-:Y:S01]  /*3ea90*/  VIADD R31, R33, UR4 ;  /* 0x00000004211f7c36 */ /* 0x001fe20008000000 */
[----:B------:R-:W-:Y:S01]  /*3eaa0*/  PRMT R22, R27, 0x7632, R22 ;  /* 0x000076321b167816 */ /* 0x000fe20000000016 */
[----:B-1----:R-:W-:Y:S01]  /*3eab0*/  IMAD.WIDE R20, R33, 0x2, R2 ;  /* 0x0000000221147825 */ /* 0x002fe200078e0202 */
[----:B------:R-:W-:Y:S01]  /*3eac0*/  PRMT R30, R23, 0x7632, R30 ;  /* 0x00007632171e7816 */ /* 0x000fe2000000001e */
[----:B------:R-:W-:Y:S01]  /*3ead0*/  ULDC UR4, c[0x0][0x228] ;  /* 0x00008a0000047ab9 */ /* 0x000fe20000000800 */
[----:B------:R-:W-:Y:S01]  /*3eae0*/  ISETP.GE.AND P4, PT, R36, UR17, PT ;  /* 0x0000001124007c0c */ /* 0x000fe2000bf86270 */
[----:B------:R-:W-:Y:S01]  /*3eaf0*/  IMAD.WIDE R24, R33, 0x2, R48 ;  /* 0x0000000221187825 */ /* 0x000fe200078e0230 */
[----:B------:R-:W-:-:S03]  /*3eb00*/  ULDC UR12, c[0x0][0x228] ;  /* 0x00008a00000c7ab9 */ /* 0x000fc60000000800 */
[----:B------:R-:W-:Y:S01]  /*3eb10*/  IMAD.WIDE R26, R33, 0x2, R44 ;  /* 0x00000002211a7825 */ /* 0x000fe200078e022c */
[----:B------:R-:W-:Y:S01]  /*3eb20*/  @P2 STG.E.U16 desc[UR8][R24.64], R22 ;  /* 0x0000001618002986 */ /* 0x000fe2000c101508 */
[----:B------:R-:W-:Y:S01]  /*3eb30*/  ISETP.LT.AND P2, PT, R60, UR4, !P5 ;  /* 0x000000043c007c0c */ /* 0x000fe2000ef41270 */
[----:B------:R-:W-:Y:S01]  /*3eb40*/  ULDC UR4, c[0x0][0x248] ;  /* 0x0000920000047ab9 */ /* 0x000fe20000000800 */
[----:B------:R-:W-:Y:S01]  /*3eb50*/  IMAD.WIDE R28, R31, 0x2, R46 ;  /* 0x000000021f1c7825 */ /* 0x000fe200078e022e */
[----:B------:R0:W-:Y:S04]  /*3eb60*/  @P0 STG.E.U16 desc[UR8][R20.64], R23 ;  /* 0x0000001714000986 */ /* 0x0001e8000c101508 */
[----:B------:R-:W-:Y:S01]  /*3eb70*/  @P3 STG.E.U16 desc[UR8][R26.64], R30 ;  /* 0x0000001e1a003986 */ /* 0x000fe2000c101508 */
[----:B------:R-:W-:Y:S01]  /*3eb80*/  ISETP.LT.AND P3, PT, R55, UR6, !P5 ;  /* 0x0000000637007c0c */ /* 0x000fe2000ef61270 */
[----:B------:R-:W-:Y:S01]  /*3eb90*/  ULDC UR6, c[0x0][0x228] ;  /* 0x00008a0000067ab9 */ /* 0x000fe20000000800 */
[----:B------:R-:W-:Y:S01]  /*3eba0*/  ISETP.LT.AND P5, PT, R54, UR10, !P5 ;  /* 0x0000000a36007c0c */ /* 0x000fe2000efa1270 */
[----:B------:R1:W-:Y:S01]  /*3ebb0*/  @P6 STG.E.U16 desc[UR8][R28.64], R8 ;  /* 0x000000081c006986 */ /* 0x0003e2000c101508 */
[----:B------:R-:W-:-:S02]  /*3ebc0*/  ISETP.LT.AND P6, PT, R61, UR12, !P4 ;  /* 0x0000000c3d007c0c */ /* 0x000fc4000e7c1270 */
[----:B------:R-:W-:Y:S01]  /*3ebd0*/  PRMT R0, R8, 0x7632, R0 ;  /* 0x0000763208007816 */ /* 0x000fe20000000000 */
[C---:B0-----:R-:W-:Y:S01]  /*3ebe0*/  IMAD.WIDE R20, R31.reuse, 0x2, R48 ;  /* 0x000000021f147825 */ /* 0x041fe200078e0230 */
[----:B------:R-:W-:Y:S01]  /*3ebf0*/  ULDC UR10, c[0x0][0x228] ;  /* 0x00008a00000a7ab9 */ /* 0x000fe20000000800 */
[----:B------:R-:W-:Y:S02]  /*3ec00*/  ULDC UR12, c[0x0][0x228] ;  /* 0x00008a00000c7ab9 */ /* 0x000fe40000000800 */
[----:B------:R-:W-:-:S04]  /*3ec10*/  IMAD.WIDE R22, R31, 0x2, R2 ;  /* 0x000000021f167825 */ /* 0x000fc800078e0202 */
[C---:B-1----:R-:W-:Y:S01]  /*3ec20*/  VIADD R29, R31.reuse, UR4 ;  /* 0x000000041f1d7c36 */ /* 0x042fe20008000000 */
[----:B------:R-:W-:Y:S01]  /*3ec30*/  PRMT R8, R12, 0x7632, R8 ;  /* 0x000076320c087816 */ /* 0x000fe20000000008 */
[----:B------:R-:W-:Y:S01]  /*3ec40*/  IMAD.WIDE R24, R31, 0x2, R44 ;  /* 0x000000021f187825 */ /* 0x000fe200078e022c */
[----:B------:R0:W-:Y:S01]  /*3ec50*/  @P2 STG.E.U16 desc[UR8][R20.64], R0 ;  /* 0x0000000014002986 */ /* 0x0001e2000c101508 */
[----:B------:R-:W-:Y:S02]  /*3ec60*/  ULDC UR4, c[0x0][0x228] ;  /* 0x00008a0000047ab9 */ /* 0x000fe40000000800 */
[----:B------:R-:W-:Y:S01]  /*3ec70*/  IMAD.WIDE R26, R29, 0x2, R46 ;  /* 0x000000021d1a7825 */ /* 0x000fe200078e022e */
[----:B------:R4:W-:Y:S01]  /*3ec80*/  @P3 STG.E.U16 desc[UR8][R22.64], R12 ;  /* 0x0000000c16003986 */ /* 0x0009e2000c101508 */
[----:B------:R-:W-:Y:S01]  /*3ec90*/  ISETP.LT.AND P3, PT, R60, UR4, !P4 ;  /* 0x000000043c007c0c */ /* 0x000fe2000e761270 */
[----:B------:R-:W-:Y:S02]  /*3eca0*/  ULDC UR4, c[0x0][0x248] ;  /* 0x0000920000047ab9 */ /* 0x000fe40000000800 */
[----:B------:R1:W-:Y:S01]  /*3ecb0*/  @P5 STG.E.U16 desc[UR8][R24.64], R8 ;  /* 0x0000000818005986 */ /* 0x0003e2000c101508 */
[----:B------:R-:W-:-:S03]  /*3ecc0*/  ISETP.LT.AND P5, PT, R55, UR6, !P4 ;  /* 0x0000000637007c0c */ /* 0x000fc6000e7a1270 */
[----:B------:R-:W3:Y:S01]  /*3ecd0*/  LDL.LU R28, [R1+0x1430] ;  /* 0x00143000011c7983 */ /* 0x000ee20000300800 */
[----:B------:R-:W-:Y:S01]  /*3ece0*/  ISETP.LT.AND P4, PT, R54, UR10, !P4 ;  /* 0x0000000a36007c0c */ /* 0x000fe2000e781270 */
[C---:B------:R-:W-:Y:S01]  /*3ecf0*/  VIADD R31, R29.reuse, UR4 ;  /* 0x000000041d1f7c36 */ /* 0x040fe20008000000 */
[----:B0-----:R-:W-:Y:S01]  /*3ed00*/  PRMT R0, R16, 0x7632, R0 ;  /* 0x0000763210007816 */ /* 0x001fe20000000000 */
[----:B------:R0:W-:Y:S01]  /*3ed10*/  @P6 STG.E.U16 desc[UR8][R26.64], R16 ;  /* 0x000000101a006986 */ /* 0x0001e2000c101508 */
[C---:B------:R-:W-:Y:S01]  /*3ed20*/  IMAD.WIDE R20, R29.reuse, 0x2, R48 ;  /* 0x000000021d147825 */ /* 0x040fe200078e0230 */
[----:B----4-:R-:W-:Y:S01]  /*3ed30*/  PRMT R12, R4, 0x7632, R12 ;  /* 0x00007632040c7816 */ /* 0x010fe2000000000c */
[----:B------:R-:W-:Y:S01]  /*3ed40*/  ULDC UR4, c[0x0][0x228] ;  /* 0x00008a0000047ab9 */ /* 0x000fe20000000800 */
[----:B------:R-:W-:Y:S01]  /*3ed50*/  ULDC UR6, c[0x0][0x228] ;  /* 0x00008a0000067ab9 */ /* 0x000fe20000000800 */
[----:B------:R-:W-:Y:S01]  /*3ed60*/  IMAD.WIDE R22, R29, 0x2, R2 ;  /* 0x000000021d167825 */ /* 0x000fe200078e0202 */
[----:B------:R4:W-:Y:S01]  /*3ed70*/  @P3 STG.E.U16 desc[UR8][R20.64], R0 ;  /* 0x0000000014003986 */ /* 0x0009e2000c101508 */
[----:B------:R-:W-:-:S02]  /*3ed80*/  ULDC UR10, c[0x0][0x228] ;  /* 0x00008a00000a7ab9 */ /* 0x000fc40000000800 */
[----:B-1----:R-:W-:Y:S01]  /*3ed90*/  IMAD.WIDE R24, R29, 0x2, R44 ;  /* 0x000000021d187825 */ /* 0x002fe200078e022c */
[----:B------:R-:W-:Y:S03]  /*3eda0*/  @P5 STG.E.U16 desc[UR8][R22.64], R4 ;  /* 0x0000000416005986 */ /* 0x000fe6000c101508 */
[----:B0-----:R-:W-:Y:S01]  /*3edb0*/  IMAD.WIDE R26, R31, 0x2, R46 ;  /* 0x000000021f1a7825 */ /* 0x001fe200078e022e */
[----:B------:R-:W-:Y:S03]  /*3edc0*/  @P4 STG.E.U16 desc[UR8][R24.64], R12 ;  /* 0x0000000c18004986 */ /* 0x000fe6000c101508 */
[----:B----4-:R-:W-:Y:S02]  /*3edd0*/  VIADD R0, R11, 0x7c ;  /* 0x0000007c0b007836 */ /* 0x010fe40000000000 */
[----:B------:R-:W4:Y:S01]  /*3ede0*/  LDL.LU R11, [R1+0x143c] ;  /* 0x00143c00010b7983 */ /* 0x000f220000300800 */
[----:B--2---:R-:W-:-:S04]  /*3edf0*/  ISETP.GE.AND P0, PT, R34, UR15, PT ;  /* 0x0000000f22007c0c */ /* 0x004fc8000bf06270 */
[----:B------:R-:W-:Y:S01]  /*3ee00*/  ISETP.LT.AND P6, PT, R61, UR12, !P0 ;  /* 0x0000000c3d007c0c */ /* 0x000fe2000c7c1270 */
[----:B------:R-:W-:-:S12]  /*3ee10*/  ULDC UR12, c[0x0][0x228] ;  /* 0x00008a00000c7ab9 */ /* 0x000fd80000000800 */
[----:B------:R0:W-:Y:S04]  /*3ee20*/  @P6 STG.E.U16 desc[UR8][R26.64], R9 ;  /* 0x000000091a006986 */ /* 0x0001e8000c101508 */
[----:B0-----:R-:W2:Y:S01]  /*3ee30*/  LDL.LU R26, [R1+0x142c] ;  /* 0x00142c00011a7983 */ /* 0x001ea20000300800 */
[----:B------:R-:W-:Y:S01]  /*3ee40*/  ISETP.LT.AND P4, PT, R60, UR4, !P0 ;  /* 0x000000043c007c0c */ /* 0x000fe2000c781270 */
[----:B------:R-:W-:Y:S01]  /*3ee50*/  ULDC UR4, c[0x0][0x248] ;  /* 0x0000920000047ab9 */ /* 0x000fe20000000800 */
[----:B------:R-:W-:Y:S02]  /*3ee60*/  ISETP.LT.AND P5, PT, R55, UR6, !P0 ;  /* 0x0000000637007c0c */ /* 0x000fe4000c7a1270 */
[----:B------:R-:W-:Y:S02]  /*3ee70*/  ISETP.LT.AND P3, PT, R54, UR10, !P0 ;  /* 0x0000000a36007c0c */ /* 0x000fe4000c761270 */
[----:B---3--:R-:W-:-:S02]  /*3ee80*/  ISETP.GE.AND P2, PT, R32, UR13, PT ;  /* 0x0000000d20007c0c */ /* 0x008fc4000bf46270 */
[----:B------:R-:W-:Y:S01]  /*3ee90*/  PRMT R16, R9, 0x7632, R16 ;  /* 0x0000763209107816 */ /* 0x000fe20000000010 */
[----:B------:R-:W-:Y:S01]  /*3eea0*/  IMAD.WIDE R8, R31, 0x2, R48 ;  /* 0x000000021f087825 */ /* 0x000fe200078e0230 */
[----:B------:R-:W-:Y:S01]  /*3eeb0*/  ISETP.LT.AND P6, PT, R61, UR12, !P2 ;  /* 0x0000000c3d007c0c */ /* 0x000fe2000d7c1270 */
[----:B------:R-:W-:Y:S01]  /*3eec0*/  ULDC UR6, c[0x0][0x228] ;  /* 0x00008a0000067ab9 */ /* 0x000fe20000000800 */
[----:B------:R-:W-:Y:S01]  /*3eed0*/  PRMT R4, R13, 0x7632, R4 ;  /* 0x000076320d047816 */ /* 0x000fe20000000004 */
[C---:B------:R-:W-:Y:S01]  /*3eee0*/  IMAD.WIDE R20, R31.reuse, 0x2, R2 ;  /* 0x000000021f147825 */ /* 0x040fe200078e0202 */
[----:B------:R0:W-:Y:S01]  /*3eef0*/  @P4 STG.E.U16 desc[UR8][R8.64], R16 ;  /* 0x0000001008004986 */ /* 0x0001e2000c101508 */
[----:B------:R-:W-:Y:S02]  /*3ef00*/  ULDC UR10, c[0x0][0x228] ;  /* 0x00008a00000a7ab9 */ /* 0x000fe40000000800 */
[C---:B------:R-:W-:Y:S01]  /*3ef10*/  IMAD.WIDE R22, R31.reuse, 0x2, R44 ;  /* 0x000000021f167825 */ /* 0x040fe200078e022c */
[----:B------:R-:W-:Y:S03]  /*3ef20*/  @P5 STG.E.U16 desc[UR8][R20.64], R13 ;  /* 0x0000000d14005986 */ /* 0x000fe6000c101508 */
[----:B------:R-:W-:Y:S01]  /*3ef30*/  VIADD R27, R31, UR4 ;  /* 0x000000041f1b7c36 */ /* 0x000fe20008000000 */
[----:B------:R-:W-:Y:S01]  /*3ef40*/  ULDC UR4, c[0x0][0x228] ;  /* 0x00008a0000047ab9 */ /* 0x000fe20000000800 */
[----:B------:R1:W-:Y:S01]  /*3ef50*/  @P3 STG.E.U16 desc[UR8][R22.64], R4 ;  /* 0x0000000416003986 */ /* 0x0003e2000c101508 */
[----:B------:R-:W-:-:S02]  /*3ef60*/  ISETP.LT.AND P4, PT, R60, UR4, !P2 ;  /* 0x000000043c007c0c */ /* 0x000fc4000d781270 */
[----:B------:R-:W-:Y:S01]  /*3ef70*/  ISETP.LT.AND P5, PT, R55, UR6, !P2 ;  /* 0x0000000637007c0c */ /* 0x000fe2000d7a1270 */
[C---:B------:R-:W-:Y:S01]  /*3ef80*/  IMAD.WIDE R24, R27.reuse, 0x2, R46 ;  /* 0x000000021b187825 */ /* 0x040fe200078e022e */
[----:B------:R-:W-:Y:S01]  /*3ef90*/  ISETP.LT.AND P3, PT, R54, UR10, !P2 ;  /* 0x0000000a36007c0c */ /* 0x000fe2000d761270 */
[----:B------:R-:W-:Y:S01]  /*3efa0*/  ULDC UR4, c[0x0][0x248] ;  /* 0x0000920000047ab9 */ /* 0x000fe20000000800 */
[----:B------:R-:W-:Y:S01]  /*3efb0*/  ISETP.GE.AND P0, PT, R0, UR11, PT ;  /* 0x0000000b00007c0c */ /* 0x000fe2000bf06270 */
[----:B------:R-:W-:Y:S01]  /*3efc0*/  ULDC UR11, c[0x0][0x228] ;  /* 0x00008a00000b7ab9 */ /* 0x000fe20000000800 */
[----:B0-----:R-:W-:Y:S01]  /*3efd0*/  IMAD.WIDE R8, R27, 0x2, R48 ;  /* 0x000000021b087825 */ /* 0x001fe200078e0230 */
[----:B------:R0:W-:Y:S01]  /*3efe0*/  @P6 STG.E.U16 desc[UR8][R24.64], R17 ;  /* 0x0000001118006986 */ /* 0x0001e2000c101508 */
[----:B-1----:R-:W-:Y:S02]  /*3eff0*/  PRMT R4, R17, 0x7632, R4 ;  /* 0x0000763211047816 */ /* 0x002fe40000000004 */
[----:B------:R-:W-:Y:S01]  /*3f000*/  IMAD.WIDE R12, R27, 0x2, R2 ;  /* 0x000000021b0c7825 */ /* 0x000fe200078e0202 */
[----:B------:R-:W-:Y:S01]  /*3f010*/  ISETP.LT.AND P6, PT, R61, UR11, !P0 ;  /* 0x0000000b3d007c0c */ /* 0x000fe2000c7c1270 */
[----:B------:R-:W-:Y:S01]  /*3f020*/  ULDC UR6, c[0x0][0x228] ;  /* 0x00008a0000067ab9 */ /* 0x000fe20000000800 */
[----:B------:R-:W-:Y:S01]  /*3f030*/  PRMT R0, R5, 0x7632, R0 ;  /* 0x0000763205007816 */ /* 0x000fe20000000000 */
[C---:B------:R-:W-:Y:S01]  /*3f040*/  VIADD R23, R27.reuse, UR4 ;  /* 0x000000041b177c36 */ /* 0x040fe20008000000 */
[----:B------:R-:W-:Y:S01]  /*3f050*/  @P4 STG.E.U16 desc[UR8][R8.64], R4 ;  /* 0x0000000408004986 */ /* 0x000fe2000c101508 */
[----:B------:R-:W-:Y:S01]  /*3f060*/  ULDC UR4, c[0x0][0x228] ;  /* 0x00008a0000047ab9 */ /* 0x000fe20000000800 */
[----:B0-----:R-:W-:-:S02]  /*3f070*/  IMAD.WIDE R16, R27, 0x2, R44 ;  /* 0x000000021b107825 */ /* 0x001fc400078e022c */
[----:B------:R0:W-:Y:S01]  /*3f080*/  @P5 STG.E.U16 desc[UR8][R12.64], R5 ;  /* 0x000000050c005986 */ /* 0x0001e2000c101508 */
[----:B------:R-:W-:Y:S01]  /*3f090*/  ISETP.LT.AND P4, PT, R55, UR6, !P0 ;  /* 0x0000000637007c0c */ /* 0x000fe2000c781270 */
[----:B------:R-:W-:Y:S02]  /*3f0a0*/  ULDC UR6, c[0x0][0x228] ;  /* 0x00008a0000067ab9 */ /* 0x000fe40000000800 */
[----:B------:R1:W-:Y:S01]  /*3f0b0*/  @P3 STG.E.U16 desc[UR8][R16.64], R0 ;  /* 0x0000000010003986 */ /* 0x0003e2000c101508 */
[----:B------:R-:W-:Y:S01]  /*3f0c0*/  ISETP.LT.AND P3, PT, R60, UR4, !P0 ;  /* 0x000000043c007c0c */ /* 0x000fe2000c761270 */
[----:B------:R-:W-:Y:S01]  /*3f0d0*/  IMAD.WIDE R20, R23, 0x2, R46 ;  /* 0x0000000217147825 */ /* 0x000fe200078e022e */
[----:B------:R-:W-:-:S04]  /*3f0e0*/  ULDC UR4, c[0x0][0x248] ;  /* 0x0000920000047ab9 */ /* 0x000fc80000000800 */
[----:B------:R3:W-:Y:S01]  /*3f0f0*/  @P6 STG.E.U16 desc[UR8][R20.64], R10 ;  /* 0x0000000a14006986 */ /* 0x0007e2000c101508 */
[----:B0-----:R-:W-:Y:S01]  /*3f100*/  IMAD.WIDE R4, R23, 0x2, R48 ;  /* 0x0000000217047825 */ /* 0x001fe200078e0230 */
[----:B-1----:R-:W-:-:S03]  /*3f110*/  PRMT R17, R10, 0x7632, R17 ;  /* 0x000076320a117816 */ /* 0x002fc60000000011 */
[----:B------:R-:W-:Y:S01]  /*3f120*/  IMAD.WIDE R8, R23, 0x2, R2 ;  /* 0x0000000217087825 */ /* 0x000fe200078e0202 */
[----:B------:R-:W-:-:S03]  /*3f130*/  PRMT R0, R14, 0x7632, R0 ;  /* 0x000076320e007816 */ /* 0x000fc60000000000 */
[C---:B------:R-:W-:Y:S01]  /*3f140*/  IMAD.WIDE R12, R23.reuse, 0x2, R44 ;  /* 0x00000002170c7825 */ /* 0x040fe200078e022c */
[----:B------:R0:W-:Y:S03]  /*3f150*/  @P3 STG.E.U16 desc[UR8][R4.64], R17 ;  /* 0x0000001104003986 */ /* 0x0001e6000c101508 */
[----:B---3--:R-:W-:Y:S01]  /*3f160*/  VIADD R21, R23, UR4 ;  /* 0x0000000417157c36 */ /* 0x008fe20008000000 */
[----:B------:R1:W-:Y:S01]  /*3f170*/  @P4 STG.E.U16 desc[UR8][R8.64], R14 ;  /* 0x0000000e08004986 */ /* 0x0003e2000c101508 */
[----:B------:R-:W-:Y:S02]  /*3f180*/  ULDC UR4, c[0x0][0x228] ;  /* 0x00008a0000047ab9 */ /* 0x000fe40000000800 */
[----:B0-----:R-:W-:Y:S01]  /*3f190*/  IMAD.WIDE R16, R21, 0x2, R46 ;  /* 0x0000000215107825 */ /* 0x001fe200078e022e */
[----:B------:R-:W-:-:S03]  /*3f1a0*/  PRMT R10, R18, 0x7632, R10 ;  /* 0x00007632120a7816 */ /* 0x000fc6000000000a */
[----:B------:R-:W-:-:S04]  /*3f1b0*/  IMAD.WIDE R4, R21, 0x2, R48 ;  /* 0x0000000215047825 */ /* 0x000fc800078e0230 */
[----:B-1----:R-:W-:Y:S01]  /*3f1c0*/  IMAD.WIDE R8, R21, 0x2, R2 ;  /* 0x0000000215087825 */ /* 0x002fe200078e0202 */
[----:B------:R-:W-:Y:S01]  /*3f1d0*/  ISETP.GE.AND P2, PT, R28, UR7, PT ;  /* 0x000000071c007c0c */ /* 0x000fe2000bf46270 */
[----:B------:R-:W-:Y:S02]  /*3f1e0*/  ULDC UR7, c[0x0][0x228] ;  /* 0x00008a0000077ab9 */ /* 0x000fe40000000800 */
[----:B------:R-:W-:Y:S02]  /*3f1f0*/  ISETP.LT.AND P5, PT, R54, UR7, !P0 ;  /* 0x0000000736007c0c */ /* 0x000fe4000c7a1270 */
[----:B------:R-:W-:Y:S01]  /*3f200*/  ISETP.LT.AND P6, PT, R61, UR6, !P2 ;  /* 0x000000063d007c0c */ /* 0x000fe2000d7c1270 */
[----:B------:R-:W-:-:S10]  /*3f210*/  ULDC UR6, c[0x0][0x228] ;  /* 0x00008a0000067ab9 */ /* 0x000fd40000000800 */
[----:B------:R0:W-:Y:S01]  /*3f220*/  @P5 STG.E.U16 desc[UR8][R12.64], R0 ;  /* 0x000000000c005986 */ /* 0x0001e2000c101508 */
[----:B------:R-:W-:Y:S01]  /*3f230*/  ISETP.LT.AND P5, PT, R60, UR4, !P2 ;  /* 0x000000043c007c0c */ /* 0x000fe2000d7a1270 */
[----:B------:R-:W-:Y:S02]  /*3f240*/  ULDC UR4, c[0x0][0x228] ;  /* 0x00008a0000047ab9 */ /* 0x000fe40000000800 */
[----:B------:R1:W-:Y:S01]  /*3f250*/  @P6 STG.E.U16 desc[UR8][R16.64], R18 ;  /* 0x0000001210006986 */ /* 0x0003e2000c101508 */
[----:B0-----:R-:W-:Y:S01]  /*3f260*/  PRMT R0, R6, 0x7632, R0 ;  /* 0x0000763206007816 */ /* 0x001fe20000000000 */
[----:B------:R-:W-:-:S08]  /*3f270*/  IMAD.WIDE R12, R21, 0x2, R44 ;  /* 0x00000002150c7825 */ /* 0x000fd000078e022c */
[----:B------:R0:W-:Y:S01]  /*3f280*/  @P5 STG.E.U16 desc[UR8][R4.64], R10 ;  /* 0x0000000a04005986 */ /* 0x0001e2000c101508 */
[----:B------:R-:W-:Y:S01]  /*3f290*/  ISETP.LT.AND P3, PT, R61, UR6, !P1 ;  /* 0x000000063d007c0c */ /* 0x000fe2000cf61270 */
[----:B------:R-:W-:Y:S01]  /*3f2a0*/  ULDC UR6, c[0x0][0x228] ;  /* 0x00008a0000067ab9 */ /* 0x000fe20000000800 */
[----:B------:R-:W-:Y:S02]  /*3f2b0*/  PRMT R24, R19, 0x7632, R24 ;  /* 0x0000763213187816 */ /* 0x000fe40000000018 */
[----:B--2---:R-:W-:Y:S01]  /*3f2c0*/  ISETP.GE.AND P0, PT, R26, UR5, PT ;  /* 0x000000051a007c0c */ /* 0x004fe2000bf06270 */
[----:B------:R-:W-:Y:S02]  /*3f2d0*/  ULDC UR5, c[0x0][0x228] ;  /* 0x00008a0000057ab9 */ /* 0x000fe40000000800 */
[----:B------:R-:W-:Y:S01]  /*3f2e0*/  ISETP.LT.AND P4, PT, R55, UR5, !P2 ;  /* 0x0000000537007c0c */ /* 0x000fe2000d781270 */
[----:B------:R-:W-:Y:S01]  /*3f2f0*/  ULDC UR5, c[0x0][0x228] ;  /* 0x00008a0000057ab9 */ /* 0x000fe20000000800 */
[----:B------:R-:W-:Y:S01]  /*3f300*/  ISETP.LT.AND P2, PT, R54, UR4, !P2 ;  /* 0x0000000436007c0c */ /* 0x000fe2000d741270 */
[----:B------:R-:W-:Y:S01]  /*3f310*/  ULDC UR4, c[0x0][0x248] ;  /* 0x0000920000047ab9 */ /* 0x000fe20000000800 */
[----:B------:R-:W-:Y:S01]  /*3f320*/  ISETP.LT.AND P6, PT, R61, UR5, !P0 ;  /* 0x000000053d007c0c */ /* 0x000fe2000c7c1270 */
[----:B------:R-:W-:Y:S01]  /*3f330*/  VIADD R23, R21, UR4 ;  /* 0x0000000415177c36 */ /* 0x000fe20008000000 */
[----:B------:R-:W-:Y:S01]  /*3f340*/  ULDC UR5, c[0x0][0x228] ;  /* 0x00008a0000057ab9 */ /* 0x000fe20000000800 */
[----:B------:R-:W-:-:S02]  /*3f350*/  ULDC UR4, c[0x0][0x228] ;  /* 0x00008a0000047ab9 */ /* 0x000fc40000000800 */
[----:B-1----:R-:W-:Y:S01]  /*3f360*/  IMAD.WIDE R16, R23, 0x2, R46 ;  /* 0x0000000217107825 */ /* 0x002fe200078e022e */
[C---:B------:R-:W-:Y:S01]  /*3f370*/  ISETP.LT.AND P5, PT, R60.reuse, UR4, !P0 ;  /* 0x000000043c007c0c */ /* 0x040fe2000c7a1270 */
[----:B------:R-:W-:Y:S02]  /*3f380*/  ULDC UR4, c[0x0][0x228] ;  /* 0x00008a0000047ab9 */ /* 0x000fe40000000800 */
[----:B------:R-:W-:Y:S01]  /*3f390*/  @P4 STG.E.U16 desc[UR8][R8.64], R6 ;  /* 0x0000000608004986 */ /* 0x000fe2000c101508 */
[----:B------:R-:W-:Y:S01]  /*3f3a0*/  ISETP.LT.AND P4, PT, R60, UR5, !P1 ;  /* 0x000000053c007c0c */ /* 0x000fe2000cf81270 */
[----:B------:R-:W-:Y:S02]  /*3f3b0*/  ULDC UR5, c[0x0][0x228] ;  /* 0x00008a0000057ab9 */ /* 0x000fe40000000800 */
[----:B------:R1:W-:Y:S01]  /*3f3c0*/  @P2 STG.E.U16 desc[UR8][R12.64], R0 ;  /* 0x000000000c002986 */ /* 0x0003e2000c101508 */
[----:B------:R-:W-:Y:S01]  /*3f3d0*/  ISETP.LT.AND P2, PT, R55, UR5, !P1 ;  /* 0x0000000537007c0c */ /* 0x000fe2000cf41270 */
[----:B------:R-:W-:-:S02]  /*3f3e0*/  ULDC UR5, c[0x0][0x228] ;  /* 0x00008a0000057ab9 */ /* 0x000fc40000000800 */
[----:B----4-:R2:W-:Y:S01]  /*3f3f0*/  @P6 STG.E.U16 desc[UR8][R16.64], R11 ;  /* 0x0000000b10006986 */ /* 0x0105e2000c101508 */
[----:B------:R-:W-:Y:S01]  /*3f400*/  ISETP.LT.AND P6, PT, R55, UR4, !P0 ;  /* 0x0000000437007c0c */ /* 0x000fe2000c7c1270 */
[----:B------:R-:W-:Y:S01]  /*3f410*/  ULDC UR4, c[0x0][0x248] ;  /* 0x0000920000047ab9 */ /* 0x000fe20000000800 */
[C---:B------:R-:W-:Y:S02]  /*3f420*/  ISETP.LT.AND P0, PT, R54.reuse, UR5, !P0 ;  /* 0x0000000536007c0c */ /* 0x040fe4000c701270 */
[----:B------:R-:W-:Y:S01]  /*3f430*/  ISETP.LT.AND P1, PT, R54, UR6, !P1 ;  /* 0x0000000636007c0c */ /* 0x000fe2000cf21270 */
[----:B0-----:R-:W-:Y:S01]  /*3f440*/  IMAD.WIDE R4, R23, 0x2, R48 ;  /* 0x0000000217047825 */ /* 0x001fe200078e0230 */
[----:B-1----:R-:W-:-:S03]  /*3f450*/  PRMT R0, R11, 0x7632, R0 ;  /* 0x000076320b007816 */ /* 0x002fc60000000000 */
[----:B------:R-:W-:Y:S01]  /*3f460*/  VIADD R13, R23, UR4 ;  /* 0x00000004170d7c36 */ /* 0x000fe20008000000 */
[----:B------:R-:W-:Y:S01]  /*3f470*/  PRMT R6, R15, 0x7632, R6 ;  /* 0x000076320f067816 */ /* 0x000fe20000000006 */
[C---:B------:R-:W-:Y:S01]  /*3f480*/  IMAD.WIDE R8, R23.reuse, 0x2, R2 ;  /* 0x0000000217087825 */ /* 0x040fe200078e0202 */
[----:B------:R0:W-:Y:S03]  /*3f490*/  @P5 STG.E.U16 desc[UR8][R4.64], R0 ;  /* 0x0000000004005986 */ /* 0x0001e6000c101508 */
[----:B--2---:R-:W-:Y:S01]  /*3f4a0*/  IMAD.WIDE R10, R23, 0x2, R44 ;  /* 0x00000002170a7825 */ /* 0x004fe200078e022c */
[----:B------:R0:W-:Y:S03]  /*3f4b0*/  @P6 STG.E.U16 desc[UR8][R8.64], R15 ;  /* 0x0000000f08006986 */ /* 0x0001e6000c101508 */
[C---:B------:R-:W-:Y:S01]  /*3f4c0*/  IMAD.WIDE R46, R13.reuse, 0x2, R46 ;  /* 0x000000020d2e7825 */ /* 0x040fe200078e022e */
[----:B------:R0:W-:Y:S03]  /*3f4d0*/  @P0 STG.E.U16 desc[UR8][R10.64], R6 ;  /* 0x000000060a000986 */ /* 0x0001e6000c101508 */
[C---:B------:R-:W-:Y:S01]  /*3f4e0*/  IMAD.WIDE R48, R13.reuse, 0x2, R48 ;  /* 0x000000020d307825 */ /* 0x040fe200078e0230 */
[----:B------:R0:W-:Y:S03]  /*3f4f0*/  @P3 STG.E.U16 desc[UR8][R46.64], R19 ;  /* 0x000000132e003986 */ /* 0x0001e6000c101508 */
[C---:B------:R-:W-:Y:S01]  /*3f500*/  IMAD.WIDE R2, R13.reuse, 0x2, R2 ;  /* 0x000000020d027825 */ /* 0x040fe200078e0202 */
[----:B------:R0:W-:Y:S04]  /*3f510*/  @P4 STG.E.U16 desc[UR8][R48.64], R24 ;  /* 0x0000001830004986 */ /* 0x0001e8000c101508 */
[----:B------:R0:W-:Y:S01]  /*3f520*/  @P2 STG.E.U16 desc[UR8][R2.64], R7 ;  /* 0x0000000702002986 */ /* 0x0001e2000c101508 */
[----:B------:R-:W-:Y:S01]  /*3f530*/  IMAD.WIDE R44, R13, 0x2, R44 ;  /* 0x000000020d2c7825 */ /* 0x000fe200078e022c */
[----:B------:R-:W-:Y:S06]  /*3f540*/  @!P1 EXIT ;  /* 0x000000000000994d */ /* 0x000fec0003800000 */
[----:B------:R-:W-:-:S05]  /*3f550*/  PRMT R22, R7, 0x7632, R22 ;  /* 0x0000763207167816 */ /* 0x000fca0000000016 */
[----:B------:R-:W-:Y:S01]  /*3f560*/  STG.E.U16 desc[UR8][R44.64], R22 ;  /* 0x000000162c007986 */ /* 0x000fe2000c101508 */
[----:B------:R-:W-:Y:S05]  /*3f570*/  EXIT ;  /* 0x000000000000794d */ /* 0x000fea0003800000 */
.L_x_2:
[----:B------:R-:W-:-:S00]  /*3f580*/  BRA `(.L_x_2) ;  /* 0xfffffffc00fc7947 */ /* 0x000fc0000383ffff */
[----:B------:R-:W-:-:S00]  /*3f590*/  NOP ;  /* 0x0000000000007918 */ /* 0x000fc00000000000 */
        /* <DEDUP_REMOVED lines=14> */
.L_x_3:


//--------------------- .nv.shared.matmul_kernel  --------------------------
	.section	.nv.shared.matmul_kernel,"aw",@nobits
	.sectionflags	@""
	.align	16
	.zero		1024


//--------------------- .nv.shared.reserved.0     --------------------------
	.section	.nv.shared.reserved.0,"aw",@nobits
	.weak		__nv_reservedSMEM_offset_0_alias
	.size		__nv_reservedSMEM_offset_0_alias, 0, 0
	.other		__nv_reservedSMEM_offset_0_alias,@"STO_CUDA_RESERVED_SHARED STV_DEFAULT"
__nv_reservedSMEM_offset_0_alias:
	.zero		0


//--------------------- .nv.constant0.matmul_kernel --------------------------
	.section	.nv.constant0.matmul_kernel,"a",@progbits
	.sectionflags	@""
	.align	4
.nv.constant0.matmul_kernel:
	.zero		608


//--------------------- SYMBOLS --------------------------

	.type		.nv.reservedSmem.offset0,@object
	.size		.nv.reservedSmem.offset0,0x4
